//
// Generated by NVIDIA NVVM Compiler
//
// Compiler Build ID: CL-36424714
// Cuda compilation tools, release 13.0, V13.0.88
// Based on NVVM 20.0.0
//

.version 9.0
.target sm_100
.address_size 64

	// .globl	_Z20cudaJacPointAdditionPK9BigNumberS1_S1_S1_S1_S1_PS_S2_S2_ijj

.visible .entry _Z20cudaJacPointAdditionPK9BigNumberS1_S1_S1_S1_S1_PS_S2_S2_ijj(
	.param .u64 .ptr .align 1 _Z20cudaJacPointAdditionPK9BigNumberS1_S1_S1_S1_S1_PS_S2_S2_ijj_param_0,
	.param .u64 .ptr .align 1 _Z20cudaJacPointAdditionPK9BigNumberS1_S1_S1_S1_S1_PS_S2_S2_ijj_param_1,
	.param .u64 .ptr .align 1 _Z20cudaJacPointAdditionPK9BigNumberS1_S1_S1_S1_S1_PS_S2_S2_ijj_param_2,
	.param .u64 .ptr .align 1 _Z20cudaJacPointAdditionPK9BigNumberS1_S1_S1_S1_S1_PS_S2_S2_ijj_param_3,
	.param .u64 .ptr .align 1 _Z20cudaJacPointAdditionPK9BigNumberS1_S1_S1_S1_S1_PS_S2_S2_ijj_param_4,
	.param .u64 .ptr .align 1 _Z20cudaJacPointAdditionPK9BigNumberS1_S1_S1_S1_S1_PS_S2_S2_ijj_param_5,
	.param .u64 .ptr .align 1 _Z20cudaJacPointAdditionPK9BigNumberS1_S1_S1_S1_S1_PS_S2_S2_ijj_param_6,
	.param .u64 .ptr .align 1 _Z20cudaJacPointAdditionPK9BigNumberS1_S1_S1_S1_S1_PS_S2_S2_ijj_param_7,
	.param .u64 .ptr .align 1 _Z20cudaJacPointAdditionPK9BigNumberS1_S1_S1_S1_S1_PS_S2_S2_ijj_param_8,
	.param .u32 _Z20cudaJacPointAdditionPK9BigNumberS1_S1_S1_S1_S1_PS_S2_S2_ijj_param_9,
	.param .u32 _Z20cudaJacPointAdditionPK9BigNumberS1_S1_S1_S1_S1_PS_S2_S2_ijj_param_10,
	.param .u32 _Z20cudaJacPointAdditionPK9BigNumberS1_S1_S1_S1_S1_PS_S2_S2_ijj_param_11
)
{
	.reg .pred 	%p<518>;
	.reg .b32 	%r<3123>;
	.reg .b64 	%rd<845>;

	ld.param.u64 	%rd2, [_Z20cudaJacPointAdditionPK9BigNumberS1_S1_S1_S1_S1_PS_S2_S2_ijj_param_0];
	ld.param.u64 	%rd3, [_Z20cudaJacPointAdditionPK9BigNumberS1_S1_S1_S1_S1_PS_S2_S2_ijj_param_1];
	ld.param.u64 	%rd4, [_Z20cudaJacPointAdditionPK9BigNumberS1_S1_S1_S1_S1_PS_S2_S2_ijj_param_2];
	ld.param.u64 	%rd5, [_Z20cudaJacPointAdditionPK9BigNumberS1_S1_S1_S1_S1_PS_S2_S2_ijj_param_3];
	ld.param.u64 	%rd6, [_Z20cudaJacPointAdditionPK9BigNumberS1_S1_S1_S1_S1_PS_S2_S2_ijj_param_4];
	ld.param.u64 	%rd7, [_Z20cudaJacPointAdditionPK9BigNumberS1_S1_S1_S1_S1_PS_S2_S2_ijj_param_5];
	ld.param.u32 	%r99, [_Z20cudaJacPointAdditionPK9BigNumberS1_S1_S1_S1_S1_PS_S2_S2_ijj_param_9];
	mov.u32 	%r100, %ctaid.x;
	mov.u32 	%r101, %ntid.x;
	mov.u32 	%r102, %tid.x;
	mad.lo.s32 	%r1, %r100, %r101, %r102;
	setp.ge.s32 	%p1, %r1, %r99;
	@%p1 bra 	$L__BB0_5;
	cvta.to.global.u64 	%rd11, %rd4;
	cvta.to.global.u64 	%rd12, %rd6;
	cvta.to.global.u64 	%rd13, %rd3;
	cvta.to.global.u64 	%rd14, %rd5;
	cvta.to.global.u64 	%rd15, %rd7;
	cvta.to.global.u64 	%rd16, %rd2;
	mul.wide.s32 	%rd17, %r1, 32;
	add.s64 	%rd18, %rd16, %rd17;
	add.s64 	%rd19, %rd15, %rd17;
	ld.global.u32 	%r2, [%rd18];
	ld.global.u32 	%r3, [%rd19];
	cvt.u64.u32 	%rd20, %r3;
	mul.wide.u32 	%rd21, %r3, %r2;
	{ .reg .b32 tmp; mov.b64 {tmp, %r103}, %rd21; }
	cvt.u32.u64 	%r104, %rd21;
	ld.global.u32 	%r4, [%rd19+4];
	cvt.u64.u32 	%rd22, %r4;
	mul.wide.u32 	%rd23, %r4, %r2;
	{ .reg .b32 tmp; mov.b64 {tmp, %r105}, %rd23; }
	cvt.u32.u64 	%r106, %rd23;
	add.s32 	%r107, %r103, %r106;
	setp.lt.u32 	%p2, %r107, %r103;
	selp.u32 	%r108, 1, 0, %p2;
	add.s32 	%r109, %r108, %r105;
	ld.global.u32 	%r5, [%rd19+8];
	cvt.u64.u32 	%rd24, %r5;
	mul.wide.u32 	%rd25, %r5, %r2;
	{ .reg .b32 tmp; mov.b64 {tmp, %r110}, %rd25; }
	cvt.u32.u64 	%r111, %rd25;
	add.s32 	%r112, %r109, %r111;
	setp.lt.u32 	%p3, %r112, %r109;
	selp.u32 	%r113, 1, 0, %p3;
	add.s32 	%r114, %r113, %r110;
	ld.global.u32 	%r6, [%rd19+12];
	cvt.u64.u32 	%rd26, %r6;
	mul.wide.u32 	%rd27, %r6, %r2;
	{ .reg .b32 tmp; mov.b64 {tmp, %r115}, %rd27; }
	cvt.u32.u64 	%r116, %rd27;
	add.s32 	%r117, %r114, %r116;
	setp.lt.u32 	%p4, %r117, %r114;
	selp.u32 	%r118, 1, 0, %p4;
	add.s32 	%r119, %r118, %r115;
	ld.global.u32 	%r7, [%rd19+16];
	cvt.u64.u32 	%rd28, %r7;
	mul.wide.u32 	%rd29, %r7, %r2;
	{ .reg .b32 tmp; mov.b64 {tmp, %r120}, %rd29; }
	cvt.u32.u64 	%r121, %rd29;
	add.s32 	%r122, %r119, %r121;
	setp.lt.u32 	%p5, %r122, %r119;
	selp.u32 	%r123, 1, 0, %p5;
	add.s32 	%r124, %r123, %r120;
	ld.global.u32 	%r8, [%rd19+20];
	cvt.u64.u32 	%rd30, %r8;
	mul.wide.u32 	%rd31, %r8, %r2;
	{ .reg .b32 tmp; mov.b64 {tmp, %r125}, %rd31; }
	cvt.u32.u64 	%r126, %rd31;
	add.s32 	%r127, %r124, %r126;
	setp.lt.u32 	%p6, %r127, %r124;
	selp.u32 	%r128, 1, 0, %p6;
	add.s32 	%r129, %r128, %r125;
	ld.global.u32 	%r9, [%rd19+24];
	cvt.u64.u32 	%rd32, %r9;
	mul.wide.u32 	%rd33, %r9, %r2;
	{ .reg .b32 tmp; mov.b64 {tmp, %r130}, %rd33; }
	cvt.u32.u64 	%r131, %rd33;
	add.s32 	%r132, %r129, %r131;
	setp.lt.u32 	%p7, %r132, %r129;
	selp.u32 	%r133, 1, 0, %p7;
	add.s32 	%r134, %r133, %r130;
	ld.global.u32 	%r10, [%rd19+28];
	mad.lo.s32 	%r135, %r10, %r2, %r134;
	ld.global.u32 	%r136, [%rd18+4];
	mul.wide.u32 	%rd34, %r3, %r136;
	{ .reg .b32 tmp; mov.b64 {tmp, %r137}, %rd34; }
	cvt.u32.u64 	%r138, %rd34;
	add.s32 	%r139, %r107, %r138;
	setp.lt.u32 	%p8, %r139, %r107;
	selp.u32 	%r140, 1, 0, %p8;
	add.s32 	%r141, %r140, %r137;
	mul.wide.u32 	%rd35, %r4, %r136;
	{ .reg .b32 tmp; mov.b64 {tmp, %r142}, %rd35; }
	cvt.u32.u64 	%r143, %rd35;
	add.s32 	%r144, %r112, %r141;
	add.s32 	%r145, %r144, %r143;
	setp.lt.u32 	%p9, %r145, %r144;
	selp.u32 	%r146, 1, 0, %p9;
	add.s32 	%r147, %r146, %r142;
	mul.wide.u32 	%rd36, %r5, %r136;
	{ .reg .b32 tmp; mov.b64 {tmp, %r148}, %rd36; }
	cvt.u32.u64 	%r149, %rd36;
	add.s32 	%r150, %r117, %r147;
	add.s32 	%r151, %r150, %r149;
	setp.lt.u32 	%p10, %r151, %r150;
	selp.u32 	%r152, 1, 0, %p10;
	add.s32 	%r153, %r152, %r148;
	mul.wide.u32 	%rd37, %r6, %r136;
	{ .reg .b32 tmp; mov.b64 {tmp, %r154}, %rd37; }
	cvt.u32.u64 	%r155, %rd37;
	add.s32 	%r156, %r122, %r153;
	add.s32 	%r157, %r156, %r155;
	setp.lt.u32 	%p11, %r157, %r156;
	selp.u32 	%r158, 1, 0, %p11;
	add.s32 	%r159, %r158, %r154;
	mul.wide.u32 	%rd38, %r7, %r136;
	{ .reg .b32 tmp; mov.b64 {tmp, %r160}, %rd38; }
	cvt.u32.u64 	%r161, %rd38;
	add.s32 	%r162, %r127, %r159;
	add.s32 	%r163, %r162, %r161;
	setp.lt.u32 	%p12, %r163, %r162;
	selp.u32 	%r164, 1, 0, %p12;
	add.s32 	%r165, %r164, %r160;
	mul.wide.u32 	%rd39, %r8, %r136;
	{ .reg .b32 tmp; mov.b64 {tmp, %r166}, %rd39; }
	cvt.u32.u64 	%r167, %rd39;
	add.s32 	%r168, %r132, %r165;
	add.s32 	%r169, %r168, %r167;
	setp.lt.u32 	%p13, %r169, %r168;
	selp.u32 	%r170, 1, 0, %p13;
	add.s32 	%r171, %r170, %r166;
	add.s32 	%r172, %r135, %r171;
	mad.lo.s32 	%r173, %r9, %r136, %r172;
	ld.global.u32 	%r174, [%rd18+8];
	mul.wide.u32 	%rd40, %r3, %r174;
	{ .reg .b32 tmp; mov.b64 {tmp, %r175}, %rd40; }
	cvt.u32.u64 	%r176, %rd40;
	add.s32 	%r177, %r145, %r176;
	setp.lt.u32 	%p14, %r177, %r145;
	selp.u32 	%r178, 1, 0, %p14;
	add.s32 	%r179, %r178, %r175;
	mul.wide.u32 	%rd41, %r4, %r174;
	{ .reg .b32 tmp; mov.b64 {tmp, %r180}, %rd41; }
	cvt.u32.u64 	%r181, %rd41;
	add.s32 	%r182, %r151, %r179;
	add.s32 	%r183, %r182, %r181;
	setp.lt.u32 	%p15, %r183, %r182;
	selp.u32 	%r184, 1, 0, %p15;
	add.s32 	%r185, %r184, %r180;
	mul.wide.u32 	%rd42, %r5, %r174;
	{ .reg .b32 tmp; mov.b64 {tmp, %r186}, %rd42; }
	cvt.u32.u64 	%r187, %rd42;
	add.s32 	%r188, %r157, %r185;
	add.s32 	%r189, %r188, %r187;
	setp.lt.u32 	%p16, %r189, %r188;
	selp.u32 	%r190, 1, 0, %p16;
	add.s32 	%r191, %r190, %r186;
	mul.wide.u32 	%rd43, %r6, %r174;
	{ .reg .b32 tmp; mov.b64 {tmp, %r192}, %rd43; }
	cvt.u32.u64 	%r193, %rd43;
	add.s32 	%r194, %r163, %r191;
	add.s32 	%r195, %r194, %r193;
	setp.lt.u32 	%p17, %r195, %r194;
	selp.u32 	%r196, 1, 0, %p17;
	add.s32 	%r197, %r196, %r192;
	mul.wide.u32 	%rd44, %r7, %r174;
	{ .reg .b32 tmp; mov.b64 {tmp, %r198}, %rd44; }
	cvt.u32.u64 	%r199, %rd44;
	add.s32 	%r200, %r169, %r197;
	add.s32 	%r201, %r200, %r199;
	setp.lt.u32 	%p18, %r201, %r200;
	selp.u32 	%r202, 1, 0, %p18;
	add.s32 	%r203, %r202, %r198;
	add.s32 	%r204, %r173, %r203;
	mad.lo.s32 	%r205, %r8, %r174, %r204;
	ld.global.u32 	%r206, [%rd18+12];
	mul.wide.u32 	%rd45, %r3, %r206;
	{ .reg .b32 tmp; mov.b64 {tmp, %r207}, %rd45; }
	cvt.u32.u64 	%r208, %rd45;
	add.s32 	%r209, %r183, %r208;
	setp.lt.u32 	%p19, %r209, %r183;
	selp.u32 	%r210, 1, 0, %p19;
	add.s32 	%r211, %r210, %r207;
	mul.wide.u32 	%rd46, %r4, %r206;
	{ .reg .b32 tmp; mov.b64 {tmp, %r212}, %rd46; }
	cvt.u32.u64 	%r213, %rd46;
	add.s32 	%r214, %r189, %r211;
	add.s32 	%r215, %r214, %r213;
	setp.lt.u32 	%p20, %r215, %r214;
	selp.u32 	%r216, 1, 0, %p20;
	add.s32 	%r217, %r216, %r212;
	mul.wide.u32 	%rd47, %r5, %r206;
	{ .reg .b32 tmp; mov.b64 {tmp, %r218}, %rd47; }
	cvt.u32.u64 	%r219, %rd47;
	add.s32 	%r220, %r195, %r217;
	add.s32 	%r221, %r220, %r219;
	setp.lt.u32 	%p21, %r221, %r220;
	selp.u32 	%r222, 1, 0, %p21;
	add.s32 	%r223, %r222, %r218;
	mul.wide.u32 	%rd48, %r6, %r206;
	{ .reg .b32 tmp; mov.b64 {tmp, %r224}, %rd48; }
	cvt.u32.u64 	%r225, %rd48;
	add.s32 	%r226, %r201, %r223;
	add.s32 	%r227, %r226, %r225;
	setp.lt.u32 	%p22, %r227, %r226;
	selp.u32 	%r228, 1, 0, %p22;
	add.s32 	%r229, %r228, %r224;
	add.s32 	%r230, %r205, %r229;
	mad.lo.s32 	%r231, %r7, %r206, %r230;
	ld.global.u32 	%r232, [%rd18+16];
	mul.wide.u32 	%rd49, %r3, %r232;
	{ .reg .b32 tmp; mov.b64 {tmp, %r233}, %rd49; }
	cvt.u32.u64 	%r234, %rd49;
	add.s32 	%r235, %r215, %r234;
	setp.lt.u32 	%p23, %r235, %r215;
	selp.u32 	%r236, 1, 0, %p23;
	add.s32 	%r237, %r236, %r233;
	mul.wide.u32 	%rd50, %r4, %r232;
	{ .reg .b32 tmp; mov.b64 {tmp, %r238}, %rd50; }
	cvt.u32.u64 	%r239, %rd50;
	add.s32 	%r240, %r221, %r237;
	add.s32 	%r241, %r240, %r239;
	setp.lt.u32 	%p24, %r241, %r240;
	selp.u32 	%r242, 1, 0, %p24;
	add.s32 	%r243, %r242, %r238;
	mul.wide.u32 	%rd51, %r5, %r232;
	{ .reg .b32 tmp; mov.b64 {tmp, %r244}, %rd51; }
	cvt.u32.u64 	%r245, %rd51;
	add.s32 	%r246, %r227, %r243;
	add.s32 	%r247, %r246, %r245;
	setp.lt.u32 	%p25, %r247, %r246;
	selp.u32 	%r248, 1, 0, %p25;
	add.s32 	%r249, %r248, %r244;
	add.s32 	%r250, %r231, %r249;
	mad.lo.s32 	%r251, %r6, %r232, %r250;
	ld.global.u32 	%r252, [%rd18+20];
	mul.wide.u32 	%rd52, %r3, %r252;
	{ .reg .b32 tmp; mov.b64 {tmp, %r253}, %rd52; }
	cvt.u32.u64 	%r254, %rd52;
	add.s32 	%r255, %r241, %r254;
	setp.lt.u32 	%p26, %r255, %r241;
	selp.u32 	%r256, 1, 0, %p26;
	add.s32 	%r257, %r256, %r253;
	mul.wide.u32 	%rd53, %r4, %r252;
	{ .reg .b32 tmp; mov.b64 {tmp, %r258}, %rd53; }
	cvt.u32.u64 	%r259, %rd53;
	add.s32 	%r260, %r247, %r257;
	add.s32 	%r261, %r260, %r259;
	setp.lt.u32 	%p27, %r261, %r260;
	selp.u32 	%r262, 1, 0, %p27;
	add.s32 	%r263, %r262, %r258;
	add.s32 	%r264, %r251, %r263;
	mad.lo.s32 	%r265, %r5, %r252, %r264;
	ld.global.u32 	%r266, [%rd18+24];
	mul.wide.u32 	%rd54, %r3, %r266;
	{ .reg .b32 tmp; mov.b64 {tmp, %r267}, %rd54; }
	cvt.u32.u64 	%r268, %rd54;
	add.s32 	%r269, %r261, %r268;
	setp.lt.u32 	%p28, %r269, %r261;
	selp.u32 	%r270, 1, 0, %p28;
	add.s32 	%r271, %r270, %r267;
	add.s32 	%r272, %r265, %r271;
	mad.lo.s32 	%r273, %r4, %r266, %r272;
	ld.global.u32 	%r274, [%rd18+28];
	mad.lo.s32 	%r275, %r3, %r274, %r273;
	and.b64  	%rd55, %rd21, 4294967295;
	mul.lo.s64 	%rd56, %rd55, %rd20;
	{ .reg .b32 tmp; mov.b64 {tmp, %r276}, %rd56; }
	cvt.u32.u64 	%r277, %rd56;
	mul.lo.s64 	%rd57, %rd55, %rd22;
	{ .reg .b32 tmp; mov.b64 {tmp, %r278}, %rd57; }
	cvt.u32.u64 	%r279, %rd57;
	add.s32 	%r280, %r276, %r279;
	setp.lt.u32 	%p29, %r280, %r276;
	selp.u32 	%r281, 1, 0, %p29;
	add.s32 	%r282, %r281, %r278;
	mul.lo.s64 	%rd58, %rd55, %rd24;
	{ .reg .b32 tmp; mov.b64 {tmp, %r283}, %rd58; }
	cvt.u32.u64 	%r284, %rd58;
	add.s32 	%r285, %r282, %r284;
	setp.lt.u32 	%p30, %r285, %r282;
	selp.u32 	%r286, 1, 0, %p30;
	add.s32 	%r287, %r286, %r283;
	mul.lo.s64 	%rd59, %rd55, %rd26;
	{ .reg .b32 tmp; mov.b64 {tmp, %r288}, %rd59; }
	cvt.u32.u64 	%r289, %rd59;
	add.s32 	%r290, %r287, %r289;
	setp.lt.u32 	%p31, %r290, %r287;
	selp.u32 	%r291, 1, 0, %p31;
	add.s32 	%r292, %r291, %r288;
	mul.lo.s64 	%rd60, %rd55, %rd28;
	{ .reg .b32 tmp; mov.b64 {tmp, %r293}, %rd60; }
	cvt.u32.u64 	%r294, %rd60;
	add.s32 	%r295, %r292, %r294;
	setp.lt.u32 	%p32, %r295, %r292;
	selp.u32 	%r296, 1, 0, %p32;
	add.s32 	%r297, %r296, %r293;
	mul.lo.s64 	%rd61, %rd55, %rd30;
	{ .reg .b32 tmp; mov.b64 {tmp, %r298}, %rd61; }
	cvt.u32.u64 	%r299, %rd61;
	add.s32 	%r300, %r297, %r299;
	setp.lt.u32 	%p33, %r300, %r297;
	selp.u32 	%r301, 1, 0, %p33;
	add.s32 	%r302, %r301, %r298;
	mul.lo.s64 	%rd62, %rd55, %rd32;
	{ .reg .b32 tmp; mov.b64 {tmp, %r303}, %rd62; }
	cvt.u32.u64 	%r304, %rd62;
	add.s32 	%r305, %r302, %r304;
	setp.lt.u32 	%p34, %r305, %r302;
	selp.u32 	%r306, 1, 0, %p34;
	add.s32 	%r307, %r306, %r303;
	mad.lo.s32 	%r308, %r10, %r104, %r307;
	mul.wide.u32 	%rd63, %r3, %r139;
	{ .reg .b32 tmp; mov.b64 {tmp, %r309}, %rd63; }
	cvt.u32.u64 	%r310, %rd63;
	add.s32 	%r311, %r280, %r310;
	setp.lt.u32 	%p35, %r311, %r280;
	selp.u32 	%r312, 1, 0, %p35;
	add.s32 	%r313, %r312, %r309;
	mul.wide.u32 	%rd64, %r4, %r139;
	{ .reg .b32 tmp; mov.b64 {tmp, %r314}, %rd64; }
	cvt.u32.u64 	%r315, %rd64;
	add.s32 	%r316, %r285, %r313;
	add.s32 	%r317, %r316, %r315;
	setp.lt.u32 	%p36, %r317, %r316;
	selp.u32 	%r318, 1, 0, %p36;
	add.s32 	%r319, %r318, %r314;
	mul.wide.u32 	%rd65, %r5, %r139;
	{ .reg .b32 tmp; mov.b64 {tmp, %r320}, %rd65; }
	cvt.u32.u64 	%r321, %rd65;
	add.s32 	%r322, %r290, %r319;
	add.s32 	%r323, %r322, %r321;
	setp.lt.u32 	%p37, %r323, %r322;
	selp.u32 	%r324, 1, 0, %p37;
	add.s32 	%r325, %r324, %r320;
	mul.wide.u32 	%rd66, %r6, %r139;
	{ .reg .b32 tmp; mov.b64 {tmp, %r326}, %rd66; }
	cvt.u32.u64 	%r327, %rd66;
	add.s32 	%r328, %r295, %r325;
	add.s32 	%r329, %r328, %r327;
	setp.lt.u32 	%p38, %r329, %r328;
	selp.u32 	%r330, 1, 0, %p38;
	add.s32 	%r331, %r330, %r326;
	mul.wide.u32 	%rd67, %r7, %r139;
	{ .reg .b32 tmp; mov.b64 {tmp, %r332}, %rd67; }
	cvt.u32.u64 	%r333, %rd67;
	add.s32 	%r334, %r300, %r331;
	add.s32 	%r335, %r334, %r333;
	setp.lt.u32 	%p39, %r335, %r334;
	selp.u32 	%r336, 1, 0, %p39;
	add.s32 	%r337, %r336, %r332;
	mul.wide.u32 	%rd68, %r8, %r139;
	{ .reg .b32 tmp; mov.b64 {tmp, %r338}, %rd68; }
	cvt.u32.u64 	%r339, %rd68;
	add.s32 	%r340, %r305, %r337;
	add.s32 	%r341, %r340, %r339;
	setp.lt.u32 	%p40, %r341, %r340;
	selp.u32 	%r342, 1, 0, %p40;
	add.s32 	%r343, %r342, %r338;
	add.s32 	%r344, %r308, %r343;
	mad.lo.s32 	%r345, %r9, %r139, %r344;
	mul.wide.u32 	%rd69, %r3, %r177;
	{ .reg .b32 tmp; mov.b64 {tmp, %r346}, %rd69; }
	cvt.u32.u64 	%r347, %rd69;
	add.s32 	%r348, %r317, %r347;
	setp.lt.u32 	%p41, %r348, %r317;
	selp.u32 	%r349, 1, 0, %p41;
	add.s32 	%r350, %r349, %r346;
	mul.wide.u32 	%rd70, %r4, %r177;
	{ .reg .b32 tmp; mov.b64 {tmp, %r351}, %rd70; }
	cvt.u32.u64 	%r352, %rd70;
	add.s32 	%r353, %r323, %r350;
	add.s32 	%r354, %r353, %r352;
	setp.lt.u32 	%p42, %r354, %r353;
	selp.u32 	%r355, 1, 0, %p42;
	add.s32 	%r356, %r355, %r351;
	mul.wide.u32 	%rd71, %r5, %r177;
	{ .reg .b32 tmp; mov.b64 {tmp, %r357}, %rd71; }
	cvt.u32.u64 	%r358, %rd71;
	add.s32 	%r359, %r329, %r356;
	add.s32 	%r360, %r359, %r358;
	setp.lt.u32 	%p43, %r360, %r359;
	selp.u32 	%r361, 1, 0, %p43;
	add.s32 	%r362, %r361, %r357;
	mul.wide.u32 	%rd72, %r6, %r177;
	{ .reg .b32 tmp; mov.b64 {tmp, %r363}, %rd72; }
	cvt.u32.u64 	%r364, %rd72;
	add.s32 	%r365, %r335, %r362;
	add.s32 	%r366, %r365, %r364;
	setp.lt.u32 	%p44, %r366, %r365;
	selp.u32 	%r367, 1, 0, %p44;
	add.s32 	%r368, %r367, %r363;
	mul.wide.u32 	%rd73, %r7, %r177;
	{ .reg .b32 tmp; mov.b64 {tmp, %r369}, %rd73; }
	cvt.u32.u64 	%r370, %rd73;
	add.s32 	%r371, %r341, %r368;
	add.s32 	%r372, %r371, %r370;
	setp.lt.u32 	%p45, %r372, %r371;
	selp.u32 	%r373, 1, 0, %p45;
	add.s32 	%r374, %r373, %r369;
	add.s32 	%r375, %r345, %r374;
	mad.lo.s32 	%r376, %r8, %r177, %r375;
	mul.wide.u32 	%rd74, %r3, %r209;
	{ .reg .b32 tmp; mov.b64 {tmp, %r377}, %rd74; }
	cvt.u32.u64 	%r378, %rd74;
	add.s32 	%r379, %r354, %r378;
	setp.lt.u32 	%p46, %r379, %r354;
	selp.u32 	%r380, 1, 0, %p46;
	add.s32 	%r381, %r380, %r377;
	mul.wide.u32 	%rd75, %r4, %r209;
	{ .reg .b32 tmp; mov.b64 {tmp, %r382}, %rd75; }
	cvt.u32.u64 	%r383, %rd75;
	add.s32 	%r384, %r360, %r381;
	add.s32 	%r385, %r384, %r383;
	setp.lt.u32 	%p47, %r385, %r384;
	selp.u32 	%r386, 1, 0, %p47;
	add.s32 	%r387, %r386, %r382;
	mul.wide.u32 	%rd76, %r5, %r209;
	{ .reg .b32 tmp; mov.b64 {tmp, %r388}, %rd76; }
	cvt.u32.u64 	%r389, %rd76;
	add.s32 	%r390, %r366, %r387;
	add.s32 	%r391, %r390, %r389;
	setp.lt.u32 	%p48, %r391, %r390;
	selp.u32 	%r392, 1, 0, %p48;
	add.s32 	%r393, %r392, %r388;
	mul.wide.u32 	%rd77, %r6, %r209;
	{ .reg .b32 tmp; mov.b64 {tmp, %r394}, %rd77; }
	cvt.u32.u64 	%r395, %rd77;
	add.s32 	%r396, %r372, %r393;
	add.s32 	%r397, %r396, %r395;
	setp.lt.u32 	%p49, %r397, %r396;
	selp.u32 	%r398, 1, 0, %p49;
	add.s32 	%r399, %r398, %r394;
	add.s32 	%r400, %r376, %r399;
	mad.lo.s32 	%r401, %r7, %r209, %r400;
	mul.wide.u32 	%rd78, %r3, %r235;
	{ .reg .b32 tmp; mov.b64 {tmp, %r402}, %rd78; }
	cvt.u32.u64 	%r403, %rd78;
	add.s32 	%r404, %r385, %r403;
	setp.lt.u32 	%p50, %r404, %r385;
	selp.u32 	%r405, 1, 0, %p50;
	add.s32 	%r406, %r405, %r402;
	mul.wide.u32 	%rd79, %r4, %r235;
	{ .reg .b32 tmp; mov.b64 {tmp, %r407}, %rd79; }
	cvt.u32.u64 	%r408, %rd79;
	add.s32 	%r409, %r391, %r406;
	add.s32 	%r410, %r409, %r408;
	setp.lt.u32 	%p51, %r410, %r409;
	selp.u32 	%r411, 1, 0, %p51;
	add.s32 	%r412, %r411, %r407;
	mul.wide.u32 	%rd80, %r5, %r235;
	{ .reg .b32 tmp; mov.b64 {tmp, %r413}, %rd80; }
	cvt.u32.u64 	%r414, %rd80;
	add.s32 	%r415, %r397, %r412;
	add.s32 	%r416, %r415, %r414;
	setp.lt.u32 	%p52, %r416, %r415;
	selp.u32 	%r417, 1, 0, %p52;
	add.s32 	%r418, %r417, %r413;
	add.s32 	%r419, %r401, %r418;
	mad.lo.s32 	%r420, %r6, %r235, %r419;
	mul.wide.u32 	%rd81, %r3, %r255;
	{ .reg .b32 tmp; mov.b64 {tmp, %r421}, %rd81; }
	cvt.u32.u64 	%r422, %rd81;
	add.s32 	%r423, %r410, %r422;
	setp.lt.u32 	%p53, %r423, %r410;
	selp.u32 	%r424, 1, 0, %p53;
	add.s32 	%r425, %r424, %r421;
	mul.wide.u32 	%rd82, %r4, %r255;
	{ .reg .b32 tmp; mov.b64 {tmp, %r426}, %rd82; }
	cvt.u32.u64 	%r427, %rd82;
	add.s32 	%r428, %r416, %r425;
	add.s32 	%r429, %r428, %r427;
	setp.lt.u32 	%p54, %r429, %r428;
	selp.u32 	%r430, 1, 0, %p54;
	add.s32 	%r431, %r430, %r426;
	add.s32 	%r432, %r420, %r431;
	mad.lo.s32 	%r433, %r5, %r255, %r432;
	mul.wide.u32 	%rd83, %r3, %r269;
	{ .reg .b32 tmp; mov.b64 {tmp, %r434}, %rd83; }
	cvt.u32.u64 	%r435, %rd83;
	add.s32 	%r436, %r429, %r435;
	setp.lt.u32 	%p55, %r436, %r429;
	selp.u32 	%r437, 1, 0, %p55;
	add.s32 	%r438, %r437, %r434;
	add.s32 	%r439, %r433, %r438;
	mad.lo.s32 	%r440, %r4, %r269, %r439;
	mad.lo.s32 	%r441, %r3, %r275, %r440;
	add.s64 	%rd84, %rd14, %rd17;
	add.s64 	%rd85, %rd11, %rd17;
	ld.global.u32 	%r18, [%rd84];
	ld.global.u32 	%r19, [%rd85];
	cvt.u64.u32 	%rd86, %r19;
	mul.wide.u32 	%rd87, %r19, %r18;
	{ .reg .b32 tmp; mov.b64 {tmp, %r442}, %rd87; }
	cvt.u32.u64 	%r443, %rd87;
	ld.global.u32 	%r20, [%rd85+4];
	cvt.u64.u32 	%rd88, %r20;
	mul.wide.u32 	%rd89, %r20, %r18;
	{ .reg .b32 tmp; mov.b64 {tmp, %r444}, %rd89; }
	cvt.u32.u64 	%r445, %rd89;
	add.s32 	%r446, %r442, %r445;
	setp.lt.u32 	%p56, %r446, %r442;
	selp.u32 	%r447, 1, 0, %p56;
	add.s32 	%r448, %r447, %r444;
	ld.global.u32 	%r21, [%rd85+8];
	cvt.u64.u32 	%rd90, %r21;
	mul.wide.u32 	%rd91, %r21, %r18;
	{ .reg .b32 tmp; mov.b64 {tmp, %r449}, %rd91; }
	cvt.u32.u64 	%r450, %rd91;
	add.s32 	%r451, %r448, %r450;
	setp.lt.u32 	%p57, %r451, %r448;
	selp.u32 	%r452, 1, 0, %p57;
	add.s32 	%r453, %r452, %r449;
	ld.global.u32 	%r22, [%rd85+12];
	cvt.u64.u32 	%rd92, %r22;
	mul.wide.u32 	%rd93, %r22, %r18;
	{ .reg .b32 tmp; mov.b64 {tmp, %r454}, %rd93; }
	cvt.u32.u64 	%r455, %rd93;
	add.s32 	%r456, %r453, %r455;
	setp.lt.u32 	%p58, %r456, %r453;
	selp.u32 	%r457, 1, 0, %p58;
	add.s32 	%r458, %r457, %r454;
	ld.global.u32 	%r23, [%rd85+16];
	cvt.u64.u32 	%rd94, %r23;
	mul.wide.u32 	%rd95, %r23, %r18;
	{ .reg .b32 tmp; mov.b64 {tmp, %r459}, %rd95; }
	cvt.u32.u64 	%r460, %rd95;
	add.s32 	%r461, %r458, %r460;
	setp.lt.u32 	%p59, %r461, %r458;
	selp.u32 	%r462, 1, 0, %p59;
	add.s32 	%r463, %r462, %r459;
	ld.global.u32 	%r24, [%rd85+20];
	cvt.u64.u32 	%rd96, %r24;
	mul.wide.u32 	%rd97, %r24, %r18;
	{ .reg .b32 tmp; mov.b64 {tmp, %r464}, %rd97; }
	cvt.u32.u64 	%r465, %rd97;
	add.s32 	%r466, %r463, %r465;
	setp.lt.u32 	%p60, %r466, %r463;
	selp.u32 	%r467, 1, 0, %p60;
	add.s32 	%r468, %r467, %r464;
	ld.global.u32 	%r25, [%rd85+24];
	cvt.u64.u32 	%rd98, %r25;
	mul.wide.u32 	%rd99, %r25, %r18;
	{ .reg .b32 tmp; mov.b64 {tmp, %r469}, %rd99; }
	cvt.u32.u64 	%r470, %rd99;
	add.s32 	%r471, %r468, %r470;
	setp.lt.u32 	%p61, %r471, %r468;
	selp.u32 	%r472, 1, 0, %p61;
	add.s32 	%r473, %r472, %r469;
	ld.global.u32 	%r26, [%rd85+28];
	mad.lo.s32 	%r474, %r26, %r18, %r473;
	ld.global.u32 	%r475, [%rd84+4];
	mul.wide.u32 	%rd100, %r19, %r475;
	{ .reg .b32 tmp; mov.b64 {tmp, %r476}, %rd100; }
	cvt.u32.u64 	%r477, %rd100;
	add.s32 	%r478, %r446, %r477;
	setp.lt.u32 	%p62, %r478, %r446;
	selp.u32 	%r479, 1, 0, %p62;
	add.s32 	%r480, %r479, %r476;
	mul.wide.u32 	%rd101, %r20, %r475;
	{ .reg .b32 tmp; mov.b64 {tmp, %r481}, %rd101; }
	cvt.u32.u64 	%r482, %rd101;
	add.s32 	%r483, %r451, %r480;
	add.s32 	%r484, %r483, %r482;
	setp.lt.u32 	%p63, %r484, %r483;
	selp.u32 	%r485, 1, 0, %p63;
	add.s32 	%r486, %r485, %r481;
	mul.wide.u32 	%rd102, %r21, %r475;
	{ .reg .b32 tmp; mov.b64 {tmp, %r487}, %rd102; }
	cvt.u32.u64 	%r488, %rd102;
	add.s32 	%r489, %r456, %r486;
	add.s32 	%r490, %r489, %r488;
	setp.lt.u32 	%p64, %r490, %r489;
	selp.u32 	%r491, 1, 0, %p64;
	add.s32 	%r492, %r491, %r487;
	mul.wide.u32 	%rd103, %r22, %r475;
	{ .reg .b32 tmp; mov.b64 {tmp, %r493}, %rd103; }
	cvt.u32.u64 	%r494, %rd103;
	add.s32 	%r495, %r461, %r492;
	add.s32 	%r496, %r495, %r494;
	setp.lt.u32 	%p65, %r496, %r495;
	selp.u32 	%r497, 1, 0, %p65;
	add.s32 	%r498, %r497, %r493;
	mul.wide.u32 	%rd104, %r23, %r475;
	{ .reg .b32 tmp; mov.b64 {tmp, %r499}, %rd104; }
	cvt.u32.u64 	%r500, %rd104;
	add.s32 	%r501, %r466, %r498;
	add.s32 	%r502, %r501, %r500;
	setp.lt.u32 	%p66, %r502, %r501;
	selp.u32 	%r503, 1, 0, %p66;
	add.s32 	%r504, %r503, %r499;
	mul.wide.u32 	%rd105, %r24, %r475;
	{ .reg .b32 tmp; mov.b64 {tmp, %r505}, %rd105; }
	cvt.u32.u64 	%r506, %rd105;
	add.s32 	%r507, %r471, %r504;
	add.s32 	%r508, %r507, %r506;
	setp.lt.u32 	%p67, %r508, %r507;
	selp.u32 	%r509, 1, 0, %p67;
	add.s32 	%r510, %r509, %r505;
	add.s32 	%r511, %r474, %r510;
	mad.lo.s32 	%r512, %r25, %r475, %r511;
	ld.global.u32 	%r513, [%rd84+8];
	mul.wide.u32 	%rd106, %r19, %r513;
	{ .reg .b32 tmp; mov.b64 {tmp, %r514}, %rd106; }
	cvt.u32.u64 	%r515, %rd106;
	add.s32 	%r516, %r484, %r515;
	setp.lt.u32 	%p68, %r516, %r484;
	selp.u32 	%r517, 1, 0, %p68;
	add.s32 	%r518, %r517, %r514;
	mul.wide.u32 	%rd107, %r20, %r513;
	{ .reg .b32 tmp; mov.b64 {tmp, %r519}, %rd107; }
	cvt.u32.u64 	%r520, %rd107;
	add.s32 	%r521, %r490, %r518;
	add.s32 	%r522, %r521, %r520;
	setp.lt.u32 	%p69, %r522, %r521;
	selp.u32 	%r523, 1, 0, %p69;
	add.s32 	%r524, %r523, %r519;
	mul.wide.u32 	%rd108, %r21, %r513;
	{ .reg .b32 tmp; mov.b64 {tmp, %r525}, %rd108; }
	cvt.u32.u64 	%r526, %rd108;
	add.s32 	%r527, %r496, %r524;
	add.s32 	%r528, %r527, %r526;
	setp.lt.u32 	%p70, %r528, %r527;
	selp.u32 	%r529, 1, 0, %p70;
	add.s32 	%r530, %r529, %r525;
	mul.wide.u32 	%rd109, %r22, %r513;
	{ .reg .b32 tmp; mov.b64 {tmp, %r531}, %rd109; }
	cvt.u32.u64 	%r532, %rd109;
	add.s32 	%r533, %r502, %r530;
	add.s32 	%r534, %r533, %r532;
	setp.lt.u32 	%p71, %r534, %r533;
	selp.u32 	%r535, 1, 0, %p71;
	add.s32 	%r536, %r535, %r531;
	mul.wide.u32 	%rd110, %r23, %r513;
	{ .reg .b32 tmp; mov.b64 {tmp, %r537}, %rd110; }
	cvt.u32.u64 	%r538, %rd110;
	add.s32 	%r539, %r508, %r536;
	add.s32 	%r540, %r539, %r538;
	setp.lt.u32 	%p72, %r540, %r539;
	selp.u32 	%r541, 1, 0, %p72;
	add.s32 	%r542, %r541, %r537;
	add.s32 	%r543, %r512, %r542;
	mad.lo.s32 	%r544, %r24, %r513, %r543;
	ld.global.u32 	%r545, [%rd84+12];
	mul.wide.u32 	%rd111, %r19, %r545;
	{ .reg .b32 tmp; mov.b64 {tmp, %r546}, %rd111; }
	cvt.u32.u64 	%r547, %rd111;
	add.s32 	%r548, %r522, %r547;
	setp.lt.u32 	%p73, %r548, %r522;
	selp.u32 	%r549, 1, 0, %p73;
	add.s32 	%r550, %r549, %r546;
	mul.wide.u32 	%rd112, %r20, %r545;
	{ .reg .b32 tmp; mov.b64 {tmp, %r551}, %rd112; }
	cvt.u32.u64 	%r552, %rd112;
	add.s32 	%r553, %r528, %r550;
	add.s32 	%r554, %r553, %r552;
	setp.lt.u32 	%p74, %r554, %r553;
	selp.u32 	%r555, 1, 0, %p74;
	add.s32 	%r556, %r555, %r551;
	mul.wide.u32 	%rd113, %r21, %r545;
	{ .reg .b32 tmp; mov.b64 {tmp, %r557}, %rd113; }
	cvt.u32.u64 	%r558, %rd113;
	add.s32 	%r559, %r534, %r556;
	add.s32 	%r560, %r559, %r558;
	setp.lt.u32 	%p75, %r560, %r559;
	selp.u32 	%r561, 1, 0, %p75;
	add.s32 	%r562, %r561, %r557;
	mul.wide.u32 	%rd114, %r22, %r545;
	{ .reg .b32 tmp; mov.b64 {tmp, %r563}, %rd114; }
	cvt.u32.u64 	%r564, %rd114;
	add.s32 	%r565, %r540, %r562;
	add.s32 	%r566, %r565, %r564;
	setp.lt.u32 	%p76, %r566, %r565;
	selp.u32 	%r567, 1, 0, %p76;
	add.s32 	%r568, %r567, %r563;
	add.s32 	%r569, %r544, %r568;
	mad.lo.s32 	%r570, %r23, %r545, %r569;
	ld.global.u32 	%r571, [%rd84+16];
	mul.wide.u32 	%rd115, %r19, %r571;
	{ .reg .b32 tmp; mov.b64 {tmp, %r572}, %rd115; }
	cvt.u32.u64 	%r573, %rd115;
	add.s32 	%r574, %r554, %r573;
	setp.lt.u32 	%p77, %r574, %r554;
	selp.u32 	%r575, 1, 0, %p77;
	add.s32 	%r576, %r575, %r572;
	mul.wide.u32 	%rd116, %r20, %r571;
	{ .reg .b32 tmp; mov.b64 {tmp, %r577}, %rd116; }
	cvt.u32.u64 	%r578, %rd116;
	add.s32 	%r579, %r560, %r576;
	add.s32 	%r580, %r579, %r578;
	setp.lt.u32 	%p78, %r580, %r579;
	selp.u32 	%r581, 1, 0, %p78;
	add.s32 	%r582, %r581, %r577;
	mul.wide.u32 	%rd117, %r21, %r571;
	{ .reg .b32 tmp; mov.b64 {tmp, %r583}, %rd117; }
	cvt.u32.u64 	%r584, %rd117;
	add.s32 	%r585, %r566, %r582;
	add.s32 	%r586, %r585, %r584;
	setp.lt.u32 	%p79, %r586, %r585;
	selp.u32 	%r587, 1, 0, %p79;
	add.s32 	%r588, %r587, %r583;
	add.s32 	%r589, %r570, %r588;
	mad.lo.s32 	%r590, %r22, %r571, %r589;
	ld.global.u32 	%r591, [%rd84+20];
	mul.wide.u32 	%rd118, %r19, %r591;
	{ .reg .b32 tmp; mov.b64 {tmp, %r592}, %rd118; }
	cvt.u32.u64 	%r593, %rd118;
	add.s32 	%r594, %r580, %r593;
	setp.lt.u32 	%p80, %r594, %r580;
	selp.u32 	%r595, 1, 0, %p80;
	add.s32 	%r596, %r595, %r592;
	mul.wide.u32 	%rd119, %r20, %r591;
	{ .reg .b32 tmp; mov.b64 {tmp, %r597}, %rd119; }
	cvt.u32.u64 	%r598, %rd119;
	add.s32 	%r599, %r586, %r596;
	add.s32 	%r600, %r599, %r598;
	setp.lt.u32 	%p81, %r600, %r599;
	selp.u32 	%r601, 1, 0, %p81;
	add.s32 	%r602, %r601, %r597;
	add.s32 	%r603, %r590, %r602;
	mad.lo.s32 	%r604, %r21, %r591, %r603;
	ld.global.u32 	%r605, [%rd84+24];
	mul.wide.u32 	%rd120, %r19, %r605;
	{ .reg .b32 tmp; mov.b64 {tmp, %r606}, %rd120; }
	cvt.u32.u64 	%r607, %rd120;
	add.s32 	%r608, %r600, %r607;
	setp.lt.u32 	%p82, %r608, %r600;
	selp.u32 	%r609, 1, 0, %p82;
	add.s32 	%r610, %r609, %r606;
	add.s32 	%r611, %r604, %r610;
	mad.lo.s32 	%r612, %r20, %r605, %r611;
	ld.global.u32 	%r613, [%rd84+28];
	mad.lo.s32 	%r614, %r19, %r613, %r612;
	and.b64  	%rd121, %rd87, 4294967295;
	mul.lo.s64 	%rd122, %rd121, %rd86;
	{ .reg .b32 tmp; mov.b64 {tmp, %r615}, %rd122; }
	cvt.u32.u64 	%r616, %rd122;
	mul.lo.s64 	%rd123, %rd121, %rd88;
	{ .reg .b32 tmp; mov.b64 {tmp, %r617}, %rd123; }
	cvt.u32.u64 	%r618, %rd123;
	add.s32 	%r619, %r615, %r618;
	setp.lt.u32 	%p83, %r619, %r615;
	selp.u32 	%r620, 1, 0, %p83;
	add.s32 	%r621, %r620, %r617;
	mul.lo.s64 	%rd124, %rd121, %rd90;
	{ .reg .b32 tmp; mov.b64 {tmp, %r622}, %rd124; }
	cvt.u32.u64 	%r623, %rd124;
	add.s32 	%r624, %r621, %r623;
	setp.lt.u32 	%p84, %r624, %r621;
	selp.u32 	%r625, 1, 0, %p84;
	add.s32 	%r626, %r625, %r622;
	mul.lo.s64 	%rd125, %rd121, %rd92;
	{ .reg .b32 tmp; mov.b64 {tmp, %r627}, %rd125; }
	cvt.u32.u64 	%r628, %rd125;
	add.s32 	%r629, %r626, %r628;
	setp.lt.u32 	%p85, %r629, %r626;
	selp.u32 	%r630, 1, 0, %p85;
	add.s32 	%r631, %r630, %r627;
	mul.lo.s64 	%rd126, %rd121, %rd94;
	{ .reg .b32 tmp; mov.b64 {tmp, %r632}, %rd126; }
	cvt.u32.u64 	%r633, %rd126;
	add.s32 	%r634, %r631, %r633;
	setp.lt.u32 	%p86, %r634, %r631;
	selp.u32 	%r635, 1, 0, %p86;
	add.s32 	%r636, %r635, %r632;
	mul.lo.s64 	%rd127, %rd121, %rd96;
	{ .reg .b32 tmp; mov.b64 {tmp, %r637}, %rd127; }
	cvt.u32.u64 	%r638, %rd127;
	add.s32 	%r639, %r636, %r638;
	setp.lt.u32 	%p87, %r639, %r636;
	selp.u32 	%r640, 1, 0, %p87;
	add.s32 	%r641, %r640, %r637;
	mul.lo.s64 	%rd128, %rd121, %rd98;
	{ .reg .b32 tmp; mov.b64 {tmp, %r642}, %rd128; }
	cvt.u32.u64 	%r643, %rd128;
	add.s32 	%r644, %r641, %r643;
	setp.lt.u32 	%p88, %r644, %r641;
	selp.u32 	%r645, 1, 0, %p88;
	add.s32 	%r646, %r645, %r642;
	mad.lo.s32 	%r647, %r26, %r443, %r646;
	mul.wide.u32 	%rd129, %r19, %r478;
	{ .reg .b32 tmp; mov.b64 {tmp, %r648}, %rd129; }
	cvt.u32.u64 	%r649, %rd129;
	add.s32 	%r650, %r619, %r649;
	setp.lt.u32 	%p89, %r650, %r619;
	selp.u32 	%r651, 1, 0, %p89;
	add.s32 	%r652, %r651, %r648;
	mul.wide.u32 	%rd130, %r20, %r478;
	{ .reg .b32 tmp; mov.b64 {tmp, %r653}, %rd130; }
	cvt.u32.u64 	%r654, %rd130;
	add.s32 	%r655, %r624, %r652;
	add.s32 	%r656, %r655, %r654;
	setp.lt.u32 	%p90, %r656, %r655;
	selp.u32 	%r657, 1, 0, %p90;
	add.s32 	%r658, %r657, %r653;
	mul.wide.u32 	%rd131, %r21, %r478;
	{ .reg .b32 tmp; mov.b64 {tmp, %r659}, %rd131; }
	cvt.u32.u64 	%r660, %rd131;
	add.s32 	%r661, %r629, %r658;
	add.s32 	%r662, %r661, %r660;
	setp.lt.u32 	%p91, %r662, %r661;
	selp.u32 	%r663, 1, 0, %p91;
	add.s32 	%r664, %r663, %r659;
	mul.wide.u32 	%rd132, %r22, %r478;
	{ .reg .b32 tmp; mov.b64 {tmp, %r665}, %rd132; }
	cvt.u32.u64 	%r666, %rd132;
	add.s32 	%r667, %r634, %r664;
	add.s32 	%r668, %r667, %r666;
	setp.lt.u32 	%p92, %r668, %r667;
	selp.u32 	%r669, 1, 0, %p92;
	add.s32 	%r670, %r669, %r665;
	mul.wide.u32 	%rd133, %r23, %r478;
	{ .reg .b32 tmp; mov.b64 {tmp, %r671}, %rd133; }
	cvt.u32.u64 	%r672, %rd133;
	add.s32 	%r673, %r639, %r670;
	add.s32 	%r674, %r673, %r672;
	setp.lt.u32 	%p93, %r674, %r673;
	selp.u32 	%r675, 1, 0, %p93;
	add.s32 	%r676, %r675, %r671;
	mul.wide.u32 	%rd134, %r24, %r478;
	{ .reg .b32 tmp; mov.b64 {tmp, %r677}, %rd134; }
	cvt.u32.u64 	%r678, %rd134;
	add.s32 	%r679, %r644, %r676;
	add.s32 	%r680, %r679, %r678;
	setp.lt.u32 	%p94, %r680, %r679;
	selp.u32 	%r681, 1, 0, %p94;
	add.s32 	%r682, %r681, %r677;
	add.s32 	%r683, %r647, %r682;
	mad.lo.s32 	%r684, %r25, %r478, %r683;
	mul.wide.u32 	%rd135, %r19, %r516;
	{ .reg .b32 tmp; mov.b64 {tmp, %r685}, %rd135; }
	cvt.u32.u64 	%r686, %rd135;
	add.s32 	%r687, %r656, %r686;
	setp.lt.u32 	%p95, %r687, %r656;
	selp.u32 	%r688, 1, 0, %p95;
	add.s32 	%r689, %r688, %r685;
	mul.wide.u32 	%rd136, %r20, %r516;
	{ .reg .b32 tmp; mov.b64 {tmp, %r690}, %rd136; }
	cvt.u32.u64 	%r691, %rd136;
	add.s32 	%r692, %r662, %r689;
	add.s32 	%r693, %r692, %r691;
	setp.lt.u32 	%p96, %r693, %r692;
	selp.u32 	%r694, 1, 0, %p96;
	add.s32 	%r695, %r694, %r690;
	mul.wide.u32 	%rd137, %r21, %r516;
	{ .reg .b32 tmp; mov.b64 {tmp, %r696}, %rd137; }
	cvt.u32.u64 	%r697, %rd137;
	add.s32 	%r698, %r668, %r695;
	add.s32 	%r699, %r698, %r697;
	setp.lt.u32 	%p97, %r699, %r698;
	selp.u32 	%r700, 1, 0, %p97;
	add.s32 	%r701, %r700, %r696;
	mul.wide.u32 	%rd138, %r22, %r516;
	{ .reg .b32 tmp; mov.b64 {tmp, %r702}, %rd138; }
	cvt.u32.u64 	%r703, %rd138;
	add.s32 	%r704, %r674, %r701;
	add.s32 	%r705, %r704, %r703;
	setp.lt.u32 	%p98, %r705, %r704;
	selp.u32 	%r706, 1, 0, %p98;
	add.s32 	%r707, %r706, %r702;
	mul.wide.u32 	%rd139, %r23, %r516;
	{ .reg .b32 tmp; mov.b64 {tmp, %r708}, %rd139; }
	cvt.u32.u64 	%r709, %rd139;
	add.s32 	%r710, %r680, %r707;
	add.s32 	%r711, %r710, %r709;
	setp.lt.u32 	%p99, %r711, %r710;
	selp.u32 	%r712, 1, 0, %p99;
	add.s32 	%r713, %r712, %r708;
	add.s32 	%r714, %r684, %r713;
	mad.lo.s32 	%r715, %r24, %r516, %r714;
	mul.wide.u32 	%rd140, %r19, %r548;
	{ .reg .b32 tmp; mov.b64 {tmp, %r716}, %rd140; }
	cvt.u32.u64 	%r717, %rd140;
	add.s32 	%r718, %r693, %r717;
	setp.lt.u32 	%p100, %r718, %r693;
	selp.u32 	%r719, 1, 0, %p100;
	add.s32 	%r720, %r719, %r716;
	mul.wide.u32 	%rd141, %r20, %r548;
	{ .reg .b32 tmp; mov.b64 {tmp, %r721}, %rd141; }
	cvt.u32.u64 	%r722, %rd141;
	add.s32 	%r723, %r699, %r720;
	add.s32 	%r724, %r723, %r722;
	setp.lt.u32 	%p101, %r724, %r723;
	selp.u32 	%r725, 1, 0, %p101;
	add.s32 	%r726, %r725, %r721;
	mul.wide.u32 	%rd142, %r21, %r548;
	{ .reg .b32 tmp; mov.b64 {tmp, %r727}, %rd142; }
	cvt.u32.u64 	%r728, %rd142;
	add.s32 	%r729, %r705, %r726;
	add.s32 	%r730, %r729, %r728;
	setp.lt.u32 	%p102, %r730, %r729;
	selp.u32 	%r731, 1, 0, %p102;
	add.s32 	%r732, %r731, %r727;
	mul.wide.u32 	%rd143, %r22, %r548;
	{ .reg .b32 tmp; mov.b64 {tmp, %r733}, %rd143; }
	cvt.u32.u64 	%r734, %rd143;
	add.s32 	%r735, %r711, %r732;
	add.s32 	%r736, %r735, %r734;
	setp.lt.u32 	%p103, %r736, %r735;
	selp.u32 	%r737, 1, 0, %p103;
	add.s32 	%r738, %r737, %r733;
	add.s32 	%r739, %r715, %r738;
	mad.lo.s32 	%r740, %r23, %r548, %r739;
	mul.wide.u32 	%rd144, %r19, %r574;
	{ .reg .b32 tmp; mov.b64 {tmp, %r741}, %rd144; }
	cvt.u32.u64 	%r742, %rd144;
	add.s32 	%r743, %r724, %r742;
	setp.lt.u32 	%p104, %r743, %r724;
	selp.u32 	%r744, 1, 0, %p104;
	add.s32 	%r745, %r744, %r741;
	mul.wide.u32 	%rd145, %r20, %r574;
	{ .reg .b32 tmp; mov.b64 {tmp, %r746}, %rd145; }
	cvt.u32.u64 	%r747, %rd145;
	add.s32 	%r748, %r730, %r745;
	add.s32 	%r749, %r748, %r747;
	setp.lt.u32 	%p105, %r749, %r748;
	selp.u32 	%r750, 1, 0, %p105;
	add.s32 	%r751, %r750, %r746;
	mul.wide.u32 	%rd146, %r21, %r574;
	{ .reg .b32 tmp; mov.b64 {tmp, %r752}, %rd146; }
	cvt.u32.u64 	%r753, %rd146;
	add.s32 	%r754, %r736, %r751;
	add.s32 	%r755, %r754, %r753;
	setp.lt.u32 	%p106, %r755, %r754;
	selp.u32 	%r756, 1, 0, %p106;
	add.s32 	%r757, %r756, %r752;
	add.s32 	%r758, %r740, %r757;
	mad.lo.s32 	%r759, %r22, %r574, %r758;
	mul.wide.u32 	%rd147, %r19, %r594;
	{ .reg .b32 tmp; mov.b64 {tmp, %r760}, %rd147; }
	cvt.u32.u64 	%r761, %rd147;
	add.s32 	%r762, %r749, %r761;
	setp.lt.u32 	%p107, %r762, %r749;
	selp.u32 	%r763, 1, 0, %p107;
	add.s32 	%r764, %r763, %r760;
	mul.wide.u32 	%rd148, %r20, %r594;
	{ .reg .b32 tmp; mov.b64 {tmp, %r765}, %rd148; }
	cvt.u32.u64 	%r766, %rd148;
	add.s32 	%r767, %r755, %r764;
	add.s32 	%r768, %r767, %r766;
	setp.lt.u32 	%p108, %r768, %r767;
	selp.u32 	%r769, 1, 0, %p108;
	add.s32 	%r770, %r769, %r765;
	add.s32 	%r771, %r759, %r770;
	mad.lo.s32 	%r772, %r21, %r594, %r771;
	mul.wide.u32 	%rd149, %r19, %r608;
	{ .reg .b32 tmp; mov.b64 {tmp, %r773}, %rd149; }
	cvt.u32.u64 	%r774, %rd149;
	add.s32 	%r775, %r768, %r774;
	setp.lt.u32 	%p109, %r775, %r768;
	selp.u32 	%r776, 1, 0, %p109;
	add.s32 	%r777, %r776, %r773;
	add.s32 	%r778, %r772, %r777;
	mad.lo.s32 	%r779, %r20, %r608, %r778;
	mad.lo.s32 	%r780, %r19, %r614, %r779;
	add.s64 	%rd150, %rd13, %rd17;
	ld.global.u32 	%r34, [%rd150];
	mul.wide.u32 	%rd151, %r3, %r34;
	{ .reg .b32 tmp; mov.b64 {tmp, %r781}, %rd151; }
	cvt.u32.u64 	%r782, %rd151;
	mul.wide.u32 	%rd152, %r4, %r34;
	{ .reg .b32 tmp; mov.b64 {tmp, %r783}, %rd152; }
	cvt.u32.u64 	%r784, %rd152;
	add.s32 	%r785, %r781, %r784;
	setp.lt.u32 	%p110, %r785, %r781;
	selp.u32 	%r786, 1, 0, %p110;
	add.s32 	%r787, %r786, %r783;
	mul.wide.u32 	%rd153, %r5, %r34;
	{ .reg .b32 tmp; mov.b64 {tmp, %r788}, %rd153; }
	cvt.u32.u64 	%r789, %rd153;
	add.s32 	%r790, %r787, %r789;
	setp.lt.u32 	%p111, %r790, %r787;
	selp.u32 	%r791, 1, 0, %p111;
	add.s32 	%r792, %r791, %r788;
	mul.wide.u32 	%rd154, %r6, %r34;
	{ .reg .b32 tmp; mov.b64 {tmp, %r793}, %rd154; }
	cvt.u32.u64 	%r794, %rd154;
	add.s32 	%r795, %r792, %r794;
	setp.lt.u32 	%p112, %r795, %r792;
	selp.u32 	%r796, 1, 0, %p112;
	add.s32 	%r797, %r796, %r793;
	mul.wide.u32 	%rd155, %r7, %r34;
	{ .reg .b32 tmp; mov.b64 {tmp, %r798}, %rd155; }
	cvt.u32.u64 	%r799, %rd155;
	add.s32 	%r800, %r797, %r799;
	setp.lt.u32 	%p113, %r800, %r797;
	selp.u32 	%r801, 1, 0, %p113;
	add.s32 	%r802, %r801, %r798;
	mul.wide.u32 	%rd156, %r8, %r34;
	{ .reg .b32 tmp; mov.b64 {tmp, %r803}, %rd156; }
	cvt.u32.u64 	%r804, %rd156;
	add.s32 	%r805, %r802, %r804;
	setp.lt.u32 	%p114, %r805, %r802;
	selp.u32 	%r806, 1, 0, %p114;
	add.s32 	%r807, %r806, %r803;
	mul.wide.u32 	%rd157, %r9, %r34;
	{ .reg .b32 tmp; mov.b64 {tmp, %r808}, %rd157; }
	cvt.u32.u64 	%r809, %rd157;
	add.s32 	%r810, %r807, %r809;
	setp.lt.u32 	%p115, %r810, %r807;
	selp.u32 	%r811, 1, 0, %p115;
	add.s32 	%r812, %r811, %r808;
	mad.lo.s32 	%r813, %r10, %r34, %r812;
	ld.global.u32 	%r814, [%rd150+4];
	mul.wide.u32 	%rd158, %r3, %r814;
	{ .reg .b32 tmp; mov.b64 {tmp, %r815}, %rd158; }
	cvt.u32.u64 	%r816, %rd158;
	add.s32 	%r817, %r785, %r816;
	setp.lt.u32 	%p116, %r817, %r785;
	selp.u32 	%r818, 1, 0, %p116;
	add.s32 	%r819, %r818, %r815;
	mul.wide.u32 	%rd159, %r4, %r814;
	{ .reg .b32 tmp; mov.b64 {tmp, %r820}, %rd159; }
	cvt.u32.u64 	%r821, %rd159;
	add.s32 	%r822, %r790, %r819;
	add.s32 	%r823, %r822, %r821;
	setp.lt.u32 	%p117, %r823, %r822;
	selp.u32 	%r824, 1, 0, %p117;
	add.s32 	%r825, %r824, %r820;
	mul.wide.u32 	%rd160, %r5, %r814;
	{ .reg .b32 tmp; mov.b64 {tmp, %r826}, %rd160; }
	cvt.u32.u64 	%r827, %rd160;
	add.s32 	%r828, %r795, %r825;
	add.s32 	%r829, %r828, %r827;
	setp.lt.u32 	%p118, %r829, %r828;
	selp.u32 	%r830, 1, 0, %p118;
	add.s32 	%r831, %r830, %r826;
	mul.wide.u32 	%rd161, %r6, %r814;
	{ .reg .b32 tmp; mov.b64 {tmp, %r832}, %rd161; }
	cvt.u32.u64 	%r833, %rd161;
	add.s32 	%r834, %r800, %r831;
	add.s32 	%r835, %r834, %r833;
	setp.lt.u32 	%p119, %r835, %r834;
	selp.u32 	%r836, 1, 0, %p119;
	add.s32 	%r837, %r836, %r832;
	mul.wide.u32 	%rd162, %r7, %r814;
	{ .reg .b32 tmp; mov.b64 {tmp, %r838}, %rd162; }
	cvt.u32.u64 	%r839, %rd162;
	add.s32 	%r840, %r805, %r837;
	add.s32 	%r841, %r840, %r839;
	setp.lt.u32 	%p120, %r841, %r840;
	selp.u32 	%r842, 1, 0, %p120;
	add.s32 	%r843, %r842, %r838;
	mul.wide.u32 	%rd163, %r8, %r814;
	{ .reg .b32 tmp; mov.b64 {tmp, %r844}, %rd163; }
	cvt.u32.u64 	%r845, %rd163;
	add.s32 	%r846, %r810, %r843;
	add.s32 	%r847, %r846, %r845;
	setp.lt.u32 	%p121, %r847, %r846;
	selp.u32 	%r848, 1, 0, %p121;
	add.s32 	%r849, %r848, %r844;
	add.s32 	%r850, %r813, %r849;
	mad.lo.s32 	%r851, %r9, %r814, %r850;
	ld.global.u32 	%r852, [%rd150+8];
	mul.wide.u32 	%rd164, %r3, %r852;
	{ .reg .b32 tmp; mov.b64 {tmp, %r853}, %rd164; }
	cvt.u32.u64 	%r854, %rd164;
	add.s32 	%r855, %r823, %r854;
	setp.lt.u32 	%p122, %r855, %r823;
	selp.u32 	%r856, 1, 0, %p122;
	add.s32 	%r857, %r856, %r853;
	mul.wide.u32 	%rd165, %r4, %r852;
	{ .reg .b32 tmp; mov.b64 {tmp, %r858}, %rd165; }
	cvt.u32.u64 	%r859, %rd165;
	add.s32 	%r860, %r829, %r857;
	add.s32 	%r861, %r860, %r859;
	setp.lt.u32 	%p123, %r861, %r860;
	selp.u32 	%r862, 1, 0, %p123;
	add.s32 	%r863, %r862, %r858;
	mul.wide.u32 	%rd166, %r5, %r852;
	{ .reg .b32 tmp; mov.b64 {tmp, %r864}, %rd166; }
	cvt.u32.u64 	%r865, %rd166;
	add.s32 	%r866, %r835, %r863;
	add.s32 	%r867, %r866, %r865;
	setp.lt.u32 	%p124, %r867, %r866;
	selp.u32 	%r868, 1, 0, %p124;
	add.s32 	%r869, %r868, %r864;
	mul.wide.u32 	%rd167, %r6, %r852;
	{ .reg .b32 tmp; mov.b64 {tmp, %r870}, %rd167; }
	cvt.u32.u64 	%r871, %rd167;
	add.s32 	%r872, %r841, %r869;
	add.s32 	%r873, %r872, %r871;
	setp.lt.u32 	%p125, %r873, %r872;
	selp.u32 	%r874, 1, 0, %p125;
	add.s32 	%r875, %r874, %r870;
	mul.wide.u32 	%rd168, %r7, %r852;
	{ .reg .b32 tmp; mov.b64 {tmp, %r876}, %rd168; }
	cvt.u32.u64 	%r877, %rd168;
	add.s32 	%r878, %r847, %r875;
	add.s32 	%r879, %r878, %r877;
	setp.lt.u32 	%p126, %r879, %r878;
	selp.u32 	%r880, 1, 0, %p126;
	add.s32 	%r881, %r880, %r876;
	add.s32 	%r882, %r851, %r881;
	mad.lo.s32 	%r883, %r8, %r852, %r882;
	ld.global.u32 	%r884, [%rd150+12];
	mul.wide.u32 	%rd169, %r3, %r884;
	{ .reg .b32 tmp; mov.b64 {tmp, %r885}, %rd169; }
	cvt.u32.u64 	%r886, %rd169;
	add.s32 	%r887, %r861, %r886;
	setp.lt.u32 	%p127, %r887, %r861;
	selp.u32 	%r888, 1, 0, %p127;
	add.s32 	%r889, %r888, %r885;
	mul.wide.u32 	%rd170, %r4, %r884;
	{ .reg .b32 tmp; mov.b64 {tmp, %r890}, %rd170; }
	cvt.u32.u64 	%r891, %rd170;
	add.s32 	%r892, %r867, %r889;
	add.s32 	%r893, %r892, %r891;
	setp.lt.u32 	%p128, %r893, %r892;
	selp.u32 	%r894, 1, 0, %p128;
	add.s32 	%r895, %r894, %r890;
	mul.wide.u32 	%rd171, %r5, %r884;
	{ .reg .b32 tmp; mov.b64 {tmp, %r896}, %rd171; }
	cvt.u32.u64 	%r897, %rd171;
	add.s32 	%r898, %r873, %r895;
	add.s32 	%r899, %r898, %r897;
	setp.lt.u32 	%p129, %r899, %r898;
	selp.u32 	%r900, 1, 0, %p129;
	add.s32 	%r901, %r900, %r896;
	mul.wide.u32 	%rd172, %r6, %r884;
	{ .reg .b32 tmp; mov.b64 {tmp, %r902}, %rd172; }
	cvt.u32.u64 	%r903, %rd172;
	add.s32 	%r904, %r879, %r901;
	add.s32 	%r905, %r904, %r903;
	setp.lt.u32 	%p130, %r905, %r904;
	selp.u32 	%r906, 1, 0, %p130;
	add.s32 	%r907, %r906, %r902;
	add.s32 	%r908, %r883, %r907;
	mad.lo.s32 	%r909, %r7, %r884, %r908;
	ld.global.u32 	%r910, [%rd150+16];
	mul.wide.u32 	%rd173, %r3, %r910;
	{ .reg .b32 tmp; mov.b64 {tmp, %r911}, %rd173; }
	cvt.u32.u64 	%r912, %rd173;
	add.s32 	%r913, %r893, %r912;
	setp.lt.u32 	%p131, %r913, %r893;
	selp.u32 	%r914, 1, 0, %p131;
	add.s32 	%r915, %r914, %r911;
	mul.wide.u32 	%rd174, %r4, %r910;
	{ .reg .b32 tmp; mov.b64 {tmp, %r916}, %rd174; }
	cvt.u32.u64 	%r917, %rd174;
	add.s32 	%r918, %r899, %r915;
	add.s32 	%r919, %r918, %r917;
	setp.lt.u32 	%p132, %r919, %r918;
	selp.u32 	%r920, 1, 0, %p132;
	add.s32 	%r921, %r920, %r916;
	mul.wide.u32 	%rd175, %r5, %r910;
	{ .reg .b32 tmp; mov.b64 {tmp, %r922}, %rd175; }
	cvt.u32.u64 	%r923, %rd175;
	add.s32 	%r924, %r905, %r921;
	add.s32 	%r925, %r924, %r923;
	setp.lt.u32 	%p133, %r925, %r924;
	selp.u32 	%r926, 1, 0, %p133;
	add.s32 	%r927, %r926, %r922;
	add.s32 	%r928, %r909, %r927;
	mad.lo.s32 	%r929, %r6, %r910, %r928;
	ld.global.u32 	%r930, [%rd150+20];
	mul.wide.u32 	%rd176, %r3, %r930;
	{ .reg .b32 tmp; mov.b64 {tmp, %r931}, %rd176; }
	cvt.u32.u64 	%r932, %rd176;
	add.s32 	%r933, %r919, %r932;
	setp.lt.u32 	%p134, %r933, %r919;
	selp.u32 	%r934, 1, 0, %p134;
	add.s32 	%r935, %r934, %r931;
	mul.wide.u32 	%rd177, %r4, %r930;
	{ .reg .b32 tmp; mov.b64 {tmp, %r936}, %rd177; }
	cvt.u32.u64 	%r937, %rd177;
	add.s32 	%r938, %r925, %r935;
	add.s32 	%r939, %r938, %r937;
	setp.lt.u32 	%p135, %r939, %r938;
	selp.u32 	%r940, 1, 0, %p135;
	add.s32 	%r941, %r940, %r936;
	add.s32 	%r942, %r929, %r941;
	mad.lo.s32 	%r943, %r5, %r930, %r942;
	ld.global.u32 	%r944, [%rd150+24];
	mul.wide.u32 	%rd178, %r3, %r944;
	{ .reg .b32 tmp; mov.b64 {tmp, %r945}, %rd178; }
	cvt.u32.u64 	%r946, %rd178;
	add.s32 	%r947, %r939, %r946;
	setp.lt.u32 	%p136, %r947, %r939;
	selp.u32 	%r948, 1, 0, %p136;
	add.s32 	%r949, %r948, %r945;
	add.s32 	%r950, %r943, %r949;
	mad.lo.s32 	%r951, %r4, %r944, %r950;
	ld.global.u32 	%r952, [%rd150+28];
	mad.lo.s32 	%r953, %r3, %r952, %r951;
	and.b64  	%rd179, %rd151, 4294967295;
	mul.lo.s64 	%rd180, %rd179, %rd20;
	{ .reg .b32 tmp; mov.b64 {tmp, %r954}, %rd180; }
	cvt.u32.u64 	%r955, %rd180;
	mul.lo.s64 	%rd181, %rd179, %rd22;
	{ .reg .b32 tmp; mov.b64 {tmp, %r956}, %rd181; }
	cvt.u32.u64 	%r957, %rd181;
	add.s32 	%r958, %r954, %r957;
	setp.lt.u32 	%p137, %r958, %r954;
	selp.u32 	%r959, 1, 0, %p137;
	add.s32 	%r960, %r959, %r956;
	mul.lo.s64 	%rd182, %rd179, %rd24;
	{ .reg .b32 tmp; mov.b64 {tmp, %r961}, %rd182; }
	cvt.u32.u64 	%r962, %rd182;
	add.s32 	%r963, %r960, %r962;
	setp.lt.u32 	%p138, %r963, %r960;
	selp.u32 	%r964, 1, 0, %p138;
	add.s32 	%r965, %r964, %r961;
	mul.lo.s64 	%rd183, %rd179, %rd26;
	{ .reg .b32 tmp; mov.b64 {tmp, %r966}, %rd183; }
	cvt.u32.u64 	%r967, %rd183;
	add.s32 	%r968, %r965, %r967;
	setp.lt.u32 	%p139, %r968, %r965;
	selp.u32 	%r969, 1, 0, %p139;
	add.s32 	%r970, %r969, %r966;
	mul.lo.s64 	%rd184, %rd179, %rd28;
	{ .reg .b32 tmp; mov.b64 {tmp, %r971}, %rd184; }
	cvt.u32.u64 	%r972, %rd184;
	add.s32 	%r973, %r970, %r972;
	setp.lt.u32 	%p140, %r973, %r970;
	selp.u32 	%r974, 1, 0, %p140;
	add.s32 	%r975, %r974, %r971;
	mul.lo.s64 	%rd185, %rd179, %rd30;
	{ .reg .b32 tmp; mov.b64 {tmp, %r976}, %rd185; }
	cvt.u32.u64 	%r977, %rd185;
	add.s32 	%r978, %r975, %r977;
	setp.lt.u32 	%p141, %r978, %r975;
	selp.u32 	%r979, 1, 0, %p141;
	add.s32 	%r980, %r979, %r976;
	mul.lo.s64 	%rd186, %rd179, %rd32;
	{ .reg .b32 tmp; mov.b64 {tmp, %r981}, %rd186; }
	cvt.u32.u64 	%r982, %rd186;
	add.s32 	%r983, %r980, %r982;
	setp.lt.u32 	%p142, %r983, %r980;
	selp.u32 	%r984, 1, 0, %p142;
	add.s32 	%r985, %r984, %r981;
	mad.lo.s32 	%r986, %r10, %r782, %r985;
	mul.wide.u32 	%rd187, %r3, %r817;
	{ .reg .b32 tmp; mov.b64 {tmp, %r987}, %rd187; }
	cvt.u32.u64 	%r988, %rd187;
	add.s32 	%r989, %r958, %r988;
	setp.lt.u32 	%p143, %r989, %r958;
	selp.u32 	%r990, 1, 0, %p143;
	add.s32 	%r991, %r990, %r987;
	mul.wide.u32 	%rd188, %r4, %r817;
	{ .reg .b32 tmp; mov.b64 {tmp, %r992}, %rd188; }
	cvt.u32.u64 	%r993, %rd188;
	add.s32 	%r994, %r963, %r991;
	add.s32 	%r995, %r994, %r993;
	setp.lt.u32 	%p144, %r995, %r994;
	selp.u32 	%r996, 1, 0, %p144;
	add.s32 	%r997, %r996, %r992;
	mul.wide.u32 	%rd189, %r5, %r817;
	{ .reg .b32 tmp; mov.b64 {tmp, %r998}, %rd189; }
	cvt.u32.u64 	%r999, %rd189;
	add.s32 	%r1000, %r968, %r997;
	add.s32 	%r1001, %r1000, %r999;
	setp.lt.u32 	%p145, %r1001, %r1000;
	selp.u32 	%r1002, 1, 0, %p145;
	add.s32 	%r1003, %r1002, %r998;
	mul.wide.u32 	%rd190, %r6, %r817;
	{ .reg .b32 tmp; mov.b64 {tmp, %r1004}, %rd190; }
	cvt.u32.u64 	%r1005, %rd190;
	add.s32 	%r1006, %r973, %r1003;
	add.s32 	%r1007, %r1006, %r1005;
	setp.lt.u32 	%p146, %r1007, %r1006;
	selp.u32 	%r1008, 1, 0, %p146;
	add.s32 	%r1009, %r1008, %r1004;
	mul.wide.u32 	%rd191, %r7, %r817;
	{ .reg .b32 tmp; mov.b64 {tmp, %r1010}, %rd191; }
	cvt.u32.u64 	%r1011, %rd191;
	add.s32 	%r1012, %r978, %r1009;
	add.s32 	%r1013, %r1012, %r1011;
	setp.lt.u32 	%p147, %r1013, %r1012;
	selp.u32 	%r1014, 1, 0, %p147;
	add.s32 	%r1015, %r1014, %r1010;
	mul.wide.u32 	%rd192, %r8, %r817;
	{ .reg .b32 tmp; mov.b64 {tmp, %r1016}, %rd192; }
	cvt.u32.u64 	%r1017, %rd192;
	add.s32 	%r1018, %r983, %r1015;
	add.s32 	%r1019, %r1018, %r1017;
	setp.lt.u32 	%p148, %r1019, %r1018;
	selp.u32 	%r1020, 1, 0, %p148;
	add.s32 	%r1021, %r1020, %r1016;
	add.s32 	%r1022, %r986, %r1021;
	mad.lo.s32 	%r1023, %r9, %r817, %r1022;
	mul.wide.u32 	%rd193, %r3, %r855;
	{ .reg .b32 tmp; mov.b64 {tmp, %r1024}, %rd193; }
	cvt.u32.u64 	%r1025, %rd193;
	add.s32 	%r1026, %r995, %r1025;
	setp.lt.u32 	%p149, %r1026, %r995;
	selp.u32 	%r1027, 1, 0, %p149;
	add.s32 	%r1028, %r1027, %r1024;
	mul.wide.u32 	%rd194, %r4, %r855;
	{ .reg .b32 tmp; mov.b64 {tmp, %r1029}, %rd194; }
	cvt.u32.u64 	%r1030, %rd194;
	add.s32 	%r1031, %r1001, %r1028;
	add.s32 	%r1032, %r1031, %r1030;
	setp.lt.u32 	%p150, %r1032, %r1031;
	selp.u32 	%r1033, 1, 0, %p150;
	add.s32 	%r1034, %r1033, %r1029;
	mul.wide.u32 	%rd195, %r5, %r855;
	{ .reg .b32 tmp; mov.b64 {tmp, %r1035}, %rd195; }
	cvt.u32.u64 	%r1036, %rd195;
	add.s32 	%r1037, %r1007, %r1034;
	add.s32 	%r1038, %r1037, %r1036;
	setp.lt.u32 	%p151, %r1038, %r1037;
	selp.u32 	%r1039, 1, 0, %p151;
	add.s32 	%r1040, %r1039, %r1035;
	mul.wide.u32 	%rd196, %r6, %r855;
	{ .reg .b32 tmp; mov.b64 {tmp, %r1041}, %rd196; }
	cvt.u32.u64 	%r1042, %rd196;
	add.s32 	%r1043, %r1013, %r1040;
	add.s32 	%r1044, %r1043, %r1042;
	setp.lt.u32 	%p152, %r1044, %r1043;
	selp.u32 	%r1045, 1, 0, %p152;
	add.s32 	%r1046, %r1045, %r1041;
	mul.wide.u32 	%rd197, %r7, %r855;
	{ .reg .b32 tmp; mov.b64 {tmp, %r1047}, %rd197; }
	cvt.u32.u64 	%r1048, %rd197;
	add.s32 	%r1049, %r1019, %r1046;
	add.s32 	%r1050, %r1049, %r1048;
	setp.lt.u32 	%p153, %r1050, %r1049;
	selp.u32 	%r1051, 1, 0, %p153;
	add.s32 	%r1052, %r1051, %r1047;
	add.s32 	%r1053, %r1023, %r1052;
	mad.lo.s32 	%r1054, %r8, %r855, %r1053;
	mul.wide.u32 	%rd198, %r3, %r887;
	{ .reg .b32 tmp; mov.b64 {tmp, %r1055}, %rd198; }
	cvt.u32.u64 	%r1056, %rd198;
	add.s32 	%r1057, %r1032, %r1056;
	setp.lt.u32 	%p154, %r1057, %r1032;
	selp.u32 	%r1058, 1, 0, %p154;
	add.s32 	%r1059, %r1058, %r1055;
	mul.wide.u32 	%rd199, %r4, %r887;
	{ .reg .b32 tmp; mov.b64 {tmp, %r1060}, %rd199; }
	cvt.u32.u64 	%r1061, %rd199;
	add.s32 	%r1062, %r1038, %r1059;
	add.s32 	%r1063, %r1062, %r1061;
	setp.lt.u32 	%p155, %r1063, %r1062;
	selp.u32 	%r1064, 1, 0, %p155;
	add.s32 	%r1065, %r1064, %r1060;
	mul.wide.u32 	%rd200, %r5, %r887;
	{ .reg .b32 tmp; mov.b64 {tmp, %r1066}, %rd200; }
	cvt.u32.u64 	%r1067, %rd200;
	add.s32 	%r1068, %r1044, %r1065;
	add.s32 	%r1069, %r1068, %r1067;
	setp.lt.u32 	%p156, %r1069, %r1068;
	selp.u32 	%r1070, 1, 0, %p156;
	add.s32 	%r1071, %r1070, %r1066;
	mul.wide.u32 	%rd201, %r6, %r887;
	{ .reg .b32 tmp; mov.b64 {tmp, %r1072}, %rd201; }
	cvt.u32.u64 	%r1073, %rd201;
	add.s32 	%r1074, %r1050, %r1071;
	add.s32 	%r1075, %r1074, %r1073;
	setp.lt.u32 	%p157, %r1075, %r1074;
	selp.u32 	%r1076, 1, 0, %p157;
	add.s32 	%r1077, %r1076, %r1072;
	add.s32 	%r1078, %r1054, %r1077;
	mad.lo.s32 	%r1079, %r7, %r887, %r1078;
	mul.wide.u32 	%rd202, %r3, %r913;
	{ .reg .b32 tmp; mov.b64 {tmp, %r1080}, %rd202; }
	cvt.u32.u64 	%r1081, %rd202;
	add.s32 	%r1082, %r1063, %r1081;
	setp.lt.u32 	%p158, %r1082, %r1063;
	selp.u32 	%r1083, 1, 0, %p158;
	add.s32 	%r1084, %r1083, %r1080;
	mul.wide.u32 	%rd203, %r4, %r913;
	{ .reg .b32 tmp; mov.b64 {tmp, %r1085}, %rd203; }
	cvt.u32.u64 	%r1086, %rd203;
	add.s32 	%r1087, %r1069, %r1084;
	add.s32 	%r1088, %r1087, %r1086;
	setp.lt.u32 	%p159, %r1088, %r1087;
	selp.u32 	%r1089, 1, 0, %p159;
	add.s32 	%r1090, %r1089, %r1085;
	mul.wide.u32 	%rd204, %r5, %r913;
	{ .reg .b32 tmp; mov.b64 {tmp, %r1091}, %rd204; }
	cvt.u32.u64 	%r1092, %rd204;
	add.s32 	%r1093, %r1075, %r1090;
	add.s32 	%r1094, %r1093, %r1092;
	setp.lt.u32 	%p160, %r1094, %r1093;
	selp.u32 	%r1095, 1, 0, %p160;
	add.s32 	%r1096, %r1095, %r1091;
	add.s32 	%r1097, %r1079, %r1096;
	mad.lo.s32 	%r1098, %r6, %r913, %r1097;
	mul.wide.u32 	%rd205, %r3, %r933;
	{ .reg .b32 tmp; mov.b64 {tmp, %r1099}, %rd205; }
	cvt.u32.u64 	%r1100, %rd205;
	add.s32 	%r1101, %r1088, %r1100;
	setp.lt.u32 	%p161, %r1101, %r1088;
	selp.u32 	%r1102, 1, 0, %p161;
	add.s32 	%r1103, %r1102, %r1099;
	mul.wide.u32 	%rd206, %r4, %r933;
	{ .reg .b32 tmp; mov.b64 {tmp, %r1104}, %rd206; }
	cvt.u32.u64 	%r1105, %rd206;
	add.s32 	%r1106, %r1094, %r1103;
	add.s32 	%r1107, %r1106, %r1105;
	setp.lt.u32 	%p162, %r1107, %r1106;
	selp.u32 	%r1108, 1, 0, %p162;
	add.s32 	%r1109, %r1108, %r1104;
	add.s32 	%r1110, %r1098, %r1109;
	mad.lo.s32 	%r1111, %r5, %r933, %r1110;
	mul.wide.u32 	%rd207, %r3, %r947;
	{ .reg .b32 tmp; mov.b64 {tmp, %r1112}, %rd207; }
	cvt.u32.u64 	%r1113, %rd207;
	add.s32 	%r1114, %r1107, %r1113;
	setp.lt.u32 	%p163, %r1114, %r1107;
	selp.u32 	%r1115, 1, 0, %p163;
	add.s32 	%r1116, %r1115, %r1112;
	add.s32 	%r1117, %r1111, %r1116;
	mad.lo.s32 	%r1118, %r4, %r947, %r1117;
	mad.lo.s32 	%r1119, %r3, %r953, %r1118;
	and.b64  	%rd208, %rd180, 4294967295;
	mul.lo.s64 	%rd209, %rd208, %rd20;
	{ .reg .b32 tmp; mov.b64 {tmp, %r1120}, %rd209; }
	cvt.u32.u64 	%r35, %rd209;
	mul.lo.s64 	%rd210, %rd208, %rd22;
	{ .reg .b32 tmp; mov.b64 {tmp, %r1121}, %rd210; }
	cvt.u32.u64 	%r1122, %rd210;
	add.s32 	%r1123, %r1120, %r1122;
	setp.lt.u32 	%p164, %r1123, %r1120;
	selp.u32 	%r1124, 1, 0, %p164;
	add.s32 	%r1125, %r1124, %r1121;
	mul.lo.s64 	%rd211, %rd208, %rd24;
	{ .reg .b32 tmp; mov.b64 {tmp, %r1126}, %rd211; }
	cvt.u32.u64 	%r1127, %rd211;
	add.s32 	%r1128, %r1125, %r1127;
	setp.lt.u32 	%p165, %r1128, %r1125;
	selp.u32 	%r1129, 1, 0, %p165;
	add.s32 	%r1130, %r1129, %r1126;
	mul.lo.s64 	%rd212, %rd208, %rd26;
	{ .reg .b32 tmp; mov.b64 {tmp, %r1131}, %rd212; }
	cvt.u32.u64 	%r1132, %rd212;
	add.s32 	%r1133, %r1130, %r1132;
	setp.lt.u32 	%p166, %r1133, %r1130;
	selp.u32 	%r1134, 1, 0, %p166;
	add.s32 	%r1135, %r1134, %r1131;
	mul.lo.s64 	%rd213, %rd208, %rd28;
	{ .reg .b32 tmp; mov.b64 {tmp, %r1136}, %rd213; }
	cvt.u32.u64 	%r1137, %rd213;
	add.s32 	%r1138, %r1135, %r1137;
	setp.lt.u32 	%p167, %r1138, %r1135;
	selp.u32 	%r1139, 1, 0, %p167;
	add.s32 	%r1140, %r1139, %r1136;
	mul.lo.s64 	%rd214, %rd208, %rd30;
	{ .reg .b32 tmp; mov.b64 {tmp, %r1141}, %rd214; }
	cvt.u32.u64 	%r1142, %rd214;
	add.s32 	%r1143, %r1140, %r1142;
	setp.lt.u32 	%p168, %r1143, %r1140;
	selp.u32 	%r1144, 1, 0, %p168;
	add.s32 	%r1145, %r1144, %r1141;
	mul.lo.s64 	%rd215, %rd208, %rd32;
	{ .reg .b32 tmp; mov.b64 {tmp, %r1146}, %rd215; }
	cvt.u32.u64 	%r1147, %rd215;
	add.s32 	%r1148, %r1145, %r1147;
	setp.lt.u32 	%p169, %r1148, %r1145;
	selp.u32 	%r1149, 1, 0, %p169;
	add.s32 	%r1150, %r1149, %r1146;
	mad.lo.s32 	%r1151, %r10, %r955, %r1150;
	mul.wide.u32 	%rd216, %r3, %r989;
	{ .reg .b32 tmp; mov.b64 {tmp, %r1152}, %rd216; }
	cvt.u32.u64 	%r1153, %rd216;
	add.s32 	%r36, %r1123, %r1153;
	setp.lt.u32 	%p170, %r36, %r1123;
	selp.u32 	%r1154, 1, 0, %p170;
	add.s32 	%r1155, %r1154, %r1152;
	mul.wide.u32 	%rd217, %r4, %r989;
	{ .reg .b32 tmp; mov.b64 {tmp, %r1156}, %rd217; }
	cvt.u32.u64 	%r1157, %rd217;
	add.s32 	%r1158, %r1128, %r1155;
	add.s32 	%r1159, %r1158, %r1157;
	setp.lt.u32 	%p171, %r1159, %r1158;
	selp.u32 	%r1160, 1, 0, %p171;
	add.s32 	%r1161, %r1160, %r1156;
	mul.wide.u32 	%rd218, %r5, %r989;
	{ .reg .b32 tmp; mov.b64 {tmp, %r1162}, %rd218; }
	cvt.u32.u64 	%r1163, %rd218;
	add.s32 	%r1164, %r1133, %r1161;
	add.s32 	%r1165, %r1164, %r1163;
	setp.lt.u32 	%p172, %r1165, %r1164;
	selp.u32 	%r1166, 1, 0, %p172;
	add.s32 	%r1167, %r1166, %r1162;
	mul.wide.u32 	%rd219, %r6, %r989;
	{ .reg .b32 tmp; mov.b64 {tmp, %r1168}, %rd219; }
	cvt.u32.u64 	%r1169, %rd219;
	add.s32 	%r1170, %r1138, %r1167;
	add.s32 	%r1171, %r1170, %r1169;
	setp.lt.u32 	%p173, %r1171, %r1170;
	selp.u32 	%r1172, 1, 0, %p173;
	add.s32 	%r1173, %r1172, %r1168;
	mul.wide.u32 	%rd220, %r7, %r989;
	{ .reg .b32 tmp; mov.b64 {tmp, %r1174}, %rd220; }
	cvt.u32.u64 	%r1175, %rd220;
	add.s32 	%r1176, %r1143, %r1173;
	add.s32 	%r1177, %r1176, %r1175;
	setp.lt.u32 	%p174, %r1177, %r1176;
	selp.u32 	%r1178, 1, 0, %p174;
	add.s32 	%r1179, %r1178, %r1174;
	mul.wide.u32 	%rd221, %r8, %r989;
	{ .reg .b32 tmp; mov.b64 {tmp, %r1180}, %rd221; }
	cvt.u32.u64 	%r1181, %rd221;
	add.s32 	%r1182, %r1148, %r1179;
	add.s32 	%r1183, %r1182, %r1181;
	setp.lt.u32 	%p175, %r1183, %r1182;
	selp.u32 	%r1184, 1, 0, %p175;
	add.s32 	%r1185, %r1184, %r1180;
	add.s32 	%r1186, %r1151, %r1185;
	mad.lo.s32 	%r1187, %r9, %r989, %r1186;
	mul.wide.u32 	%rd222, %r3, %r1026;
	{ .reg .b32 tmp; mov.b64 {tmp, %r1188}, %rd222; }
	cvt.u32.u64 	%r1189, %rd222;
	add.s32 	%r37, %r1159, %r1189;
	setp.lt.u32 	%p176, %r37, %r1159;
	selp.u32 	%r1190, 1, 0, %p176;
	add.s32 	%r1191, %r1190, %r1188;
	mul.wide.u32 	%rd223, %r4, %r1026;
	{ .reg .b32 tmp; mov.b64 {tmp, %r1192}, %rd223; }
	cvt.u32.u64 	%r1193, %rd223;
	add.s32 	%r1194, %r1165, %r1191;
	add.s32 	%r1195, %r1194, %r1193;
	setp.lt.u32 	%p177, %r1195, %r1194;
	selp.u32 	%r1196, 1, 0, %p177;
	add.s32 	%r1197, %r1196, %r1192;
	mul.wide.u32 	%rd224, %r5, %r1026;
	{ .reg .b32 tmp; mov.b64 {tmp, %r1198}, %rd224; }
	cvt.u32.u64 	%r1199, %rd224;
	add.s32 	%r1200, %r1171, %r1197;
	add.s32 	%r1201, %r1200, %r1199;
	setp.lt.u32 	%p178, %r1201, %r1200;
	selp.u32 	%r1202, 1, 0, %p178;
	add.s32 	%r1203, %r1202, %r1198;
	mul.wide.u32 	%rd225, %r6, %r1026;
	{ .reg .b32 tmp; mov.b64 {tmp, %r1204}, %rd225; }
	cvt.u32.u64 	%r1205, %rd225;
	add.s32 	%r1206, %r1177, %r1203;
	add.s32 	%r1207, %r1206, %r1205;
	setp.lt.u32 	%p179, %r1207, %r1206;
	selp.u32 	%r1208, 1, 0, %p179;
	add.s32 	%r1209, %r1208, %r1204;
	mul.wide.u32 	%rd226, %r7, %r1026;
	{ .reg .b32 tmp; mov.b64 {tmp, %r1210}, %rd226; }
	cvt.u32.u64 	%r1211, %rd226;
	add.s32 	%r1212, %r1183, %r1209;
	add.s32 	%r1213, %r1212, %r1211;
	setp.lt.u32 	%p180, %r1213, %r1212;
	selp.u32 	%r1214, 1, 0, %p180;
	add.s32 	%r1215, %r1214, %r1210;
	add.s32 	%r1216, %r1187, %r1215;
	mad.lo.s32 	%r1217, %r8, %r1026, %r1216;
	mul.wide.u32 	%rd227, %r3, %r1057;
	{ .reg .b32 tmp; mov.b64 {tmp, %r1218}, %rd227; }
	cvt.u32.u64 	%r1219, %rd227;
	add.s32 	%r38, %r1195, %r1219;
	setp.lt.u32 	%p181, %r38, %r1195;
	selp.u32 	%r1220, 1, 0, %p181;
	add.s32 	%r1221, %r1220, %r1218;
	mul.wide.u32 	%rd228, %r4, %r1057;
	{ .reg .b32 tmp; mov.b64 {tmp, %r1222}, %rd228; }
	cvt.u32.u64 	%r1223, %rd228;
	add.s32 	%r1224, %r1201, %r1221;
	add.s32 	%r1225, %r1224, %r1223;
	setp.lt.u32 	%p182, %r1225, %r1224;
	selp.u32 	%r1226, 1, 0, %p182;
	add.s32 	%r1227, %r1226, %r1222;
	mul.wide.u32 	%rd229, %r5, %r1057;
	{ .reg .b32 tmp; mov.b64 {tmp, %r1228}, %rd229; }
	cvt.u32.u64 	%r1229, %rd229;
	add.s32 	%r1230, %r1207, %r1227;
	add.s32 	%r1231, %r1230, %r1229;
	setp.lt.u32 	%p183, %r1231, %r1230;
	selp.u32 	%r1232, 1, 0, %p183;
	add.s32 	%r1233, %r1232, %r1228;
	mul.wide.u32 	%rd230, %r6, %r1057;
	{ .reg .b32 tmp; mov.b64 {tmp, %r1234}, %rd230; }
	cvt.u32.u64 	%r1235, %rd230;
	add.s32 	%r1236, %r1213, %r1233;
	add.s32 	%r1237, %r1236, %r1235;
	setp.lt.u32 	%p184, %r1237, %r1236;
	selp.u32 	%r1238, 1, 0, %p184;
	add.s32 	%r1239, %r1238, %r1234;
	add.s32 	%r1240, %r1217, %r1239;
	mad.lo.s32 	%r1241, %r7, %r1057, %r1240;
	mul.wide.u32 	%rd231, %r3, %r1082;
	{ .reg .b32 tmp; mov.b64 {tmp, %r1242}, %rd231; }
	cvt.u32.u64 	%r1243, %rd231;
	add.s32 	%r39, %r1225, %r1243;
	setp.lt.u32 	%p185, %r39, %r1225;
	selp.u32 	%r1244, 1, 0, %p185;
	add.s32 	%r1245, %r1244, %r1242;
	mul.wide.u32 	%rd232, %r4, %r1082;
	{ .reg .b32 tmp; mov.b64 {tmp, %r1246}, %rd232; }
	cvt.u32.u64 	%r1247, %rd232;
	add.s32 	%r1248, %r1231, %r1245;
	add.s32 	%r1249, %r1248, %r1247;
	setp.lt.u32 	%p186, %r1249, %r1248;
	selp.u32 	%r1250, 1, 0, %p186;
	add.s32 	%r1251, %r1250, %r1246;
	mul.wide.u32 	%rd233, %r5, %r1082;
	{ .reg .b32 tmp; mov.b64 {tmp, %r1252}, %rd233; }
	cvt.u32.u64 	%r1253, %rd233;
	add.s32 	%r1254, %r1237, %r1251;
	add.s32 	%r1255, %r1254, %r1253;
	setp.lt.u32 	%p187, %r1255, %r1254;
	selp.u32 	%r1256, 1, 0, %p187;
	add.s32 	%r1257, %r1256, %r1252;
	add.s32 	%r1258, %r1241, %r1257;
	mad.lo.s32 	%r1259, %r6, %r1082, %r1258;
	mul.wide.u32 	%rd234, %r3, %r1101;
	{ .reg .b32 tmp; mov.b64 {tmp, %r1260}, %rd234; }
	cvt.u32.u64 	%r1261, %rd234;
	add.s32 	%r40, %r1249, %r1261;
	setp.lt.u32 	%p188, %r40, %r1249;
	selp.u32 	%r1262, 1, 0, %p188;
	add.s32 	%r1263, %r1262, %r1260;
	mul.wide.u32 	%rd235, %r4, %r1101;
	{ .reg .b32 tmp; mov.b64 {tmp, %r1264}, %rd235; }
	cvt.u32.u64 	%r1265, %rd235;
	add.s32 	%r1266, %r1255, %r1263;
	add.s32 	%r1267, %r1266, %r1265;
	setp.lt.u32 	%p189, %r1267, %r1266;
	selp.u32 	%r1268, 1, 0, %p189;
	add.s32 	%r1269, %r1268, %r1264;
	add.s32 	%r1270, %r1259, %r1269;
	mad.lo.s32 	%r1271, %r5, %r1101, %r1270;
	mul.wide.u32 	%rd236, %r3, %r1114;
	{ .reg .b32 tmp; mov.b64 {tmp, %r1272}, %rd236; }
	cvt.u32.u64 	%r1273, %rd236;
	add.s32 	%r41, %r1267, %r1273;
	setp.lt.u32 	%p190, %r41, %r1267;
	selp.u32 	%r1274, 1, 0, %p190;
	add.s32 	%r1275, %r1274, %r1272;
	add.s32 	%r1276, %r1271, %r1275;
	mad.lo.s32 	%r1277, %r4, %r1114, %r1276;
	mad.lo.s32 	%r42, %r3, %r1119, %r1277;
	add.s64 	%rd237, %rd12, %rd17;
	ld.global.u32 	%r43, [%rd237];
	mul.wide.u32 	%rd238, %r19, %r43;
	{ .reg .b32 tmp; mov.b64 {tmp, %r1278}, %rd238; }
	cvt.u32.u64 	%r1279, %rd238;
	mul.wide.u32 	%rd239, %r20, %r43;
	{ .reg .b32 tmp; mov.b64 {tmp, %r1280}, %rd239; }
	cvt.u32.u64 	%r1281, %rd239;
	add.s32 	%r1282, %r1278, %r1281;
	setp.lt.u32 	%p191, %r1282, %r1278;
	selp.u32 	%r1283, 1, 0, %p191;
	add.s32 	%r1284, %r1283, %r1280;
	mul.wide.u32 	%rd240, %r21, %r43;
	{ .reg .b32 tmp; mov.b64 {tmp, %r1285}, %rd240; }
	cvt.u32.u64 	%r1286, %rd240;
	add.s32 	%r1287, %r1284, %r1286;
	setp.lt.u32 	%p192, %r1287, %r1284;
	selp.u32 	%r1288, 1, 0, %p192;
	add.s32 	%r1289, %r1288, %r1285;
	mul.wide.u32 	%rd241, %r22, %r43;
	{ .reg .b32 tmp; mov.b64 {tmp, %r1290}, %rd241; }
	cvt.u32.u64 	%r1291, %rd241;
	add.s32 	%r1292, %r1289, %r1291;
	setp.lt.u32 	%p193, %r1292, %r1289;
	selp.u32 	%r1293, 1, 0, %p193;
	add.s32 	%r1294, %r1293, %r1290;
	mul.wide.u32 	%rd242, %r23, %r43;
	{ .reg .b32 tmp; mov.b64 {tmp, %r1295}, %rd242; }
	cvt.u32.u64 	%r1296, %rd242;
	add.s32 	%r1297, %r1294, %r1296;
	setp.lt.u32 	%p194, %r1297, %r1294;
	selp.u32 	%r1298, 1, 0, %p194;
	add.s32 	%r1299, %r1298, %r1295;
	mul.wide.u32 	%rd243, %r24, %r43;
	{ .reg .b32 tmp; mov.b64 {tmp, %r1300}, %rd243; }
	cvt.u32.u64 	%r1301, %rd243;
	add.s32 	%r1302, %r1299, %r1301;
	setp.lt.u32 	%p195, %r1302, %r1299;
	selp.u32 	%r1303, 1, 0, %p195;
	add.s32 	%r1304, %r1303, %r1300;
	mul.wide.u32 	%rd244, %r25, %r43;
	{ .reg .b32 tmp; mov.b64 {tmp, %r1305}, %rd244; }
	cvt.u32.u64 	%r1306, %rd244;
	add.s32 	%r1307, %r1304, %r1306;
	setp.lt.u32 	%p196, %r1307, %r1304;
	selp.u32 	%r1308, 1, 0, %p196;
	add.s32 	%r1309, %r1308, %r1305;
	mad.lo.s32 	%r1310, %r26, %r43, %r1309;
	ld.global.u32 	%r1311, [%rd237+4];
	mul.wide.u32 	%rd245, %r19, %r1311;
	{ .reg .b32 tmp; mov.b64 {tmp, %r1312}, %rd245; }
	cvt.u32.u64 	%r1313, %rd245;
	add.s32 	%r1314, %r1282, %r1313;
	setp.lt.u32 	%p197, %r1314, %r1282;
	selp.u32 	%r1315, 1, 0, %p197;
	add.s32 	%r1316, %r1315, %r1312;
	mul.wide.u32 	%rd246, %r20, %r1311;
	{ .reg .b32 tmp; mov.b64 {tmp, %r1317}, %rd246; }
	cvt.u32.u64 	%r1318, %rd246;
	add.s32 	%r1319, %r1287, %r1316;
	add.s32 	%r1320, %r1319, %r1318;
	setp.lt.u32 	%p198, %r1320, %r1319;
	selp.u32 	%r1321, 1, 0, %p198;
	add.s32 	%r1322, %r1321, %r1317;
	mul.wide.u32 	%rd247, %r21, %r1311;
	{ .reg .b32 tmp; mov.b64 {tmp, %r1323}, %rd247; }
	cvt.u32.u64 	%r1324, %rd247;
	add.s32 	%r1325, %r1292, %r1322;
	add.s32 	%r1326, %r1325, %r1324;
	setp.lt.u32 	%p199, %r1326, %r1325;
	selp.u32 	%r1327, 1, 0, %p199;
	add.s32 	%r1328, %r1327, %r1323;
	mul.wide.u32 	%rd248, %r22, %r1311;
	{ .reg .b32 tmp; mov.b64 {tmp, %r1329}, %rd248; }
	cvt.u32.u64 	%r1330, %rd248;
	add.s32 	%r1331, %r1297, %r1328;
	add.s32 	%r1332, %r1331, %r1330;
	setp.lt.u32 	%p200, %r1332, %r1331;
	selp.u32 	%r1333, 1, 0, %p200;
	add.s32 	%r1334, %r1333, %r1329;
	mul.wide.u32 	%rd249, %r23, %r1311;
	{ .reg .b32 tmp; mov.b64 {tmp, %r1335}, %rd249; }
	cvt.u32.u64 	%r1336, %rd249;
	add.s32 	%r1337, %r1302, %r1334;
	add.s32 	%r1338, %r1337, %r1336;
	setp.lt.u32 	%p201, %r1338, %r1337;
	selp.u32 	%r1339, 1, 0, %p201;
	add.s32 	%r1340, %r1339, %r1335;
	mul.wide.u32 	%rd250, %r24, %r1311;
	{ .reg .b32 tmp; mov.b64 {tmp, %r1341}, %rd250; }
	cvt.u32.u64 	%r1342, %rd250;
	add.s32 	%r1343, %r1307, %r1340;
	add.s32 	%r1344, %r1343, %r1342;
	setp.lt.u32 	%p202, %r1344, %r1343;
	selp.u32 	%r1345, 1, 0, %p202;
	add.s32 	%r1346, %r1345, %r1341;
	add.s32 	%r1347, %r1310, %r1346;
	mad.lo.s32 	%r1348, %r25, %r1311, %r1347;
	ld.global.u32 	%r1349, [%rd237+8];
	mul.wide.u32 	%rd251, %r19, %r1349;
	{ .reg .b32 tmp; mov.b64 {tmp, %r1350}, %rd251; }
	cvt.u32.u64 	%r1351, %rd251;
	add.s32 	%r1352, %r1320, %r1351;
	setp.lt.u32 	%p203, %r1352, %r1320;
	selp.u32 	%r1353, 1, 0, %p203;
	add.s32 	%r1354, %r1353, %r1350;
	mul.wide.u32 	%rd252, %r20, %r1349;
	{ .reg .b32 tmp; mov.b64 {tmp, %r1355}, %rd252; }
	cvt.u32.u64 	%r1356, %rd252;
	add.s32 	%r1357, %r1326, %r1354;
	add.s32 	%r1358, %r1357, %r1356;
	setp.lt.u32 	%p204, %r1358, %r1357;
	selp.u32 	%r1359, 1, 0, %p204;
	add.s32 	%r1360, %r1359, %r1355;
	mul.wide.u32 	%rd253, %r21, %r1349;
	{ .reg .b32 tmp; mov.b64 {tmp, %r1361}, %rd253; }
	cvt.u32.u64 	%r1362, %rd253;
	add.s32 	%r1363, %r1332, %r1360;
	add.s32 	%r1364, %r1363, %r1362;
	setp.lt.u32 	%p205, %r1364, %r1363;
	selp.u32 	%r1365, 1, 0, %p205;
	add.s32 	%r1366, %r1365, %r1361;
	mul.wide.u32 	%rd254, %r22, %r1349;
	{ .reg .b32 tmp; mov.b64 {tmp, %r1367}, %rd254; }
	cvt.u32.u64 	%r1368, %rd254;
	add.s32 	%r1369, %r1338, %r1366;
	add.s32 	%r1370, %r1369, %r1368;
	setp.lt.u32 	%p206, %r1370, %r1369;
	selp.u32 	%r1371, 1, 0, %p206;
	add.s32 	%r1372, %r1371, %r1367;
	mul.wide.u32 	%rd255, %r23, %r1349;
	{ .reg .b32 tmp; mov.b64 {tmp, %r1373}, %rd255; }
	cvt.u32.u64 	%r1374, %rd255;
	add.s32 	%r1375, %r1344, %r1372;
	add.s32 	%r1376, %r1375, %r1374;
	setp.lt.u32 	%p207, %r1376, %r1375;
	selp.u32 	%r1377, 1, 0, %p207;
	add.s32 	%r1378, %r1377, %r1373;
	add.s32 	%r1379, %r1348, %r1378;
	mad.lo.s32 	%r1380, %r24, %r1349, %r1379;
	ld.global.u32 	%r1381, [%rd237+12];
	mul.wide.u32 	%rd256, %r19, %r1381;
	{ .reg .b32 tmp; mov.b64 {tmp, %r1382}, %rd256; }
	cvt.u32.u64 	%r1383, %rd256;
	add.s32 	%r1384, %r1358, %r1383;
	setp.lt.u32 	%p208, %r1384, %r1358;
	selp.u32 	%r1385, 1, 0, %p208;
	add.s32 	%r1386, %r1385, %r1382;
	mul.wide.u32 	%rd257, %r20, %r1381;
	{ .reg .b32 tmp; mov.b64 {tmp, %r1387}, %rd257; }
	cvt.u32.u64 	%r1388, %rd257;
	add.s32 	%r1389, %r1364, %r1386;
	add.s32 	%r1390, %r1389, %r1388;
	setp.lt.u32 	%p209, %r1390, %r1389;
	selp.u32 	%r1391, 1, 0, %p209;
	add.s32 	%r1392, %r1391, %r1387;
	mul.wide.u32 	%rd258, %r21, %r1381;
	{ .reg .b32 tmp; mov.b64 {tmp, %r1393}, %rd258; }
	cvt.u32.u64 	%r1394, %rd258;
	add.s32 	%r1395, %r1370, %r1392;
	add.s32 	%r1396, %r1395, %r1394;
	setp.lt.u32 	%p210, %r1396, %r1395;
	selp.u32 	%r1397, 1, 0, %p210;
	add.s32 	%r1398, %r1397, %r1393;
	mul.wide.u32 	%rd259, %r22, %r1381;
	{ .reg .b32 tmp; mov.b64 {tmp, %r1399}, %rd259; }
	cvt.u32.u64 	%r1400, %rd259;
	add.s32 	%r1401, %r1376, %r1398;
	add.s32 	%r1402, %r1401, %r1400;
	setp.lt.u32 	%p211, %r1402, %r1401;
	selp.u32 	%r1403, 1, 0, %p211;
	add.s32 	%r1404, %r1403, %r1399;
	add.s32 	%r1405, %r1380, %r1404;
	mad.lo.s32 	%r1406, %r23, %r1381, %r1405;
	ld.global.u32 	%r1407, [%rd237+16];
	mul.wide.u32 	%rd260, %r19, %r1407;
	{ .reg .b32 tmp; mov.b64 {tmp, %r1408}, %rd260; }
	cvt.u32.u64 	%r1409, %rd260;
	add.s32 	%r1410, %r1390, %r1409;
	setp.lt.u32 	%p212, %r1410, %r1390;
	selp.u32 	%r1411, 1, 0, %p212;
	add.s32 	%r1412, %r1411, %r1408;
	mul.wide.u32 	%rd261, %r20, %r1407;
	{ .reg .b32 tmp; mov.b64 {tmp, %r1413}, %rd261; }
	cvt.u32.u64 	%r1414, %rd261;
	add.s32 	%r1415, %r1396, %r1412;
	add.s32 	%r1416, %r1415, %r1414;
	setp.lt.u32 	%p213, %r1416, %r1415;
	selp.u32 	%r1417, 1, 0, %p213;
	add.s32 	%r1418, %r1417, %r1413;
	mul.wide.u32 	%rd262, %r21, %r1407;
	{ .reg .b32 tmp; mov.b64 {tmp, %r1419}, %rd262; }
	cvt.u32.u64 	%r1420, %rd262;
	add.s32 	%r1421, %r1402, %r1418;
	add.s32 	%r1422, %r1421, %r1420;
	setp.lt.u32 	%p214, %r1422, %r1421;
	selp.u32 	%r1423, 1, 0, %p214;
	add.s32 	%r1424, %r1423, %r1419;
	add.s32 	%r1425, %r1406, %r1424;
	mad.lo.s32 	%r1426, %r22, %r1407, %r1425;
	ld.global.u32 	%r1427, [%rd237+20];
	mul.wide.u32 	%rd263, %r19, %r1427;
	{ .reg .b32 tmp; mov.b64 {tmp, %r1428}, %rd263; }
	cvt.u32.u64 	%r1429, %rd263;
	add.s32 	%r1430, %r1416, %r1429;
	setp.lt.u32 	%p215, %r1430, %r1416;
	selp.u32 	%r1431, 1, 0, %p215;
	add.s32 	%r1432, %r1431, %r1428;
	mul.wide.u32 	%rd264, %r20, %r1427;
	{ .reg .b32 tmp; mov.b64 {tmp, %r1433}, %rd264; }
	cvt.u32.u64 	%r1434, %rd264;
	add.s32 	%r1435, %r1422, %r1432;
	add.s32 	%r1436, %r1435, %r1434;
	setp.lt.u32 	%p216, %r1436, %r1435;
	selp.u32 	%r1437, 1, 0, %p216;
	add.s32 	%r1438, %r1437, %r1433;
	add.s32 	%r1439, %r1426, %r1438;
	mad.lo.s32 	%r1440, %r21, %r1427, %r1439;
	ld.global.u32 	%r1441, [%rd237+24];
	mul.wide.u32 	%rd265, %r19, %r1441;
	{ .reg .b32 tmp; mov.b64 {tmp, %r1442}, %rd265; }
	cvt.u32.u64 	%r1443, %rd265;
	add.s32 	%r1444, %r1436, %r1443;
	setp.lt.u32 	%p217, %r1444, %r1436;
	selp.u32 	%r1445, 1, 0, %p217;
	add.s32 	%r1446, %r1445, %r1442;
	add.s32 	%r1447, %r1440, %r1446;
	mad.lo.s32 	%r1448, %r20, %r1441, %r1447;
	ld.global.u32 	%r1449, [%rd237+28];
	mad.lo.s32 	%r1450, %r19, %r1449, %r1448;
	and.b64  	%rd266, %rd238, 4294967295;
	mul.lo.s64 	%rd267, %rd266, %rd86;
	{ .reg .b32 tmp; mov.b64 {tmp, %r1451}, %rd267; }
	cvt.u32.u64 	%r1452, %rd267;
	mul.lo.s64 	%rd268, %rd266, %rd88;
	{ .reg .b32 tmp; mov.b64 {tmp, %r1453}, %rd268; }
	cvt.u32.u64 	%r1454, %rd268;
	add.s32 	%r1455, %r1451, %r1454;
	setp.lt.u32 	%p218, %r1455, %r1451;
	selp.u32 	%r1456, 1, 0, %p218;
	add.s32 	%r1457, %r1456, %r1453;
	mul.lo.s64 	%rd269, %rd266, %rd90;
	{ .reg .b32 tmp; mov.b64 {tmp, %r1458}, %rd269; }
	cvt.u32.u64 	%r1459, %rd269;
	add.s32 	%r1460, %r1457, %r1459;
	setp.lt.u32 	%p219, %r1460, %r1457;
	selp.u32 	%r1461, 1, 0, %p219;
	add.s32 	%r1462, %r1461, %r1458;
	mul.lo.s64 	%rd270, %rd266, %rd92;
	{ .reg .b32 tmp; mov.b64 {tmp, %r1463}, %rd270; }
	cvt.u32.u64 	%r1464, %rd270;
	add.s32 	%r1465, %r1462, %r1464;
	setp.lt.u32 	%p220, %r1465, %r1462;
	selp.u32 	%r1466, 1, 0, %p220;
	add.s32 	%r1467, %r1466, %r1463;
	mul.lo.s64 	%rd271, %rd266, %rd94;
	{ .reg .b32 tmp; mov.b64 {tmp, %r1468}, %rd271; }
	cvt.u32.u64 	%r1469, %rd271;
	add.s32 	%r1470, %r1467, %r1469;
	setp.lt.u32 	%p221, %r1470, %r1467;
	selp.u32 	%r1471, 1, 0, %p221;
	add.s32 	%r1472, %r1471, %r1468;
	mul.lo.s64 	%rd272, %rd266, %rd96;
	{ .reg .b32 tmp; mov.b64 {tmp, %r1473}, %rd272; }
	cvt.u32.u64 	%r1474, %rd272;
	add.s32 	%r1475, %r1472, %r1474;
	setp.lt.u32 	%p222, %r1475, %r1472;
	selp.u32 	%r1476, 1, 0, %p222;
	add.s32 	%r1477, %r1476, %r1473;
	mul.lo.s64 	%rd273, %rd266, %rd98;
	{ .reg .b32 tmp; mov.b64 {tmp, %r1478}, %rd273; }
	cvt.u32.u64 	%r1479, %rd273;
	add.s32 	%r1480, %r1477, %r1479;
	setp.lt.u32 	%p223, %r1480, %r1477;
	selp.u32 	%r1481, 1, 0, %p223;
	add.s32 	%r1482, %r1481, %r1478;
	mad.lo.s32 	%r1483, %r26, %r1279, %r1482;
	mul.wide.u32 	%rd274, %r19, %r1314;
	{ .reg .b32 tmp; mov.b64 {tmp, %r1484}, %rd274; }
	cvt.u32.u64 	%r1485, %rd274;
	add.s32 	%r1486, %r1455, %r1485;
	setp.lt.u32 	%p224, %r1486, %r1455;
	selp.u32 	%r1487, 1, 0, %p224;
	add.s32 	%r1488, %r1487, %r1484;
	mul.wide.u32 	%rd275, %r20, %r1314;
	{ .reg .b32 tmp; mov.b64 {tmp, %r1489}, %rd275; }
	cvt.u32.u64 	%r1490, %rd275;
	add.s32 	%r1491, %r1460, %r1488;
	add.s32 	%r1492, %r1491, %r1490;
	setp.lt.u32 	%p225, %r1492, %r1491;
	selp.u32 	%r1493, 1, 0, %p225;
	add.s32 	%r1494, %r1493, %r1489;
	mul.wide.u32 	%rd276, %r21, %r1314;
	{ .reg .b32 tmp; mov.b64 {tmp, %r1495}, %rd276; }
	cvt.u32.u64 	%r1496, %rd276;
	add.s32 	%r1497, %r1465, %r1494;
	add.s32 	%r1498, %r1497, %r1496;
	setp.lt.u32 	%p226, %r1498, %r1497;
	selp.u32 	%r1499, 1, 0, %p226;
	add.s32 	%r1500, %r1499, %r1495;
	mul.wide.u32 	%rd277, %r22, %r1314;
	{ .reg .b32 tmp; mov.b64 {tmp, %r1501}, %rd277; }
	cvt.u32.u64 	%r1502, %rd277;
	add.s32 	%r1503, %r1470, %r1500;
	add.s32 	%r1504, %r1503, %r1502;
	setp.lt.u32 	%p227, %r1504, %r1503;
	selp.u32 	%r1505, 1, 0, %p227;
	add.s32 	%r1506, %r1505, %r1501;
	mul.wide.u32 	%rd278, %r23, %r1314;
	{ .reg .b32 tmp; mov.b64 {tmp, %r1507}, %rd278; }
	cvt.u32.u64 	%r1508, %rd278;
	add.s32 	%r1509, %r1475, %r1506;
	add.s32 	%r1510, %r1509, %r1508;
	setp.lt.u32 	%p228, %r1510, %r1509;
	selp.u32 	%r1511, 1, 0, %p228;
	add.s32 	%r1512, %r1511, %r1507;
	mul.wide.u32 	%rd279, %r24, %r1314;
	{ .reg .b32 tmp; mov.b64 {tmp, %r1513}, %rd279; }
	cvt.u32.u64 	%r1514, %rd279;
	add.s32 	%r1515, %r1480, %r1512;
	add.s32 	%r1516, %r1515, %r1514;
	setp.lt.u32 	%p229, %r1516, %r1515;
	selp.u32 	%r1517, 1, 0, %p229;
	add.s32 	%r1518, %r1517, %r1513;
	add.s32 	%r1519, %r1483, %r1518;
	mad.lo.s32 	%r1520, %r25, %r1314, %r1519;
	mul.wide.u32 	%rd280, %r19, %r1352;
	{ .reg .b32 tmp; mov.b64 {tmp, %r1521}, %rd280; }
	cvt.u32.u64 	%r1522, %rd280;
	add.s32 	%r1523, %r1492, %r1522;
	setp.lt.u32 	%p230, %r1523, %r1492;
	selp.u32 	%r1524, 1, 0, %p230;
	add.s32 	%r1525, %r1524, %r1521;
	mul.wide.u32 	%rd281, %r20, %r1352;
	{ .reg .b32 tmp; mov.b64 {tmp, %r1526}, %rd281; }
	cvt.u32.u64 	%r1527, %rd281;
	add.s32 	%r1528, %r1498, %r1525;
	add.s32 	%r1529, %r1528, %r1527;
	setp.lt.u32 	%p231, %r1529, %r1528;
	selp.u32 	%r1530, 1, 0, %p231;
	add.s32 	%r1531, %r1530, %r1526;
	mul.wide.u32 	%rd282, %r21, %r1352;
	{ .reg .b32 tmp; mov.b64 {tmp, %r1532}, %rd282; }
	cvt.u32.u64 	%r1533, %rd282;
	add.s32 	%r1534, %r1504, %r1531;
	add.s32 	%r1535, %r1534, %r1533;
	setp.lt.u32 	%p232, %r1535, %r1534;
	selp.u32 	%r1536, 1, 0, %p232;
	add.s32 	%r1537, %r1536, %r1532;
	mul.wide.u32 	%rd283, %r22, %r1352;
	{ .reg .b32 tmp; mov.b64 {tmp, %r1538}, %rd283; }
	cvt.u32.u64 	%r1539, %rd283;
	add.s32 	%r1540, %r1510, %r1537;
	add.s32 	%r1541, %r1540, %r1539;
	setp.lt.u32 	%p233, %r1541, %r1540;
	selp.u32 	%r1542, 1, 0, %p233;
	add.s32 	%r1543, %r1542, %r1538;
	mul.wide.u32 	%rd284, %r23, %r1352;
	{ .reg .b32 tmp; mov.b64 {tmp, %r1544}, %rd284; }
	cvt.u32.u64 	%r1545, %rd284;
	add.s32 	%r1546, %r1516, %r1543;
	add.s32 	%r1547, %r1546, %r1545;
	setp.lt.u32 	%p234, %r1547, %r1546;
	selp.u32 	%r1548, 1, 0, %p234;
	add.s32 	%r1549, %r1548, %r1544;
	add.s32 	%r1550, %r1520, %r1549;
	mad.lo.s32 	%r1551, %r24, %r1352, %r1550;
	mul.wide.u32 	%rd285, %r19, %r1384;
	{ .reg .b32 tmp; mov.b64 {tmp, %r1552}, %rd285; }
	cvt.u32.u64 	%r1553, %rd285;
	add.s32 	%r1554, %r1529, %r1553;
	setp.lt.u32 	%p235, %r1554, %r1529;
	selp.u32 	%r1555, 1, 0, %p235;
	add.s32 	%r1556, %r1555, %r1552;
	mul.wide.u32 	%rd286, %r20, %r1384;
	{ .reg .b32 tmp; mov.b64 {tmp, %r1557}, %rd286; }
	cvt.u32.u64 	%r1558, %rd286;
	add.s32 	%r1559, %r1535, %r1556;
	add.s32 	%r1560, %r1559, %r1558;
	setp.lt.u32 	%p236, %r1560, %r1559;
	selp.u32 	%r1561, 1, 0, %p236;
	add.s32 	%r1562, %r1561, %r1557;
	mul.wide.u32 	%rd287, %r21, %r1384;
	{ .reg .b32 tmp; mov.b64 {tmp, %r1563}, %rd287; }
	cvt.u32.u64 	%r1564, %rd287;
	add.s32 	%r1565, %r1541, %r1562;
	add.s32 	%r1566, %r1565, %r1564;
	setp.lt.u32 	%p237, %r1566, %r1565;
	selp.u32 	%r1567, 1, 0, %p237;
	add.s32 	%r1568, %r1567, %r1563;
	mul.wide.u32 	%rd288, %r22, %r1384;
	{ .reg .b32 tmp; mov.b64 {tmp, %r1569}, %rd288; }
	cvt.u32.u64 	%r1570, %rd288;
	add.s32 	%r1571, %r1547, %r1568;
	add.s32 	%r1572, %r1571, %r1570;
	setp.lt.u32 	%p238, %r1572, %r1571;
	selp.u32 	%r1573, 1, 0, %p238;
	add.s32 	%r1574, %r1573, %r1569;
	add.s32 	%r1575, %r1551, %r1574;
	mad.lo.s32 	%r1576, %r23, %r1384, %r1575;
	mul.wide.u32 	%rd289, %r19, %r1410;
	{ .reg .b32 tmp; mov.b64 {tmp, %r1577}, %rd289; }
	cvt.u32.u64 	%r1578, %rd289;
	add.s32 	%r1579, %r1560, %r1578;
	setp.lt.u32 	%p239, %r1579, %r1560;
	selp.u32 	%r1580, 1, 0, %p239;
	add.s32 	%r1581, %r1580, %r1577;
	mul.wide.u32 	%rd290, %r20, %r1410;
	{ .reg .b32 tmp; mov.b64 {tmp, %r1582}, %rd290; }
	cvt.u32.u64 	%r1583, %rd290;
	add.s32 	%r1584, %r1566, %r1581;
	add.s32 	%r1585, %r1584, %r1583;
	setp.lt.u32 	%p240, %r1585, %r1584;
	selp.u32 	%r1586, 1, 0, %p240;
	add.s32 	%r1587, %r1586, %r1582;
	mul.wide.u32 	%rd291, %r21, %r1410;
	{ .reg .b32 tmp; mov.b64 {tmp, %r1588}, %rd291; }
	cvt.u32.u64 	%r1589, %rd291;
	add.s32 	%r1590, %r1572, %r1587;
	add.s32 	%r1591, %r1590, %r1589;
	setp.lt.u32 	%p241, %r1591, %r1590;
	selp.u32 	%r1592, 1, 0, %p241;
	add.s32 	%r1593, %r1592, %r1588;
	add.s32 	%r1594, %r1576, %r1593;
	mad.lo.s32 	%r1595, %r22, %r1410, %r1594;
	mul.wide.u32 	%rd292, %r19, %r1430;
	{ .reg .b32 tmp; mov.b64 {tmp, %r1596}, %rd292; }
	cvt.u32.u64 	%r1597, %rd292;
	add.s32 	%r1598, %r1585, %r1597;
	setp.lt.u32 	%p242, %r1598, %r1585;
	selp.u32 	%r1599, 1, 0, %p242;
	add.s32 	%r1600, %r1599, %r1596;
	mul.wide.u32 	%rd293, %r20, %r1430;
	{ .reg .b32 tmp; mov.b64 {tmp, %r1601}, %rd293; }
	cvt.u32.u64 	%r1602, %rd293;
	add.s32 	%r1603, %r1591, %r1600;
	add.s32 	%r1604, %r1603, %r1602;
	setp.lt.u32 	%p243, %r1604, %r1603;
	selp.u32 	%r1605, 1, 0, %p243;
	add.s32 	%r1606, %r1605, %r1601;
	add.s32 	%r1607, %r1595, %r1606;
	mad.lo.s32 	%r1608, %r21, %r1430, %r1607;
	mul.wide.u32 	%rd294, %r19, %r1444;
	{ .reg .b32 tmp; mov.b64 {tmp, %r1609}, %rd294; }
	cvt.u32.u64 	%r1610, %rd294;
	add.s32 	%r1611, %r1604, %r1610;
	setp.lt.u32 	%p244, %r1611, %r1604;
	selp.u32 	%r1612, 1, 0, %p244;
	add.s32 	%r1613, %r1612, %r1609;
	add.s32 	%r1614, %r1608, %r1613;
	mad.lo.s32 	%r1615, %r20, %r1444, %r1614;
	mad.lo.s32 	%r1616, %r19, %r1450, %r1615;
	and.b64  	%rd295, %rd267, 4294967295;
	mul.lo.s64 	%rd1, %rd295, %rd86;
	{ .reg .b32 tmp; mov.b64 {tmp, %r1617}, %rd1; }
	mul.lo.s64 	%rd296, %rd295, %rd88;
	{ .reg .b32 tmp; mov.b64 {tmp, %r1618}, %rd296; }
	cvt.u32.u64 	%r1619, %rd296;
	add.s32 	%r1620, %r1617, %r1619;
	setp.lt.u32 	%p245, %r1620, %r1617;
	selp.u32 	%r1621, 1, 0, %p245;
	add.s32 	%r1622, %r1621, %r1618;
	mul.lo.s64 	%rd297, %rd295, %rd90;
	{ .reg .b32 tmp; mov.b64 {tmp, %r1623}, %rd297; }
	cvt.u32.u64 	%r1624, %rd297;
	add.s32 	%r1625, %r1622, %r1624;
	setp.lt.u32 	%p246, %r1625, %r1622;
	selp.u32 	%r1626, 1, 0, %p246;
	add.s32 	%r1627, %r1626, %r1623;
	mul.lo.s64 	%rd298, %rd295, %rd92;
	{ .reg .b32 tmp; mov.b64 {tmp, %r1628}, %rd298; }
	cvt.u32.u64 	%r1629, %rd298;
	add.s32 	%r1630, %r1627, %r1629;
	setp.lt.u32 	%p247, %r1630, %r1627;
	selp.u32 	%r1631, 1, 0, %p247;
	add.s32 	%r1632, %r1631, %r1628;
	mul.lo.s64 	%rd299, %rd295, %rd94;
	{ .reg .b32 tmp; mov.b64 {tmp, %r1633}, %rd299; }
	cvt.u32.u64 	%r1634, %rd299;
	add.s32 	%r1635, %r1632, %r1634;
	setp.lt.u32 	%p248, %r1635, %r1632;
	selp.u32 	%r1636, 1, 0, %p248;
	add.s32 	%r1637, %r1636, %r1633;
	mul.lo.s64 	%rd300, %rd295, %rd96;
	{ .reg .b32 tmp; mov.b64 {tmp, %r1638}, %rd300; }
	cvt.u32.u64 	%r1639, %rd300;
	add.s32 	%r1640, %r1637, %r1639;
	setp.lt.u32 	%p249, %r1640, %r1637;
	selp.u32 	%r1641, 1, 0, %p249;
	add.s32 	%r1642, %r1641, %r1638;
	mul.lo.s64 	%rd301, %rd295, %rd98;
	{ .reg .b32 tmp; mov.b64 {tmp, %r1643}, %rd301; }
	cvt.u32.u64 	%r1644, %rd301;
	add.s32 	%r1645, %r1642, %r1644;
	setp.lt.u32 	%p250, %r1645, %r1642;
	selp.u32 	%r1646, 1, 0, %p250;
	add.s32 	%r1647, %r1646, %r1643;
	mad.lo.s32 	%r1648, %r26, %r1452, %r1647;
	mul.wide.u32 	%rd302, %r19, %r1486;
	{ .reg .b32 tmp; mov.b64 {tmp, %r1649}, %rd302; }
	cvt.u32.u64 	%r1650, %rd302;
	add.s32 	%r44, %r1620, %r1650;
	setp.lt.u32 	%p251, %r44, %r1620;
	selp.u32 	%r1651, 1, 0, %p251;
	add.s32 	%r1652, %r1651, %r1649;
	mul.wide.u32 	%rd303, %r20, %r1486;
	{ .reg .b32 tmp; mov.b64 {tmp, %r1653}, %rd303; }
	cvt.u32.u64 	%r1654, %rd303;
	add.s32 	%r1655, %r1625, %r1652;
	add.s32 	%r1656, %r1655, %r1654;
	setp.lt.u32 	%p252, %r1656, %r1655;
	selp.u32 	%r1657, 1, 0, %p252;
	add.s32 	%r1658, %r1657, %r1653;
	mul.wide.u32 	%rd304, %r21, %r1486;
	{ .reg .b32 tmp; mov.b64 {tmp, %r1659}, %rd304; }
	cvt.u32.u64 	%r1660, %rd304;
	add.s32 	%r1661, %r1630, %r1658;
	add.s32 	%r1662, %r1661, %r1660;
	setp.lt.u32 	%p253, %r1662, %r1661;
	selp.u32 	%r1663, 1, 0, %p253;
	add.s32 	%r1664, %r1663, %r1659;
	mul.wide.u32 	%rd305, %r22, %r1486;
	{ .reg .b32 tmp; mov.b64 {tmp, %r1665}, %rd305; }
	cvt.u32.u64 	%r1666, %rd305;
	add.s32 	%r1667, %r1635, %r1664;
	add.s32 	%r1668, %r1667, %r1666;
	setp.lt.u32 	%p254, %r1668, %r1667;
	selp.u32 	%r1669, 1, 0, %p254;
	add.s32 	%r1670, %r1669, %r1665;
	mul.wide.u32 	%rd306, %r23, %r1486;
	{ .reg .b32 tmp; mov.b64 {tmp, %r1671}, %rd306; }
	cvt.u32.u64 	%r1672, %rd306;
	add.s32 	%r1673, %r1640, %r1670;
	add.s32 	%r1674, %r1673, %r1672;
	setp.lt.u32 	%p255, %r1674, %r1673;
	selp.u32 	%r1675, 1, 0, %p255;
	add.s32 	%r1676, %r1675, %r1671;
	mul.wide.u32 	%rd307, %r24, %r1486;
	{ .reg .b32 tmp; mov.b64 {tmp, %r1677}, %rd307; }
	cvt.u32.u64 	%r1678, %rd307;
	add.s32 	%r1679, %r1645, %r1676;
	add.s32 	%r1680, %r1679, %r1678;
	setp.lt.u32 	%p256, %r1680, %r1679;
	selp.u32 	%r1681, 1, 0, %p256;
	add.s32 	%r1682, %r1681, %r1677;
	add.s32 	%r1683, %r1648, %r1682;
	mad.lo.s32 	%r1684, %r25, %r1486, %r1683;
	mul.wide.u32 	%rd308, %r19, %r1523;
	{ .reg .b32 tmp; mov.b64 {tmp, %r1685}, %rd308; }
	cvt.u32.u64 	%r1686, %rd308;
	add.s32 	%r45, %r1656, %r1686;
	setp.lt.u32 	%p257, %r45, %r1656;
	selp.u32 	%r1687, 1, 0, %p257;
	add.s32 	%r1688, %r1687, %r1685;
	mul.wide.u32 	%rd309, %r20, %r1523;
	{ .reg .b32 tmp; mov.b64 {tmp, %r1689}, %rd309; }
	cvt.u32.u64 	%r1690, %rd309;
	add.s32 	%r1691, %r1662, %r1688;
	add.s32 	%r1692, %r1691, %r1690;
	setp.lt.u32 	%p258, %r1692, %r1691;
	selp.u32 	%r1693, 1, 0, %p258;
	add.s32 	%r1694, %r1693, %r1689;
	mul.wide.u32 	%rd310, %r21, %r1523;
	{ .reg .b32 tmp; mov.b64 {tmp, %r1695}, %rd310; }
	cvt.u32.u64 	%r1696, %rd310;
	add.s32 	%r1697, %r1668, %r1694;
	add.s32 	%r1698, %r1697, %r1696;
	setp.lt.u32 	%p259, %r1698, %r1697;
	selp.u32 	%r1699, 1, 0, %p259;
	add.s32 	%r1700, %r1699, %r1695;
	mul.wide.u32 	%rd311, %r22, %r1523;
	{ .reg .b32 tmp; mov.b64 {tmp, %r1701}, %rd311; }
	cvt.u32.u64 	%r1702, %rd311;
	add.s32 	%r1703, %r1674, %r1700;
	add.s32 	%r1704, %r1703, %r1702;
	setp.lt.u32 	%p260, %r1704, %r1703;
	selp.u32 	%r1705, 1, 0, %p260;
	add.s32 	%r1706, %r1705, %r1701;
	mul.wide.u32 	%rd312, %r23, %r1523;
	{ .reg .b32 tmp; mov.b64 {tmp, %r1707}, %rd312; }
	cvt.u32.u64 	%r1708, %rd312;
	add.s32 	%r1709, %r1680, %r1706;
	add.s32 	%r1710, %r1709, %r1708;
	setp.lt.u32 	%p261, %r1710, %r1709;
	selp.u32 	%r1711, 1, 0, %p261;
	add.s32 	%r1712, %r1711, %r1707;
	add.s32 	%r1713, %r1684, %r1712;
	mad.lo.s32 	%r1714, %r24, %r1523, %r1713;
	mul.wide.u32 	%rd313, %r19, %r1554;
	{ .reg .b32 tmp; mov.b64 {tmp, %r1715}, %rd313; }
	cvt.u32.u64 	%r1716, %rd313;
	add.s32 	%r46, %r1692, %r1716;
	setp.lt.u32 	%p262, %r46, %r1692;
	selp.u32 	%r1717, 1, 0, %p262;
	add.s32 	%r1718, %r1717, %r1715;
	mul.wide.u32 	%rd314, %r20, %r1554;
	{ .reg .b32 tmp; mov.b64 {tmp, %r1719}, %rd314; }
	cvt.u32.u64 	%r1720, %rd314;
	add.s32 	%r1721, %r1698, %r1718;
	add.s32 	%r1722, %r1721, %r1720;
	setp.lt.u32 	%p263, %r1722, %r1721;
	selp.u32 	%r1723, 1, 0, %p263;
	add.s32 	%r1724, %r1723, %r1719;
	mul.wide.u32 	%rd315, %r21, %r1554;
	{ .reg .b32 tmp; mov.b64 {tmp, %r1725}, %rd315; }
	cvt.u32.u64 	%r1726, %rd315;
	add.s32 	%r1727, %r1704, %r1724;
	add.s32 	%r1728, %r1727, %r1726;
	setp.lt.u32 	%p264, %r1728, %r1727;
	selp.u32 	%r1729, 1, 0, %p264;
	add.s32 	%r1730, %r1729, %r1725;
	mul.wide.u32 	%rd316, %r22, %r1554;
	{ .reg .b32 tmp; mov.b64 {tmp, %r1731}, %rd316; }
	cvt.u32.u64 	%r1732, %rd316;
	add.s32 	%r1733, %r1710, %r1730;
	add.s32 	%r1734, %r1733, %r1732;
	setp.lt.u32 	%p265, %r1734, %r1733;
	selp.u32 	%r1735, 1, 0, %p265;
	add.s32 	%r1736, %r1735, %r1731;
	add.s32 	%r1737, %r1714, %r1736;
	mad.lo.s32 	%r1738, %r23, %r1554, %r1737;
	mul.wide.u32 	%rd317, %r19, %r1579;
	{ .reg .b32 tmp; mov.b64 {tmp, %r1739}, %rd317; }
	cvt.u32.u64 	%r1740, %rd317;
	add.s32 	%r47, %r1722, %r1740;
	setp.lt.u32 	%p266, %r47, %r1722;
	selp.u32 	%r1741, 1, 0, %p266;
	add.s32 	%r1742, %r1741, %r1739;
	mul.wide.u32 	%rd318, %r20, %r1579;
	{ .reg .b32 tmp; mov.b64 {tmp, %r1743}, %rd318; }
	cvt.u32.u64 	%r1744, %rd318;
	add.s32 	%r1745, %r1728, %r1742;
	add.s32 	%r1746, %r1745, %r1744;
	setp.lt.u32 	%p267, %r1746, %r1745;
	selp.u32 	%r1747, 1, 0, %p267;
	add.s32 	%r1748, %r1747, %r1743;
	mul.wide.u32 	%rd319, %r21, %r1579;
	{ .reg .b32 tmp; mov.b64 {tmp, %r1749}, %rd319; }
	cvt.u32.u64 	%r1750, %rd319;
	add.s32 	%r1751, %r1734, %r1748;
	add.s32 	%r1752, %r1751, %r1750;
	setp.lt.u32 	%p268, %r1752, %r1751;
	selp.u32 	%r1753, 1, 0, %p268;
	add.s32 	%r1754, %r1753, %r1749;
	add.s32 	%r1755, %r1738, %r1754;
	mad.lo.s32 	%r1756, %r22, %r1579, %r1755;
	mul.wide.u32 	%rd320, %r19, %r1598;
	{ .reg .b32 tmp; mov.b64 {tmp, %r1757}, %rd320; }
	cvt.u32.u64 	%r1758, %rd320;
	add.s32 	%r48, %r1746, %r1758;
	setp.lt.u32 	%p269, %r48, %r1746;
	selp.u32 	%r1759, 1, 0, %p269;
	add.s32 	%r1760, %r1759, %r1757;
	mul.wide.u32 	%rd321, %r20, %r1598;
	{ .reg .b32 tmp; mov.b64 {tmp, %r1761}, %rd321; }
	cvt.u32.u64 	%r1762, %rd321;
	add.s32 	%r1763, %r1752, %r1760;
	add.s32 	%r1764, %r1763, %r1762;
	setp.lt.u32 	%p270, %r1764, %r1763;
	selp.u32 	%r1765, 1, 0, %p270;
	add.s32 	%r1766, %r1765, %r1761;
	add.s32 	%r1767, %r1756, %r1766;
	mad.lo.s32 	%r1768, %r21, %r1598, %r1767;
	mul.wide.u32 	%rd322, %r19, %r1611;
	{ .reg .b32 tmp; mov.b64 {tmp, %r1769}, %rd322; }
	cvt.u32.u64 	%r1770, %rd322;
	add.s32 	%r49, %r1764, %r1770;
	setp.lt.u32 	%p271, %r49, %r1764;
	selp.u32 	%r1771, 1, 0, %p271;
	add.s32 	%r1772, %r1771, %r1769;
	add.s32 	%r1773, %r1768, %r1772;
	mad.lo.s32 	%r1774, %r20, %r1611, %r1773;
	mad.lo.s32 	%r50, %r19, %r1616, %r1774;
	setp.ne.s32 	%p272, %r277, %r616;
	setp.ne.s32 	%p273, %r311, %r650;
	or.pred  	%p274, %p272, %p273;
	setp.ne.s32 	%p275, %r348, %r687;
	or.pred  	%p276, %p274, %p275;
	setp.ne.s32 	%p277, %r379, %r718;
	or.pred  	%p278, %p276, %p277;
	setp.ne.s32 	%p279, %r404, %r743;
	or.pred  	%p280, %p278, %p279;
	setp.ne.s32 	%p281, %r423, %r762;
	or.pred  	%p282, %p280, %p281;
	setp.ne.s32 	%p283, %r436, %r775;
	or.pred  	%p284, %p282, %p283;
	setp.ne.s32 	%p285, %r441, %r780;
	or.pred  	%p286, %p284, %p285;
	@%p286 bra 	$L__BB0_3;
	cvt.u32.u64 	%r1776, %rd1;
	setp.eq.s32 	%p287, %r35, %r1776;
	setp.eq.s32 	%p288, %r36, %r44;
	and.pred  	%p289, %p287, %p288;
	setp.eq.s32 	%p290, %r37, %r45;
	and.pred  	%p291, %p289, %p290;
	setp.eq.s32 	%p292, %r38, %r46;
	and.pred  	%p293, %p291, %p292;
	setp.eq.s32 	%p294, %r39, %r47;
	and.pred  	%p295, %p293, %p294;
	setp.eq.s32 	%p296, %r40, %r48;
	and.pred  	%p297, %p295, %p296;
	setp.eq.s32 	%p298, %r41, %r49;
	and.pred  	%p299, %p297, %p298;
	setp.eq.s32 	%p300, %r42, %r50;
	and.pred  	%p301, %p299, %p300;
	mov.b32 	%r3099, 0;
	mov.u32 	%r3100, %r3099;
	mov.u32 	%r3101, %r3099;
	mov.u32 	%r3102, %r3099;
	mov.u32 	%r3103, %r3099;
	mov.u32 	%r3104, %r3099;
	mov.u32 	%r3105, %r3099;
	mov.u32 	%r3106, %r3099;
	mov.u32 	%r3107, %r3099;
	mov.u32 	%r3108, %r3099;
	mov.u32 	%r3109, %r3099;
	mov.u32 	%r3110, %r3099;
	mov.u32 	%r3111, %r3099;
	mov.u32 	%r3112, %r3099;
	mov.u32 	%r3113, %r3099;
	mov.u32 	%r3114, %r3099;
	mov.u32 	%r3115, %r3099;
	mov.u32 	%r3116, %r3099;
	mov.u32 	%r3117, %r3099;
	mov.u32 	%r3118, %r3099;
	mov.u32 	%r3119, %r3099;
	mov.u32 	%r3120, %r3099;
	mov.u32 	%r3121, %r3099;
	mov.u32 	%r3122, %r3099;
	@%p301 bra 	$L__BB0_4;
$L__BB0_3:
	cvt.u64.u32 	%rd323, %r19;
	cvt.u64.u32 	%rd324, %r3;
	cvt.u64.u32 	%rd325, %r18;
	mul.lo.s64 	%rd326, %rd323, %rd325;
	mul.lo.s64 	%rd327, %rd326, %rd323;
	and.b64  	%rd328, %rd327, 4294967295;
	cvt.u64.u32 	%rd329, %r2;
	mul.lo.s64 	%rd330, %rd324, %rd329;
	and.b64  	%rd331, %rd330, 4294967295;
	mul.lo.s64 	%rd332, %rd331, %rd324;
	and.b64  	%rd333, %rd332, 4294967295;
	sub.s64 	%rd334, %rd328, %rd333;
	shr.u64 	%rd335, %rd334, 32;
	and.b64  	%rd336, %rd335, 1;
	cvt.u32.u64 	%r1777, %rd334;
	cvt.u64.u32 	%rd337, %r650;
	cvt.u64.u32 	%rd338, %r311;
	add.s64 	%rd339, %rd336, %rd338;
	sub.s64 	%rd340, %rd337, %rd339;
	shr.u64 	%rd341, %rd340, 32;
	and.b64  	%rd342, %rd341, 1;
	cvt.u32.u64 	%r1778, %rd340;
	cvt.u64.u32 	%rd343, %r687;
	cvt.u64.u32 	%rd344, %r348;
	add.s64 	%rd345, %rd342, %rd344;
	sub.s64 	%rd346, %rd343, %rd345;
	shr.u64 	%rd347, %rd346, 32;
	and.b64  	%rd348, %rd347, 1;
	cvt.u32.u64 	%r1779, %rd346;
	cvt.u64.u32 	%rd349, %r718;
	cvt.u64.u32 	%rd350, %r379;
	add.s64 	%rd351, %rd348, %rd350;
	sub.s64 	%rd352, %rd349, %rd351;
	shr.u64 	%rd353, %rd352, 32;
	and.b64  	%rd354, %rd353, 1;
	cvt.u32.u64 	%r1780, %rd352;
	cvt.u64.u32 	%rd355, %r743;
	cvt.u64.u32 	%rd356, %r404;
	add.s64 	%rd357, %rd354, %rd356;
	sub.s64 	%rd358, %rd355, %rd357;
	shr.u64 	%rd359, %rd358, 32;
	and.b64  	%rd360, %rd359, 1;
	cvt.u32.u64 	%r1781, %rd358;
	cvt.u64.u32 	%rd361, %r762;
	cvt.u64.u32 	%rd362, %r423;
	add.s64 	%rd363, %rd360, %rd362;
	sub.s64 	%rd364, %rd361, %rd363;
	shr.u64 	%rd365, %rd364, 32;
	and.b64  	%rd366, %rd365, 1;
	cvt.u32.u64 	%r1782, %rd364;
	cvt.u64.u32 	%rd367, %r775;
	cvt.u64.u32 	%rd368, %r436;
	add.s64 	%rd369, %rd366, %rd368;
	sub.s64 	%rd370, %rd367, %rd369;
	cvt.u32.u64 	%r1783, %rd370;
	{ .reg .b32 tmp; mov.b64 {tmp, %r1784}, %rd370; }
	and.b32  	%r1785, %r1784, 1;
	add.s32 	%r1786, %r1785, %r441;
	sub.s32 	%r1787, %r780, %r1786;
	cvt.u64.u32 	%rd371, %r43;
	mul.lo.s64 	%rd372, %rd323, %rd371;
	mul.lo.s64 	%rd373, %rd372, %rd323;
	mul.lo.s64 	%rd374, %rd373, %rd323;
	and.b64  	%rd375, %rd374, 4294967295;
	cvt.u64.u32 	%rd376, %r34;
	mul.lo.s64 	%rd377, %rd324, %rd376;
	mul.lo.s64 	%rd378, %rd377, %rd324;
	and.b64  	%rd379, %rd378, 4294967295;
	mul.lo.s64 	%rd380, %rd379, %rd324;
	and.b64  	%rd381, %rd380, 4294967295;
	sub.s64 	%rd382, %rd375, %rd381;
	shr.u64 	%rd383, %rd382, 32;
	and.b64  	%rd384, %rd383, 1;
	cvt.u32.u64 	%r1788, %rd382;
	cvt.u64.u32 	%rd385, %r44;
	cvt.u64.u32 	%rd386, %r36;
	add.s64 	%rd387, %rd384, %rd386;
	sub.s64 	%rd388, %rd385, %rd387;
	shr.u64 	%rd389, %rd388, 32;
	and.b64  	%rd390, %rd389, 1;
	cvt.u32.u64 	%r1789, %rd388;
	cvt.u64.u32 	%rd391, %r45;
	cvt.u64.u32 	%rd392, %r37;
	add.s64 	%rd393, %rd390, %rd392;
	sub.s64 	%rd394, %rd391, %rd393;
	shr.u64 	%rd395, %rd394, 32;
	and.b64  	%rd396, %rd395, 1;
	cvt.u32.u64 	%r1790, %rd394;
	cvt.u64.u32 	%rd397, %r46;
	cvt.u64.u32 	%rd398, %r38;
	add.s64 	%rd399, %rd396, %rd398;
	sub.s64 	%rd400, %rd397, %rd399;
	shr.u64 	%rd401, %rd400, 32;
	and.b64  	%rd402, %rd401, 1;
	cvt.u32.u64 	%r1791, %rd400;
	cvt.u64.u32 	%rd403, %r47;
	cvt.u64.u32 	%rd404, %r39;
	add.s64 	%rd405, %rd402, %rd404;
	sub.s64 	%rd406, %rd403, %rd405;
	shr.u64 	%rd407, %rd406, 32;
	and.b64  	%rd408, %rd407, 1;
	cvt.u32.u64 	%r1792, %rd406;
	cvt.u64.u32 	%rd409, %r48;
	cvt.u64.u32 	%rd410, %r40;
	add.s64 	%rd411, %rd408, %rd410;
	sub.s64 	%rd412, %rd409, %rd411;
	shr.u64 	%rd413, %rd412, 32;
	and.b64  	%rd414, %rd413, 1;
	cvt.u32.u64 	%r1793, %rd412;
	cvt.u64.u32 	%rd415, %r49;
	cvt.u64.u32 	%rd416, %r41;
	add.s64 	%rd417, %rd414, %rd416;
	sub.s64 	%rd418, %rd415, %rd417;
	cvt.u32.u64 	%r1794, %rd418;
	{ .reg .b32 tmp; mov.b64 {tmp, %r1795}, %rd418; }
	and.b32  	%r1796, %r1795, 1;
	add.s32 	%r1797, %r1796, %r42;
	sub.s32 	%r1798, %r50, %r1797;
	and.b64  	%rd419, %rd334, 4294967295;
	mul.lo.s64 	%rd420, %rd419, %rd419;
	{ .reg .b32 tmp; mov.b64 {tmp, %r1799}, %rd420; }
	cvt.u32.u64 	%r1800, %rd420;
	and.b64  	%rd421, %rd340, 4294967295;
	mul.lo.s64 	%rd422, %rd421, %rd419;
	{ .reg .b32 tmp; mov.b64 {tmp, %r1801}, %rd422; }
	cvt.u32.u64 	%r1802, %rd422;
	add.s32 	%r1803, %r1799, %r1802;
	setp.lt.u32 	%p302, %r1803, %r1799;
	selp.u32 	%r1804, 1, 0, %p302;
	add.s32 	%r1805, %r1804, %r1801;
	and.b64  	%rd423, %rd346, 4294967295;
	mul.lo.s64 	%rd424, %rd423, %rd419;
	{ .reg .b32 tmp; mov.b64 {tmp, %r1806}, %rd424; }
	cvt.u32.u64 	%r1807, %rd424;
	add.s32 	%r1808, %r1805, %r1807;
	setp.lt.u32 	%p303, %r1808, %r1805;
	selp.u32 	%r1809, 1, 0, %p303;
	add.s32 	%r1810, %r1809, %r1806;
	and.b64  	%rd425, %rd352, 4294967295;
	mul.lo.s64 	%rd426, %rd425, %rd419;
	{ .reg .b32 tmp; mov.b64 {tmp, %r1811}, %rd426; }
	cvt.u32.u64 	%r1812, %rd426;
	add.s32 	%r1813, %r1810, %r1812;
	setp.lt.u32 	%p304, %r1813, %r1810;
	selp.u32 	%r1814, 1, 0, %p304;
	add.s32 	%r1815, %r1814, %r1811;
	and.b64  	%rd427, %rd358, 4294967295;
	mul.lo.s64 	%rd428, %rd427, %rd419;
	{ .reg .b32 tmp; mov.b64 {tmp, %r1816}, %rd428; }
	cvt.u32.u64 	%r1817, %rd428;
	add.s32 	%r1818, %r1815, %r1817;
	setp.lt.u32 	%p305, %r1818, %r1815;
	selp.u32 	%r1819, 1, 0, %p305;
	add.s32 	%r1820, %r1819, %r1816;
	and.b64  	%rd429, %rd364, 4294967295;
	mul.lo.s64 	%rd430, %rd429, %rd419;
	{ .reg .b32 tmp; mov.b64 {tmp, %r1821}, %rd430; }
	cvt.u32.u64 	%r1822, %rd430;
	add.s32 	%r1823, %r1820, %r1822;
	setp.lt.u32 	%p306, %r1823, %r1820;
	selp.u32 	%r1824, 1, 0, %p306;
	add.s32 	%r1825, %r1824, %r1821;
	and.b64  	%rd431, %rd370, 4294967295;
	mul.lo.s64 	%rd432, %rd431, %rd419;
	{ .reg .b32 tmp; mov.b64 {tmp, %r1826}, %rd432; }
	cvt.u32.u64 	%r1827, %rd432;
	add.s32 	%r1828, %r1825, %r1827;
	setp.lt.u32 	%p307, %r1828, %r1825;
	selp.u32 	%r1829, 1, 0, %p307;
	add.s32 	%r1830, %r1829, %r1826;
	mul.lo.s32 	%r1831, %r1787, %r1777;
	add.s32 	%r1832, %r1830, %r1831;
	add.s32 	%r1833, %r1803, %r1802;
	setp.lt.u32 	%p308, %r1833, %r1803;
	selp.u32 	%r1834, 1, 0, %p308;
	add.s32 	%r1835, %r1834, %r1801;
	mul.lo.s64 	%rd433, %rd421, %rd421;
	{ .reg .b32 tmp; mov.b64 {tmp, %r1836}, %rd433; }
	cvt.u32.u64 	%r1837, %rd433;
	add.s32 	%r1838, %r1808, %r1835;
	add.s32 	%r1839, %r1838, %r1837;
	setp.lt.u32 	%p309, %r1839, %r1838;
	selp.u32 	%r1840, 1, 0, %p309;
	add.s32 	%r1841, %r1840, %r1836;
	mul.lo.s64 	%rd434, %rd423, %rd421;
	{ .reg .b32 tmp; mov.b64 {tmp, %r1842}, %rd434; }
	cvt.u32.u64 	%r1843, %rd434;
	add.s32 	%r1844, %r1813, %r1841;
	add.s32 	%r1845, %r1844, %r1843;
	setp.lt.u32 	%p310, %r1845, %r1844;
	selp.u32 	%r1846, 1, 0, %p310;
	add.s32 	%r1847, %r1846, %r1842;
	mul.lo.s64 	%rd435, %rd425, %rd421;
	{ .reg .b32 tmp; mov.b64 {tmp, %r1848}, %rd435; }
	cvt.u32.u64 	%r1849, %rd435;
	add.s32 	%r1850, %r1818, %r1847;
	add.s32 	%r1851, %r1850, %r1849;
	setp.lt.u32 	%p311, %r1851, %r1850;
	selp.u32 	%r1852, 1, 0, %p311;
	add.s32 	%r1853, %r1852, %r1848;
	mul.lo.s64 	%rd436, %rd427, %rd421;
	{ .reg .b32 tmp; mov.b64 {tmp, %r1854}, %rd436; }
	cvt.u32.u64 	%r1855, %rd436;
	add.s32 	%r1856, %r1823, %r1853;
	add.s32 	%r1857, %r1856, %r1855;
	setp.lt.u32 	%p312, %r1857, %r1856;
	selp.u32 	%r1858, 1, 0, %p312;
	add.s32 	%r1859, %r1858, %r1854;
	mul.lo.s64 	%rd437, %rd429, %rd421;
	{ .reg .b32 tmp; mov.b64 {tmp, %r1860}, %rd437; }
	cvt.u32.u64 	%r1861, %rd437;
	add.s32 	%r1862, %r1828, %r1859;
	add.s32 	%r1863, %r1862, %r1861;
	setp.lt.u32 	%p313, %r1863, %r1862;
	selp.u32 	%r1864, 1, 0, %p313;
	add.s32 	%r1865, %r1864, %r1860;
	mul.lo.s32 	%r1866, %r1783, %r1778;
	add.s32 	%r1867, %r1832, %r1865;
	add.s32 	%r1868, %r1867, %r1866;
	add.s32 	%r1869, %r1839, %r1807;
	setp.lt.u32 	%p314, %r1869, %r1839;
	selp.u32 	%r1870, 1, 0, %p314;
	add.s32 	%r1871, %r1870, %r1806;
	add.s32 	%r1872, %r1845, %r1871;
	add.s32 	%r1873, %r1872, %r1843;
	setp.lt.u32 	%p315, %r1873, %r1872;
	selp.u32 	%r1874, 1, 0, %p315;
	add.s32 	%r1875, %r1874, %r1842;
	mul.lo.s64 	%rd438, %rd423, %rd423;
	{ .reg .b32 tmp; mov.b64 {tmp, %r1876}, %rd438; }
	cvt.u32.u64 	%r1877, %rd438;
	add.s32 	%r1878, %r1851, %r1875;
	add.s32 	%r1879, %r1878, %r1877;
	setp.lt.u32 	%p316, %r1879, %r1878;
	selp.u32 	%r1880, 1, 0, %p316;
	add.s32 	%r1881, %r1880, %r1876;
	mul.lo.s64 	%rd439, %rd425, %rd423;
	{ .reg .b32 tmp; mov.b64 {tmp, %r1882}, %rd439; }
	cvt.u32.u64 	%r1883, %rd439;
	add.s32 	%r1884, %r1857, %r1881;
	add.s32 	%r1885, %r1884, %r1883;
	setp.lt.u32 	%p317, %r1885, %r1884;
	selp.u32 	%r1886, 1, 0, %p317;
	add.s32 	%r1887, %r1886, %r1882;
	mul.lo.s64 	%rd440, %rd427, %rd423;
	{ .reg .b32 tmp; mov.b64 {tmp, %r1888}, %rd440; }
	cvt.u32.u64 	%r1889, %rd440;
	add.s32 	%r1890, %r1863, %r1887;
	add.s32 	%r1891, %r1890, %r1889;
	setp.lt.u32 	%p318, %r1891, %r1890;
	selp.u32 	%r1892, 1, 0, %p318;
	add.s32 	%r1893, %r1892, %r1888;
	mul.lo.s32 	%r1894, %r1782, %r1779;
	add.s32 	%r1895, %r1868, %r1893;
	add.s32 	%r1896, %r1895, %r1894;
	add.s32 	%r1897, %r1873, %r1812;
	setp.lt.u32 	%p319, %r1897, %r1873;
	selp.u32 	%r1898, 1, 0, %p319;
	add.s32 	%r1899, %r1898, %r1811;
	add.s32 	%r1900, %r1879, %r1899;
	add.s32 	%r1901, %r1900, %r1849;
	setp.lt.u32 	%p320, %r1901, %r1900;
	selp.u32 	%r1902, 1, 0, %p320;
	add.s32 	%r1903, %r1902, %r1848;
	add.s32 	%r1904, %r1885, %r1903;
	add.s32 	%r1905, %r1904, %r1883;
	setp.lt.u32 	%p321, %r1905, %r1904;
	selp.u32 	%r1906, 1, 0, %p321;
	add.s32 	%r1907, %r1906, %r1882;
	mul.lo.s64 	%rd441, %rd425, %rd425;
	{ .reg .b32 tmp; mov.b64 {tmp, %r1908}, %rd441; }
	cvt.u32.u64 	%r1909, %rd441;
	add.s32 	%r1910, %r1891, %r1907;
	add.s32 	%r1911, %r1910, %r1909;
	setp.lt.u32 	%p322, %r1911, %r1910;
	selp.u32 	%r1912, 1, 0, %p322;
	add.s32 	%r1913, %r1912, %r1908;
	mul.lo.s32 	%r1914, %r1781, %r1780;
	add.s32 	%r1915, %r1896, %r1913;
	add.s32 	%r1916, %r1915, %r1914;
	add.s32 	%r1917, %r1901, %r1817;
	setp.lt.u32 	%p323, %r1917, %r1901;
	selp.u32 	%r1918, 1, 0, %p323;
	add.s32 	%r1919, %r1918, %r1816;
	add.s32 	%r1920, %r1905, %r1919;
	add.s32 	%r1921, %r1920, %r1855;
	setp.lt.u32 	%p324, %r1921, %r1920;
	selp.u32 	%r1922, 1, 0, %p324;
	add.s32 	%r1923, %r1922, %r1854;
	add.s32 	%r1924, %r1911, %r1923;
	add.s32 	%r1925, %r1924, %r1889;
	setp.lt.u32 	%p325, %r1925, %r1924;
	selp.u32 	%r1926, 1, 0, %p325;
	add.s32 	%r1927, %r1926, %r1888;
	add.s32 	%r1928, %r1916, %r1927;
	add.s32 	%r1929, %r1928, %r1914;
	add.s32 	%r1930, %r1921, %r1822;
	setp.lt.u32 	%p326, %r1930, %r1921;
	selp.u32 	%r1931, 1, 0, %p326;
	add.s32 	%r1932, %r1931, %r1821;
	add.s32 	%r1933, %r1925, %r1932;
	add.s32 	%r1934, %r1933, %r1861;
	setp.lt.u32 	%p327, %r1934, %r1933;
	selp.u32 	%r1935, 1, 0, %p327;
	add.s32 	%r1936, %r1935, %r1860;
	add.s32 	%r1937, %r1929, %r1936;
	add.s32 	%r1938, %r1937, %r1894;
	add.s32 	%r1939, %r1934, %r1827;
	setp.lt.u32 	%p328, %r1939, %r1934;
	selp.u32 	%r1940, 1, 0, %p328;
	add.s32 	%r1941, %r1940, %r1826;
	add.s32 	%r1942, %r1938, %r1941;
	add.s32 	%r1943, %r1942, %r1866;
	add.s32 	%r1944, %r1943, %r1831;
	and.b64  	%rd442, %rd420, 4294967295;
	mul.lo.s64 	%rd443, %rd419, %rd442;
	{ .reg .b32 tmp; mov.b64 {tmp, %r1945}, %rd443; }
	cvt.u32.u64 	%r1946, %rd443;
	mul.lo.s64 	%rd444, %rd421, %rd442;
	{ .reg .b32 tmp; mov.b64 {tmp, %r1947}, %rd444; }
	cvt.u32.u64 	%r1948, %rd444;
	add.s32 	%r1949, %r1945, %r1948;
	setp.lt.u32 	%p329, %r1949, %r1945;
	selp.u32 	%r1950, 1, 0, %p329;
	add.s32 	%r1951, %r1950, %r1947;
	mul.lo.s64 	%rd445, %rd423, %rd442;
	{ .reg .b32 tmp; mov.b64 {tmp, %r1952}, %rd445; }
	cvt.u32.u64 	%r1953, %rd445;
	add.s32 	%r1954, %r1951, %r1953;
	setp.lt.u32 	%p330, %r1954, %r1951;
	selp.u32 	%r1955, 1, 0, %p330;
	add.s32 	%r1956, %r1955, %r1952;
	mul.lo.s64 	%rd446, %rd425, %rd442;
	{ .reg .b32 tmp; mov.b64 {tmp, %r1957}, %rd446; }
	cvt.u32.u64 	%r1958, %rd446;
	add.s32 	%r1959, %r1956, %r1958;
	setp.lt.u32 	%p331, %r1959, %r1956;
	selp.u32 	%r1960, 1, 0, %p331;
	add.s32 	%r1961, %r1960, %r1957;
	mul.lo.s64 	%rd447, %rd427, %rd442;
	{ .reg .b32 tmp; mov.b64 {tmp, %r1962}, %rd447; }
	cvt.u32.u64 	%r1963, %rd447;
	add.s32 	%r1964, %r1961, %r1963;
	setp.lt.u32 	%p332, %r1964, %r1961;
	selp.u32 	%r1965, 1, 0, %p332;
	add.s32 	%r1966, %r1965, %r1962;
	mul.lo.s64 	%rd448, %rd429, %rd442;
	{ .reg .b32 tmp; mov.b64 {tmp, %r1967}, %rd448; }
	cvt.u32.u64 	%r1968, %rd448;
	add.s32 	%r1969, %r1966, %r1968;
	setp.lt.u32 	%p333, %r1969, %r1966;
	selp.u32 	%r1970, 1, 0, %p333;
	add.s32 	%r1971, %r1970, %r1967;
	mul.lo.s64 	%rd449, %rd431, %rd442;
	{ .reg .b32 tmp; mov.b64 {tmp, %r1972}, %rd449; }
	cvt.u32.u64 	%r1973, %rd449;
	add.s32 	%r1974, %r1971, %r1973;
	setp.lt.u32 	%p334, %r1974, %r1971;
	selp.u32 	%r1975, 1, 0, %p334;
	add.s32 	%r1976, %r1975, %r1972;
	mad.lo.s32 	%r1977, %r1787, %r1800, %r1976;
	cvt.u64.u32 	%rd450, %r1833;
	mul.lo.s64 	%rd451, %rd419, %rd450;
	{ .reg .b32 tmp; mov.b64 {tmp, %r1978}, %rd451; }
	cvt.u32.u64 	%r1979, %rd451;
	add.s32 	%r1980, %r1949, %r1979;
	setp.lt.u32 	%p335, %r1980, %r1949;
	selp.u32 	%r1981, 1, 0, %p335;
	add.s32 	%r1982, %r1981, %r1978;
	mul.lo.s64 	%rd452, %rd421, %rd450;
	{ .reg .b32 tmp; mov.b64 {tmp, %r1983}, %rd452; }
	cvt.u32.u64 	%r1984, %rd452;
	add.s32 	%r1985, %r1954, %r1982;
	add.s32 	%r1986, %r1985, %r1984;
	setp.lt.u32 	%p336, %r1986, %r1985;
	selp.u32 	%r1987, 1, 0, %p336;
	add.s32 	%r1988, %r1987, %r1983;
	mul.lo.s64 	%rd453, %rd423, %rd450;
	{ .reg .b32 tmp; mov.b64 {tmp, %r1989}, %rd453; }
	cvt.u32.u64 	%r1990, %rd453;
	add.s32 	%r1991, %r1959, %r1988;
	add.s32 	%r1992, %r1991, %r1990;
	setp.lt.u32 	%p337, %r1992, %r1991;
	selp.u32 	%r1993, 1, 0, %p337;
	add.s32 	%r1994, %r1993, %r1989;
	mul.lo.s64 	%rd454, %rd425, %rd450;
	{ .reg .b32 tmp; mov.b64 {tmp, %r1995}, %rd454; }
	cvt.u32.u64 	%r1996, %rd454;
	add.s32 	%r1997, %r1964, %r1994;
	add.s32 	%r1998, %r1997, %r1996;
	setp.lt.u32 	%p338, %r1998, %r1997;
	selp.u32 	%r1999, 1, 0, %p338;
	add.s32 	%r2000, %r1999, %r1995;
	mul.lo.s64 	%rd455, %rd427, %rd450;
	{ .reg .b32 tmp; mov.b64 {tmp, %r2001}, %rd455; }
	cvt.u32.u64 	%r2002, %rd455;
	add.s32 	%r2003, %r1969, %r2000;
	add.s32 	%r2004, %r2003, %r2002;
	setp.lt.u32 	%p339, %r2004, %r2003;
	selp.u32 	%r2005, 1, 0, %p339;
	add.s32 	%r2006, %r2005, %r2001;
	mul.lo.s64 	%rd456, %rd429, %rd450;
	{ .reg .b32 tmp; mov.b64 {tmp, %r2007}, %rd456; }
	cvt.u32.u64 	%r2008, %rd456;
	add.s32 	%r2009, %r1974, %r2006;
	add.s32 	%r2010, %r2009, %r2008;
	setp.lt.u32 	%p340, %r2010, %r2009;
	selp.u32 	%r2011, 1, 0, %p340;
	add.s32 	%r2012, %r2011, %r2007;
	add.s32 	%r2013, %r1977, %r2012;
	mad.lo.s32 	%r2014, %r1833, %r1783, %r2013;
	cvt.u64.u32 	%rd457, %r1869;
	mul.lo.s64 	%rd458, %rd419, %rd457;
	{ .reg .b32 tmp; mov.b64 {tmp, %r2015}, %rd458; }
	cvt.u32.u64 	%r2016, %rd458;
	add.s32 	%r2017, %r1986, %r2016;
	setp.lt.u32 	%p341, %r2017, %r1986;
	selp.u32 	%r2018, 1, 0, %p341;
	add.s32 	%r2019, %r2018, %r2015;
	mul.lo.s64 	%rd459, %rd421, %rd457;
	{ .reg .b32 tmp; mov.b64 {tmp, %r2020}, %rd459; }
	cvt.u32.u64 	%r2021, %rd459;
	add.s32 	%r2022, %r1992, %r2019;
	add.s32 	%r2023, %r2022, %r2021;
	setp.lt.u32 	%p342, %r2023, %r2022;
	selp.u32 	%r2024, 1, 0, %p342;
	add.s32 	%r2025, %r2024, %r2020;
	mul.lo.s64 	%rd460, %rd423, %rd457;
	{ .reg .b32 tmp; mov.b64 {tmp, %r2026}, %rd460; }
	cvt.u32.u64 	%r2027, %rd460;
	add.s32 	%r2028, %r1998, %r2025;
	add.s32 	%r2029, %r2028, %r2027;
	setp.lt.u32 	%p343, %r2029, %r2028;
	selp.u32 	%r2030, 1, 0, %p343;
	add.s32 	%r2031, %r2030, %r2026;
	mul.lo.s64 	%rd461, %rd425, %rd457;
	{ .reg .b32 tmp; mov.b64 {tmp, %r2032}, %rd461; }
	cvt.u32.u64 	%r2033, %rd461;
	add.s32 	%r2034, %r2004, %r2031;
	add.s32 	%r2035, %r2034, %r2033;
	setp.lt.u32 	%p344, %r2035, %r2034;
	selp.u32 	%r2036, 1, 0, %p344;
	add.s32 	%r2037, %r2036, %r2032;
	mul.lo.s64 	%rd462, %rd427, %rd457;
	{ .reg .b32 tmp; mov.b64 {tmp, %r2038}, %rd462; }
	cvt.u32.u64 	%r2039, %rd462;
	add.s32 	%r2040, %r2010, %r2037;
	add.s32 	%r2041, %r2040, %r2039;
	setp.lt.u32 	%p345, %r2041, %r2040;
	selp.u32 	%r2042, 1, 0, %p345;
	add.s32 	%r2043, %r2042, %r2038;
	add.s32 	%r2044, %r2014, %r2043;
	mad.lo.s32 	%r2045, %r1869, %r1782, %r2044;
	cvt.u64.u32 	%rd463, %r1897;
	mul.lo.s64 	%rd464, %rd419, %rd463;
	{ .reg .b32 tmp; mov.b64 {tmp, %r2046}, %rd464; }
	cvt.u32.u64 	%r2047, %rd464;
	add.s32 	%r2048, %r2023, %r2047;
	setp.lt.u32 	%p346, %r2048, %r2023;
	selp.u32 	%r2049, 1, 0, %p346;
	add.s32 	%r2050, %r2049, %r2046;
	mul.lo.s64 	%rd465, %rd421, %rd463;
	{ .reg .b32 tmp; mov.b64 {tmp, %r2051}, %rd465; }
	cvt.u32.u64 	%r2052, %rd465;
	add.s32 	%r2053, %r2029, %r2050;
	add.s32 	%r2054, %r2053, %r2052;
	setp.lt.u32 	%p347, %r2054, %r2053;
	selp.u32 	%r2055, 1, 0, %p347;
	add.s32 	%r2056, %r2055, %r2051;
	mul.lo.s64 	%rd466, %rd423, %rd463;
	{ .reg .b32 tmp; mov.b64 {tmp, %r2057}, %rd466; }
	cvt.u32.u64 	%r2058, %rd466;
	add.s32 	%r2059, %r2035, %r2056;
	add.s32 	%r2060, %r2059, %r2058;
	setp.lt.u32 	%p348, %r2060, %r2059;
	selp.u32 	%r2061, 1, 0, %p348;
	add.s32 	%r2062, %r2061, %r2057;
	mul.lo.s64 	%rd467, %rd425, %rd463;
	{ .reg .b32 tmp; mov.b64 {tmp, %r2063}, %rd467; }
	cvt.u32.u64 	%r2064, %rd467;
	add.s32 	%r2065, %r2041, %r2062;
	add.s32 	%r2066, %r2065, %r2064;
	setp.lt.u32 	%p349, %r2066, %r2065;
	selp.u32 	%r2067, 1, 0, %p349;
	add.s32 	%r2068, %r2067, %r2063;
	add.s32 	%r2069, %r2045, %r2068;
	mad.lo.s32 	%r2070, %r1897, %r1781, %r2069;
	cvt.u64.u32 	%rd468, %r1917;
	mul.lo.s64 	%rd469, %rd419, %rd468;
	{ .reg .b32 tmp; mov.b64 {tmp, %r2071}, %rd469; }
	cvt.u32.u64 	%r2072, %rd469;
	add.s32 	%r2073, %r2054, %r2072;
	setp.lt.u32 	%p350, %r2073, %r2054;
	selp.u32 	%r2074, 1, 0, %p350;
	add.s32 	%r2075, %r2074, %r2071;
	mul.lo.s64 	%rd470, %rd421, %rd468;
	{ .reg .b32 tmp; mov.b64 {tmp, %r2076}, %rd470; }
	cvt.u32.u64 	%r2077, %rd470;
	add.s32 	%r2078, %r2060, %r2075;
	add.s32 	%r2079, %r2078, %r2077;
	setp.lt.u32 	%p351, %r2079, %r2078;
	selp.u32 	%r2080, 1, 0, %p351;
	add.s32 	%r2081, %r2080, %r2076;
	mul.lo.s64 	%rd471, %rd423, %rd468;
	{ .reg .b32 tmp; mov.b64 {tmp, %r2082}, %rd471; }
	cvt.u32.u64 	%r2083, %rd471;
	add.s32 	%r2084, %r2066, %r2081;
	add.s32 	%r2085, %r2084, %r2083;
	setp.lt.u32 	%p352, %r2085, %r2084;
	selp.u32 	%r2086, 1, 0, %p352;
	add.s32 	%r2087, %r2086, %r2082;
	add.s32 	%r2088, %r2070, %r2087;
	mad.lo.s32 	%r2089, %r1917, %r1780, %r2088;
	cvt.u64.u32 	%rd472, %r1930;
	mul.lo.s64 	%rd473, %rd419, %rd472;
	{ .reg .b32 tmp; mov.b64 {tmp, %r2090}, %rd473; }
	cvt.u32.u64 	%r2091, %rd473;
	add.s32 	%r2092, %r2079, %r2091;
	setp.lt.u32 	%p353, %r2092, %r2079;
	selp.u32 	%r2093, 1, 0, %p353;
	add.s32 	%r2094, %r2093, %r2090;
	mul.lo.s64 	%rd474, %rd421, %rd472;
	{ .reg .b32 tmp; mov.b64 {tmp, %r2095}, %rd474; }
	cvt.u32.u64 	%r2096, %rd474;
	add.s32 	%r2097, %r2085, %r2094;
	add.s32 	%r2098, %r2097, %r2096;
	setp.lt.u32 	%p354, %r2098, %r2097;
	selp.u32 	%r2099, 1, 0, %p354;
	add.s32 	%r2100, %r2099, %r2095;
	add.s32 	%r2101, %r2089, %r2100;
	mad.lo.s32 	%r2102, %r1930, %r1779, %r2101;
	cvt.u64.u32 	%rd475, %r1939;
	mul.lo.s64 	%rd476, %rd419, %rd475;
	{ .reg .b32 tmp; mov.b64 {tmp, %r2103}, %rd476; }
	cvt.u32.u64 	%r2104, %rd476;
	add.s32 	%r2105, %r2098, %r2104;
	setp.lt.u32 	%p355, %r2105, %r2098;
	selp.u32 	%r2106, 1, 0, %p355;
	add.s32 	%r2107, %r2106, %r2103;
	add.s32 	%r2108, %r2102, %r2107;
	mad.lo.s32 	%r2109, %r1939, %r1778, %r2108;
	mad.lo.s32 	%r2110, %r1944, %r1777, %r2109;
	mul.lo.s64 	%rd477, %rd442, %rd333;
	{ .reg .b32 tmp; mov.b64 {tmp, %r2111}, %rd477; }
	mul.lo.s64 	%rd478, %rd333, %rd450;
	{ .reg .b32 tmp; mov.b64 {tmp, %r2112}, %rd478; }
	cvt.u32.u64 	%r2113, %rd478;
	add.s32 	%r2114, %r2111, %r2113;
	setp.lt.u32 	%p356, %r2114, %r2111;
	selp.u32 	%r2115, 1, 0, %p356;
	add.s32 	%r2116, %r2115, %r2112;
	mul.lo.s64 	%rd479, %rd333, %rd457;
	{ .reg .b32 tmp; mov.b64 {tmp, %r2117}, %rd479; }
	cvt.u32.u64 	%r2118, %rd479;
	add.s32 	%r2119, %r2116, %r2118;
	setp.lt.u32 	%p357, %r2119, %r2116;
	selp.u32 	%r2120, 1, 0, %p357;
	add.s32 	%r2121, %r2120, %r2117;
	mul.lo.s64 	%rd480, %rd333, %rd463;
	{ .reg .b32 tmp; mov.b64 {tmp, %r2122}, %rd480; }
	cvt.u32.u64 	%r2123, %rd480;
	add.s32 	%r2124, %r2121, %r2123;
	setp.lt.u32 	%p358, %r2124, %r2121;
	selp.u32 	%r2125, 1, 0, %p358;
	add.s32 	%r2126, %r2125, %r2122;
	mul.lo.s64 	%rd481, %rd333, %rd468;
	{ .reg .b32 tmp; mov.b64 {tmp, %r2127}, %rd481; }
	cvt.u32.u64 	%r2128, %rd481;
	add.s32 	%r2129, %r2126, %r2128;
	setp.lt.u32 	%p359, %r2129, %r2126;
	selp.u32 	%r2130, 1, 0, %p359;
	add.s32 	%r2131, %r2130, %r2127;
	mul.lo.s64 	%rd482, %rd333, %rd472;
	{ .reg .b32 tmp; mov.b64 {tmp, %r2132}, %rd482; }
	cvt.u32.u64 	%r2133, %rd482;
	add.s32 	%r2134, %r2131, %r2133;
	setp.lt.u32 	%p360, %r2134, %r2131;
	selp.u32 	%r2135, 1, 0, %p360;
	add.s32 	%r2136, %r2135, %r2132;
	mul.lo.s64 	%rd483, %rd333, %rd475;
	{ .reg .b32 tmp; mov.b64 {tmp, %r2137}, %rd483; }
	cvt.u32.u64 	%r2138, %rd483;
	add.s32 	%r2139, %r2136, %r2138;
	setp.lt.u32 	%p361, %r2139, %r2136;
	selp.u32 	%r2140, 1, 0, %p361;
	add.s32 	%r2141, %r2140, %r2137;
	cvt.u32.u64 	%r2142, %rd332;
	mad.lo.s32 	%r2143, %r1944, %r2142, %r2141;
	mul.lo.s64 	%rd484, %rd442, %rd338;
	{ .reg .b32 tmp; mov.b64 {tmp, %r2144}, %rd484; }
	cvt.u32.u64 	%r2145, %rd484;
	add.s32 	%r2146, %r2114, %r2145;
	setp.lt.u32 	%p362, %r2146, %r2114;
	selp.u32 	%r2147, 1, 0, %p362;
	add.s32 	%r2148, %r2147, %r2144;
	mul.wide.u32 	%rd485, %r1833, %r311;
	{ .reg .b32 tmp; mov.b64 {tmp, %r2149}, %rd485; }
	cvt.u32.u64 	%r2150, %rd485;
	add.s32 	%r2151, %r2119, %r2148;
	add.s32 	%r2152, %r2151, %r2150;
	setp.lt.u32 	%p363, %r2152, %r2151;
	selp.u32 	%r2153, 1, 0, %p363;
	add.s32 	%r2154, %r2153, %r2149;
	mul.wide.u32 	%rd486, %r1869, %r311;
	{ .reg .b32 tmp; mov.b64 {tmp, %r2155}, %rd486; }
	cvt.u32.u64 	%r2156, %rd486;
	add.s32 	%r2157, %r2124, %r2154;
	add.s32 	%r2158, %r2157, %r2156;
	setp.lt.u32 	%p364, %r2158, %r2157;
	selp.u32 	%r2159, 1, 0, %p364;
	add.s32 	%r2160, %r2159, %r2155;
	mul.wide.u32 	%rd487, %r1897, %r311;
	{ .reg .b32 tmp; mov.b64 {tmp, %r2161}, %rd487; }
	cvt.u32.u64 	%r2162, %rd487;
	add.s32 	%r2163, %r2129, %r2160;
	add.s32 	%r2164, %r2163, %r2162;
	setp.lt.u32 	%p365, %r2164, %r2163;
	selp.u32 	%r2165, 1, 0, %p365;
	add.s32 	%r2166, %r2165, %r2161;
	mul.wide.u32 	%rd488, %r1917, %r311;
	{ .reg .b32 tmp; mov.b64 {tmp, %r2167}, %rd488; }
	cvt.u32.u64 	%r2168, %rd488;
	add.s32 	%r2169, %r2134, %r2166;
	add.s32 	%r2170, %r2169, %r2168;
	setp.lt.u32 	%p366, %r2170, %r2169;
	selp.u32 	%r2171, 1, 0, %p366;
	add.s32 	%r2172, %r2171, %r2167;
	mul.wide.u32 	%rd489, %r1930, %r311;
	{ .reg .b32 tmp; mov.b64 {tmp, %r2173}, %rd489; }
	cvt.u32.u64 	%r2174, %rd489;
	add.s32 	%r2175, %r2139, %r2172;
	add.s32 	%r2176, %r2175, %r2174;
	setp.lt.u32 	%p367, %r2176, %r2175;
	selp.u32 	%r2177, 1, 0, %p367;
	add.s32 	%r2178, %r2177, %r2173;
	add.s32 	%r2179, %r2143, %r2178;
	mad.lo.s32 	%r2180, %r1939, %r311, %r2179;
	mul.lo.s64 	%rd490, %rd442, %rd344;
	{ .reg .b32 tmp; mov.b64 {tmp, %r2181}, %rd490; }
	cvt.u32.u64 	%r2182, %rd490;
	add.s32 	%r2183, %r2152, %r2182;
	setp.lt.u32 	%p368, %r2183, %r2152;
	selp.u32 	%r2184, 1, 0, %p368;
	add.s32 	%r2185, %r2184, %r2181;
	mul.wide.u32 	%rd491, %r1833, %r348;
	{ .reg .b32 tmp; mov.b64 {tmp, %r2186}, %rd491; }
	cvt.u32.u64 	%r2187, %rd491;
	add.s32 	%r2188, %r2158, %r2185;
	add.s32 	%r2189, %r2188, %r2187;
	setp.lt.u32 	%p369, %r2189, %r2188;
	selp.u32 	%r2190, 1, 0, %p369;
	add.s32 	%r2191, %r2190, %r2186;
	mul.wide.u32 	%rd492, %r1869, %r348;
	{ .reg .b32 tmp; mov.b64 {tmp, %r2192}, %rd492; }
	cvt.u32.u64 	%r2193, %rd492;
	add.s32 	%r2194, %r2164, %r2191;
	add.s32 	%r2195, %r2194, %r2193;
	setp.lt.u32 	%p370, %r2195, %r2194;
	selp.u32 	%r2196, 1, 0, %p370;
	add.s32 	%r2197, %r2196, %r2192;
	mul.wide.u32 	%rd493, %r1897, %r348;
	{ .reg .b32 tmp; mov.b64 {tmp, %r2198}, %rd493; }
	cvt.u32.u64 	%r2199, %rd493;
	add.s32 	%r2200, %r2170, %r2197;
	add.s32 	%r2201, %r2200, %r2199;
	setp.lt.u32 	%p371, %r2201, %r2200;
	selp.u32 	%r2202, 1, 0, %p371;
	add.s32 	%r2203, %r2202, %r2198;
	mul.wide.u32 	%rd494, %r1917, %r348;
	{ .reg .b32 tmp; mov.b64 {tmp, %r2204}, %rd494; }
	cvt.u32.u64 	%r2205, %rd494;
	add.s32 	%r2206, %r2176, %r2203;
	add.s32 	%r2207, %r2206, %r2205;
	setp.lt.u32 	%p372, %r2207, %r2206;
	selp.u32 	%r2208, 1, 0, %p372;
	add.s32 	%r2209, %r2208, %r2204;
	add.s32 	%r2210, %r2180, %r2209;
	mad.lo.s32 	%r2211, %r1930, %r348, %r2210;
	mul.lo.s64 	%rd495, %rd442, %rd350;
	{ .reg .b32 tmp; mov.b64 {tmp, %r2212}, %rd495; }
	cvt.u32.u64 	%r2213, %rd495;
	add.s32 	%r2214, %r2189, %r2213;
	setp.lt.u32 	%p373, %r2214, %r2189;
	selp.u32 	%r2215, 1, 0, %p373;
	add.s32 	%r2216, %r2215, %r2212;
	mul.wide.u32 	%rd496, %r1833, %r379;
	{ .reg .b32 tmp; mov.b64 {tmp, %r2217}, %rd496; }
	cvt.u32.u64 	%r2218, %rd496;
	add.s32 	%r2219, %r2195, %r2216;
	add.s32 	%r2220, %r2219, %r2218;
	setp.lt.u32 	%p374, %r2220, %r2219;
	selp.u32 	%r2221, 1, 0, %p374;
	add.s32 	%r2222, %r2221, %r2217;
	mul.wide.u32 	%rd497, %r1869, %r379;
	{ .reg .b32 tmp; mov.b64 {tmp, %r2223}, %rd497; }
	cvt.u32.u64 	%r2224, %rd497;
	add.s32 	%r2225, %r2201, %r2222;
	add.s32 	%r2226, %r2225, %r2224;
	setp.lt.u32 	%p375, %r2226, %r2225;
	selp.u32 	%r2227, 1, 0, %p375;
	add.s32 	%r2228, %r2227, %r2223;
	mul.wide.u32 	%rd498, %r1897, %r379;
	{ .reg .b32 tmp; mov.b64 {tmp, %r2229}, %rd498; }
	cvt.u32.u64 	%r2230, %rd498;
	add.s32 	%r2231, %r2207, %r2228;
	add.s32 	%r2232, %r2231, %r2230;
	setp.lt.u32 	%p376, %r2232, %r2231;
	selp.u32 	%r2233, 1, 0, %p376;
	add.s32 	%r2234, %r2233, %r2229;
	add.s32 	%r2235, %r2211, %r2234;
	mad.lo.s32 	%r2236, %r1917, %r379, %r2235;
	mul.lo.s64 	%rd499, %rd442, %rd356;
	{ .reg .b32 tmp; mov.b64 {tmp, %r2237}, %rd499; }
	cvt.u32.u64 	%r2238, %rd499;
	add.s32 	%r2239, %r2220, %r2238;
	setp.lt.u32 	%p377, %r2239, %r2220;
	selp.u32 	%r2240, 1, 0, %p377;
	add.s32 	%r2241, %r2240, %r2237;
	mul.wide.u32 	%rd500, %r1833, %r404;
	{ .reg .b32 tmp; mov.b64 {tmp, %r2242}, %rd500; }
	cvt.u32.u64 	%r2243, %rd500;
	add.s32 	%r2244, %r2226, %r2241;
	add.s32 	%r2245, %r2244, %r2243;
	setp.lt.u32 	%p378, %r2245, %r2244;
	selp.u32 	%r2246, 1, 0, %p378;
	add.s32 	%r2247, %r2246, %r2242;
	mul.wide.u32 	%rd501, %r1869, %r404;
	{ .reg .b32 tmp; mov.b64 {tmp, %r2248}, %rd501; }
	cvt.u32.u64 	%r2249, %rd501;
	add.s32 	%r2250, %r2232, %r2247;
	add.s32 	%r2251, %r2250, %r2249;
	setp.lt.u32 	%p379, %r2251, %r2250;
	selp.u32 	%r2252, 1, 0, %p379;
	add.s32 	%r2253, %r2252, %r2248;
	add.s32 	%r2254, %r2236, %r2253;
	mad.lo.s32 	%r2255, %r1897, %r404, %r2254;
	mul.lo.s64 	%rd502, %rd442, %rd362;
	{ .reg .b32 tmp; mov.b64 {tmp, %r2256}, %rd502; }
	cvt.u32.u64 	%r2257, %rd502;
	add.s32 	%r2258, %r2245, %r2257;
	setp.lt.u32 	%p380, %r2258, %r2245;
	selp.u32 	%r2259, 1, 0, %p380;
	add.s32 	%r2260, %r2259, %r2256;
	mul.wide.u32 	%rd503, %r1833, %r423;
	{ .reg .b32 tmp; mov.b64 {tmp, %r2261}, %rd503; }
	cvt.u32.u64 	%r2262, %rd503;
	add.s32 	%r2263, %r2251, %r2260;
	add.s32 	%r2264, %r2263, %r2262;
	setp.lt.u32 	%p381, %r2264, %r2263;
	selp.u32 	%r2265, 1, 0, %p381;
	add.s32 	%r2266, %r2265, %r2261;
	add.s32 	%r2267, %r2255, %r2266;
	mad.lo.s32 	%r2268, %r1869, %r423, %r2267;
	mul.lo.s64 	%rd504, %rd442, %rd368;
	{ .reg .b32 tmp; mov.b64 {tmp, %r2269}, %rd504; }
	cvt.u32.u64 	%r2270, %rd504;
	add.s32 	%r2271, %r2264, %r2270;
	setp.lt.u32 	%p382, %r2271, %r2264;
	selp.u32 	%r2272, 1, 0, %p382;
	add.s32 	%r2273, %r2272, %r2269;
	add.s32 	%r2274, %r2268, %r2273;
	mad.lo.s32 	%r2275, %r1833, %r436, %r2274;
	mad.lo.s32 	%r2276, %r441, %r1800, %r2275;
	and.b64  	%rd505, %rd382, 4294967295;
	mul.lo.s64 	%rd506, %rd505, %rd505;
	{ .reg .b32 tmp; mov.b64 {tmp, %r2277}, %rd506; }
	and.b64  	%rd507, %rd388, 4294967295;
	mul.lo.s64 	%rd508, %rd507, %rd505;
	{ .reg .b32 tmp; mov.b64 {tmp, %r2278}, %rd508; }
	cvt.u32.u64 	%r2279, %rd508;
	add.s32 	%r2280, %r2277, %r2279;
	setp.lt.u32 	%p383, %r2280, %r2277;
	selp.u32 	%r2281, 1, 0, %p383;
	add.s32 	%r2282, %r2281, %r2278;
	and.b64  	%rd509, %rd394, 4294967295;
	mul.lo.s64 	%rd510, %rd509, %rd505;
	{ .reg .b32 tmp; mov.b64 {tmp, %r2283}, %rd510; }
	cvt.u32.u64 	%r2284, %rd510;
	add.s32 	%r2285, %r2282, %r2284;
	setp.lt.u32 	%p384, %r2285, %r2282;
	selp.u32 	%r2286, 1, 0, %p384;
	add.s32 	%r2287, %r2286, %r2283;
	and.b64  	%rd511, %rd400, 4294967295;
	mul.lo.s64 	%rd512, %rd511, %rd505;
	{ .reg .b32 tmp; mov.b64 {tmp, %r2288}, %rd512; }
	cvt.u32.u64 	%r2289, %rd512;
	add.s32 	%r2290, %r2287, %r2289;
	setp.lt.u32 	%p385, %r2290, %r2287;
	selp.u32 	%r2291, 1, 0, %p385;
	add.s32 	%r2292, %r2291, %r2288;
	and.b64  	%rd513, %rd406, 4294967295;
	mul.lo.s64 	%rd514, %rd513, %rd505;
	{ .reg .b32 tmp; mov.b64 {tmp, %r2293}, %rd514; }
	cvt.u32.u64 	%r2294, %rd514;
	add.s32 	%r2295, %r2292, %r2294;
	setp.lt.u32 	%p386, %r2295, %r2292;
	selp.u32 	%r2296, 1, 0, %p386;
	add.s32 	%r2297, %r2296, %r2293;
	and.b64  	%rd515, %rd412, 4294967295;
	mul.lo.s64 	%rd516, %rd515, %rd505;
	{ .reg .b32 tmp; mov.b64 {tmp, %r2298}, %rd516; }
	cvt.u32.u64 	%r2299, %rd516;
	add.s32 	%r2300, %r2297, %r2299;
	setp.lt.u32 	%p387, %r2300, %r2297;
	selp.u32 	%r2301, 1, 0, %p387;
	add.s32 	%r2302, %r2301, %r2298;
	and.b64  	%rd517, %rd418, 4294967295;
	mul.lo.s64 	%rd518, %rd517, %rd505;
	{ .reg .b32 tmp; mov.b64 {tmp, %r2303}, %rd518; }
	cvt.u32.u64 	%r2304, %rd518;
	add.s32 	%r2305, %r2302, %r2304;
	setp.lt.u32 	%p388, %r2305, %r2302;
	selp.u32 	%r2306, 1, 0, %p388;
	add.s32 	%r2307, %r2306, %r2303;
	mul.lo.s32 	%r2308, %r1798, %r1788;
	add.s32 	%r2309, %r2307, %r2308;
	add.s32 	%r2310, %r2280, %r2279;
	setp.lt.u32 	%p389, %r2310, %r2280;
	selp.u32 	%r2311, 1, 0, %p389;
	add.s32 	%r2312, %r2311, %r2278;
	mul.lo.s64 	%rd519, %rd507, %rd507;
	{ .reg .b32 tmp; mov.b64 {tmp, %r2313}, %rd519; }
	cvt.u32.u64 	%r2314, %rd519;
	add.s32 	%r2315, %r2285, %r2312;
	add.s32 	%r2316, %r2315, %r2314;
	setp.lt.u32 	%p390, %r2316, %r2315;
	selp.u32 	%r2317, 1, 0, %p390;
	add.s32 	%r2318, %r2317, %r2313;
	mul.lo.s64 	%rd520, %rd509, %rd507;
	{ .reg .b32 tmp; mov.b64 {tmp, %r2319}, %rd520; }
	cvt.u32.u64 	%r2320, %rd520;
	add.s32 	%r2321, %r2290, %r2318;
	add.s32 	%r2322, %r2321, %r2320;
	setp.lt.u32 	%p391, %r2322, %r2321;
	selp.u32 	%r2323, 1, 0, %p391;
	add.s32 	%r2324, %r2323, %r2319;
	mul.lo.s64 	%rd521, %rd511, %rd507;
	{ .reg .b32 tmp; mov.b64 {tmp, %r2325}, %rd521; }
	cvt.u32.u64 	%r2326, %rd521;
	add.s32 	%r2327, %r2295, %r2324;
	add.s32 	%r2328, %r2327, %r2326;
	setp.lt.u32 	%p392, %r2328, %r2327;
	selp.u32 	%r2329, 1, 0, %p392;
	add.s32 	%r2330, %r2329, %r2325;
	mul.lo.s64 	%rd522, %rd513, %rd507;
	{ .reg .b32 tmp; mov.b64 {tmp, %r2331}, %rd522; }
	cvt.u32.u64 	%r2332, %rd522;
	add.s32 	%r2333, %r2300, %r2330;
	add.s32 	%r2334, %r2333, %r2332;
	setp.lt.u32 	%p393, %r2334, %r2333;
	selp.u32 	%r2335, 1, 0, %p393;
	add.s32 	%r2336, %r2335, %r2331;
	mul.lo.s64 	%rd523, %rd515, %rd507;
	{ .reg .b32 tmp; mov.b64 {tmp, %r2337}, %rd523; }
	cvt.u32.u64 	%r2338, %rd523;
	add.s32 	%r2339, %r2305, %r2336;
	add.s32 	%r2340, %r2339, %r2338;
	setp.lt.u32 	%p394, %r2340, %r2339;
	selp.u32 	%r2341, 1, 0, %p394;
	add.s32 	%r2342, %r2341, %r2337;
	mul.lo.s32 	%r2343, %r1794, %r1789;
	add.s32 	%r2344, %r2309, %r2342;
	add.s32 	%r2345, %r2344, %r2343;
	add.s32 	%r2346, %r2316, %r2284;
	setp.lt.u32 	%p395, %r2346, %r2316;
	selp.u32 	%r2347, 1, 0, %p395;
	add.s32 	%r2348, %r2347, %r2283;
	add.s32 	%r2349, %r2322, %r2348;
	add.s32 	%r2350, %r2349, %r2320;
	setp.lt.u32 	%p396, %r2350, %r2349;
	selp.u32 	%r2351, 1, 0, %p396;
	add.s32 	%r2352, %r2351, %r2319;
	mul.lo.s64 	%rd524, %rd509, %rd509;
	{ .reg .b32 tmp; mov.b64 {tmp, %r2353}, %rd524; }
	cvt.u32.u64 	%r2354, %rd524;
	add.s32 	%r2355, %r2328, %r2352;
	add.s32 	%r2356, %r2355, %r2354;
	setp.lt.u32 	%p397, %r2356, %r2355;
	selp.u32 	%r2357, 1, 0, %p397;
	add.s32 	%r2358, %r2357, %r2353;
	mul.lo.s64 	%rd525, %rd511, %rd509;
	{ .reg .b32 tmp; mov.b64 {tmp, %r2359}, %rd525; }
	cvt.u32.u64 	%r2360, %rd525;
	add.s32 	%r2361, %r2334, %r2358;
	add.s32 	%r2362, %r2361, %r2360;
	setp.lt.u32 	%p398, %r2362, %r2361;
	selp.u32 	%r2363, 1, 0, %p398;
	add.s32 	%r2364, %r2363, %r2359;
	mul.lo.s64 	%rd526, %rd513, %rd509;
	{ .reg .b32 tmp; mov.b64 {tmp, %r2365}, %rd526; }
	cvt.u32.u64 	%r2366, %rd526;
	add.s32 	%r2367, %r2340, %r2364;
	add.s32 	%r2368, %r2367, %r2366;
	setp.lt.u32 	%p399, %r2368, %r2367;
	selp.u32 	%r2369, 1, 0, %p399;
	add.s32 	%r2370, %r2369, %r2365;
	mul.lo.s32 	%r2371, %r1793, %r1790;
	add.s32 	%r2372, %r2345, %r2370;
	add.s32 	%r2373, %r2372, %r2371;
	add.s32 	%r2374, %r2350, %r2289;
	setp.lt.u32 	%p400, %r2374, %r2350;
	selp.u32 	%r2375, 1, 0, %p400;
	add.s32 	%r2376, %r2375, %r2288;
	add.s32 	%r2377, %r2356, %r2376;
	add.s32 	%r2378, %r2377, %r2326;
	setp.lt.u32 	%p401, %r2378, %r2377;
	selp.u32 	%r2379, 1, 0, %p401;
	add.s32 	%r2380, %r2379, %r2325;
	add.s32 	%r2381, %r2362, %r2380;
	add.s32 	%r2382, %r2381, %r2360;
	setp.lt.u32 	%p402, %r2382, %r2381;
	selp.u32 	%r2383, 1, 0, %p402;
	add.s32 	%r2384, %r2383, %r2359;
	mul.lo.s64 	%rd527, %rd511, %rd511;
	{ .reg .b32 tmp; mov.b64 {tmp, %r2385}, %rd527; }
	cvt.u32.u64 	%r2386, %rd527;
	add.s32 	%r2387, %r2368, %r2384;
	add.s32 	%r2388, %r2387, %r2386;
	setp.lt.u32 	%p403, %r2388, %r2387;
	selp.u32 	%r2389, 1, 0, %p403;
	add.s32 	%r2390, %r2389, %r2385;
	mul.lo.s32 	%r2391, %r1792, %r1791;
	add.s32 	%r2392, %r2373, %r2390;
	add.s32 	%r2393, %r2392, %r2391;
	add.s32 	%r2394, %r2378, %r2294;
	setp.lt.u32 	%p404, %r2394, %r2378;
	selp.u32 	%r2395, 1, 0, %p404;
	add.s32 	%r2396, %r2395, %r2293;
	add.s32 	%r2397, %r2382, %r2396;
	add.s32 	%r2398, %r2397, %r2332;
	setp.lt.u32 	%p405, %r2398, %r2397;
	selp.u32 	%r2399, 1, 0, %p405;
	add.s32 	%r2400, %r2399, %r2331;
	add.s32 	%r2401, %r2388, %r2400;
	add.s32 	%r2402, %r2401, %r2366;
	setp.lt.u32 	%p406, %r2402, %r2401;
	selp.u32 	%r2403, 1, 0, %p406;
	add.s32 	%r2404, %r2403, %r2365;
	add.s32 	%r2405, %r2393, %r2404;
	add.s32 	%r2406, %r2405, %r2391;
	add.s32 	%r2407, %r2398, %r2299;
	setp.lt.u32 	%p407, %r2407, %r2398;
	selp.u32 	%r2408, 1, 0, %p407;
	add.s32 	%r2409, %r2408, %r2298;
	add.s32 	%r2410, %r2402, %r2409;
	add.s32 	%r2411, %r2410, %r2338;
	setp.lt.u32 	%p408, %r2411, %r2410;
	selp.u32 	%r2412, 1, 0, %p408;
	add.s32 	%r2413, %r2412, %r2337;
	add.s32 	%r2414, %r2406, %r2413;
	add.s32 	%r2415, %r2414, %r2371;
	add.s32 	%r2416, %r2411, %r2304;
	setp.lt.u32 	%p409, %r2416, %r2411;
	selp.u32 	%r2417, 1, 0, %p409;
	add.s32 	%r2418, %r2417, %r2303;
	add.s32 	%r2419, %r2415, %r2418;
	add.s32 	%r2420, %r2419, %r2343;
	add.s32 	%r2421, %r2420, %r2308;
	and.b64  	%rd528, %rd506, 4294967295;
	and.b64  	%rd529, %rd443, 4294967295;
	sub.s64 	%rd530, %rd528, %rd529;
	shr.u64 	%rd531, %rd530, 32;
	and.b64  	%rd532, %rd531, 1;
	cvt.u64.u32 	%rd533, %r2310;
	cvt.u64.u32 	%rd534, %r1980;
	add.s64 	%rd535, %rd532, %rd534;
	sub.s64 	%rd536, %rd533, %rd535;
	shr.u64 	%rd537, %rd536, 32;
	and.b64  	%rd538, %rd537, 1;
	cvt.u64.u32 	%rd539, %r2346;
	cvt.u64.u32 	%rd540, %r2017;
	add.s64 	%rd541, %rd538, %rd540;
	sub.s64 	%rd542, %rd539, %rd541;
	shr.u64 	%rd543, %rd542, 32;
	and.b64  	%rd544, %rd543, 1;
	cvt.u64.u32 	%rd545, %r2374;
	cvt.u64.u32 	%rd546, %r2048;
	add.s64 	%rd547, %rd544, %rd546;
	sub.s64 	%rd548, %rd545, %rd547;
	shr.u64 	%rd549, %rd548, 32;
	and.b64  	%rd550, %rd549, 1;
	cvt.u64.u32 	%rd551, %r2394;
	cvt.u64.u32 	%rd552, %r2073;
	add.s64 	%rd553, %rd550, %rd552;
	sub.s64 	%rd554, %rd551, %rd553;
	shr.u64 	%rd555, %rd554, 32;
	and.b64  	%rd556, %rd555, 1;
	cvt.u64.u32 	%rd557, %r2407;
	cvt.u64.u32 	%rd558, %r2092;
	add.s64 	%rd559, %rd556, %rd558;
	sub.s64 	%rd560, %rd557, %rd559;
	shr.u64 	%rd561, %rd560, 32;
	and.b64  	%rd562, %rd561, 1;
	cvt.u64.u32 	%rd563, %r2416;
	cvt.u64.u32 	%rd564, %r2105;
	add.s64 	%rd565, %rd562, %rd564;
	sub.s64 	%rd566, %rd563, %rd565;
	{ .reg .b32 tmp; mov.b64 {tmp, %r2422}, %rd566; }
	and.b32  	%r2423, %r2422, 1;
	add.s32 	%r2424, %r2423, %r2110;
	and.b64  	%rd567, %rd530, 4294967295;
	and.b64  	%rd568, %rd477, 4294967295;
	sub.s64 	%rd569, %rd567, %rd568;
	shr.u64 	%rd570, %rd569, 32;
	and.b64  	%rd571, %rd570, 1;
	and.b64  	%rd572, %rd536, 4294967295;
	cvt.u64.u32 	%rd573, %r2146;
	add.s64 	%rd574, %rd571, %rd573;
	sub.s64 	%rd575, %rd572, %rd574;
	shr.u64 	%rd576, %rd575, 32;
	and.b64  	%rd577, %rd576, 1;
	and.b64  	%rd578, %rd542, 4294967295;
	cvt.u64.u32 	%rd579, %r2183;
	add.s64 	%rd580, %rd577, %rd579;
	sub.s64 	%rd581, %rd578, %rd580;
	shr.u64 	%rd582, %rd581, 32;
	and.b64  	%rd583, %rd582, 1;
	and.b64  	%rd584, %rd548, 4294967295;
	cvt.u64.u32 	%rd585, %r2214;
	add.s64 	%rd586, %rd583, %rd585;
	sub.s64 	%rd587, %rd584, %rd586;
	shr.u64 	%rd588, %rd587, 32;
	and.b64  	%rd589, %rd588, 1;
	and.b64  	%rd590, %rd554, 4294967295;
	cvt.u64.u32 	%rd591, %r2239;
	add.s64 	%rd592, %rd589, %rd591;
	sub.s64 	%rd593, %rd590, %rd592;
	shr.u64 	%rd594, %rd593, 32;
	and.b64  	%rd595, %rd594, 1;
	and.b64  	%rd596, %rd560, 4294967295;
	cvt.u64.u32 	%rd597, %r2258;
	add.s64 	%rd598, %rd595, %rd597;
	sub.s64 	%rd599, %rd596, %rd598;
	shr.u64 	%rd600, %rd599, 32;
	and.b64  	%rd601, %rd600, 1;
	and.b64  	%rd602, %rd566, 4294967295;
	cvt.u64.u32 	%rd603, %r2271;
	add.s64 	%rd604, %rd601, %rd603;
	sub.s64 	%rd605, %rd602, %rd604;
	{ .reg .b32 tmp; mov.b64 {tmp, %r2425}, %rd605; }
	and.b32  	%r2426, %r2425, 1;
	add.s32 	%r2427, %r2426, %r2276;
	add.s32 	%r2428, %r2424, %r2427;
	and.b64  	%rd606, %rd569, 4294967295;
	sub.s64 	%rd607, %rd606, %rd568;
	shr.u64 	%rd608, %rd607, 32;
	and.b64  	%rd609, %rd608, 1;
	and.b64  	%rd610, %rd575, 4294967295;
	add.s64 	%rd611, %rd609, %rd573;
	sub.s64 	%rd612, %rd610, %rd611;
	shr.u64 	%rd613, %rd612, 32;
	and.b64  	%rd614, %rd613, 1;
	and.b64  	%rd615, %rd581, 4294967295;
	add.s64 	%rd616, %rd614, %rd579;
	sub.s64 	%rd617, %rd615, %rd616;
	shr.u64 	%rd618, %rd617, 32;
	and.b64  	%rd619, %rd618, 1;
	and.b64  	%rd620, %rd587, 4294967295;
	add.s64 	%rd621, %rd619, %rd585;
	sub.s64 	%rd622, %rd620, %rd621;
	shr.u64 	%rd623, %rd622, 32;
	and.b64  	%rd624, %rd623, 1;
	and.b64  	%rd625, %rd593, 4294967295;
	add.s64 	%rd626, %rd624, %rd591;
	sub.s64 	%rd627, %rd625, %rd626;
	shr.u64 	%rd628, %rd627, 32;
	and.b64  	%rd629, %rd628, 1;
	and.b64  	%rd630, %rd599, 4294967295;
	add.s64 	%rd631, %rd629, %rd597;
	sub.s64 	%rd632, %rd630, %rd631;
	shr.u64 	%rd633, %rd632, 32;
	and.b64  	%rd634, %rd633, 1;
	and.b64  	%rd635, %rd605, 4294967295;
	add.s64 	%rd636, %rd634, %rd603;
	sub.s64 	%rd637, %rd635, %rd636;
	{ .reg .b32 tmp; mov.b64 {tmp, %r2429}, %rd637; }
	and.b32  	%r2430, %r2429, 1;
	add.s32 	%r2431, %r2430, %r2276;
	add.s32 	%r2432, %r2428, %r2431;
	sub.s32 	%r2433, %r2432, %r2421;
	and.b64  	%rd638, %rd607, 4294967295;
	sub.s64 	%rd639, %rd568, %rd638;
	shr.u64 	%rd640, %rd639, 32;
	and.b64  	%rd641, %rd640, 1;
	cvt.u32.u64 	%r2434, %rd639;
	and.b64  	%rd642, %rd612, 4294967295;
	add.s64 	%rd643, %rd641, %rd642;
	sub.s64 	%rd644, %rd573, %rd643;
	shr.u64 	%rd645, %rd644, 32;
	and.b64  	%rd646, %rd645, 1;
	cvt.u32.u64 	%r2435, %rd644;
	and.b64  	%rd647, %rd617, 4294967295;
	add.s64 	%rd648, %rd646, %rd647;
	sub.s64 	%rd649, %rd579, %rd648;
	shr.u64 	%rd650, %rd649, 32;
	and.b64  	%rd651, %rd650, 1;
	cvt.u32.u64 	%r2436, %rd649;
	and.b64  	%rd652, %rd622, 4294967295;
	add.s64 	%rd653, %rd651, %rd652;
	sub.s64 	%rd654, %rd585, %rd653;
	shr.u64 	%rd655, %rd654, 32;
	and.b64  	%rd656, %rd655, 1;
	cvt.u32.u64 	%r2437, %rd654;
	and.b64  	%rd657, %rd627, 4294967295;
	add.s64 	%rd658, %rd656, %rd657;
	sub.s64 	%rd659, %rd591, %rd658;
	shr.u64 	%rd660, %rd659, 32;
	and.b64  	%rd661, %rd660, 1;
	cvt.u32.u64 	%r2438, %rd659;
	and.b64  	%rd662, %rd632, 4294967295;
	add.s64 	%rd663, %rd661, %rd662;
	sub.s64 	%rd664, %rd597, %rd663;
	shr.u64 	%rd665, %rd664, 32;
	and.b64  	%rd666, %rd665, 1;
	cvt.u32.u64 	%r2439, %rd664;
	and.b64  	%rd667, %rd637, 4294967295;
	add.s64 	%rd668, %rd666, %rd667;
	sub.s64 	%rd669, %rd603, %rd668;
	cvt.u32.u64 	%r2440, %rd669;
	{ .reg .b32 tmp; mov.b64 {tmp, %r2441}, %rd669; }
	add.s32 	%r2442, %r2433, %r2441;
	add.s32 	%r2443, %r2442, %r2276;
	and.b64  	%rd670, %rd639, 4294967295;
	mul.lo.s64 	%rd671, %rd505, %rd670;
	{ .reg .b32 tmp; mov.b64 {tmp, %r2444}, %rd671; }
	cvt.u32.u64 	%r3106, %rd671;
	mul.lo.s64 	%rd672, %rd507, %rd670;
	{ .reg .b32 tmp; mov.b64 {tmp, %r2445}, %rd672; }
	cvt.u32.u64 	%r2446, %rd672;
	add.s32 	%r2447, %r2444, %r2446;
	setp.lt.u32 	%p410, %r2447, %r2444;
	selp.u32 	%r2448, 1, 0, %p410;
	add.s32 	%r2449, %r2448, %r2445;
	mul.lo.s64 	%rd673, %rd509, %rd670;
	{ .reg .b32 tmp; mov.b64 {tmp, %r2450}, %rd673; }
	cvt.u32.u64 	%r2451, %rd673;
	add.s32 	%r2452, %r2449, %r2451;
	setp.lt.u32 	%p411, %r2452, %r2449;
	selp.u32 	%r2453, 1, 0, %p411;
	add.s32 	%r2454, %r2453, %r2450;
	mul.lo.s64 	%rd674, %rd511, %rd670;
	{ .reg .b32 tmp; mov.b64 {tmp, %r2455}, %rd674; }
	cvt.u32.u64 	%r2456, %rd674;
	add.s32 	%r2457, %r2454, %r2456;
	setp.lt.u32 	%p412, %r2457, %r2454;
	selp.u32 	%r2458, 1, 0, %p412;
	add.s32 	%r2459, %r2458, %r2455;
	mul.lo.s64 	%rd675, %rd513, %rd670;
	{ .reg .b32 tmp; mov.b64 {tmp, %r2460}, %rd675; }
	cvt.u32.u64 	%r2461, %rd675;
	add.s32 	%r2462, %r2459, %r2461;
	setp.lt.u32 	%p413, %r2462, %r2459;
	selp.u32 	%r2463, 1, 0, %p413;
	add.s32 	%r2464, %r2463, %r2460;
	mul.lo.s64 	%rd676, %rd515, %rd670;
	{ .reg .b32 tmp; mov.b64 {tmp, %r2465}, %rd676; }
	cvt.u32.u64 	%r2466, %rd676;
	add.s32 	%r2467, %r2464, %r2466;
	setp.lt.u32 	%p414, %r2467, %r2464;
	selp.u32 	%r2468, 1, 0, %p414;
	add.s32 	%r2469, %r2468, %r2465;
	mul.lo.s64 	%rd677, %rd517, %rd670;
	{ .reg .b32 tmp; mov.b64 {tmp, %r2470}, %rd677; }
	cvt.u32.u64 	%r2471, %rd677;
	add.s32 	%r2472, %r2469, %r2471;
	setp.lt.u32 	%p415, %r2472, %r2469;
	selp.u32 	%r2473, 1, 0, %p415;
	add.s32 	%r2474, %r2473, %r2470;
	mad.lo.s32 	%r2475, %r1798, %r2434, %r2474;
	and.b64  	%rd678, %rd644, 4294967295;
	mul.lo.s64 	%rd679, %rd505, %rd678;
	{ .reg .b32 tmp; mov.b64 {tmp, %r2476}, %rd679; }
	cvt.u32.u64 	%r2477, %rd679;
	add.s32 	%r3105, %r2447, %r2477;
	setp.lt.u32 	%p416, %r3105, %r2447;
	selp.u32 	%r2478, 1, 0, %p416;
	add.s32 	%r2479, %r2478, %r2476;
	mul.lo.s64 	%rd680, %rd507, %rd678;
	{ .reg .b32 tmp; mov.b64 {tmp, %r2480}, %rd680; }
	cvt.u32.u64 	%r2481, %rd680;
	add.s32 	%r2482, %r2452, %r2479;
	add.s32 	%r2483, %r2482, %r2481;
	setp.lt.u32 	%p417, %r2483, %r2482;
	selp.u32 	%r2484, 1, 0, %p417;
	add.s32 	%r2485, %r2484, %r2480;
	mul.lo.s64 	%rd681, %rd509, %rd678;
	{ .reg .b32 tmp; mov.b64 {tmp, %r2486}, %rd681; }
	cvt.u32.u64 	%r2487, %rd681;
	add.s32 	%r2488, %r2457, %r2485;
	add.s32 	%r2489, %r2488, %r2487;
	setp.lt.u32 	%p418, %r2489, %r2488;
	selp.u32 	%r2490, 1, 0, %p418;
	add.s32 	%r2491, %r2490, %r2486;
	mul.lo.s64 	%rd682, %rd511, %rd678;
	{ .reg .b32 tmp; mov.b64 {tmp, %r2492}, %rd682; }
	cvt.u32.u64 	%r2493, %rd682;
	add.s32 	%r2494, %r2462, %r2491;
	add.s32 	%r2495, %r2494, %r2493;
	setp.lt.u32 	%p419, %r2495, %r2494;
	selp.u32 	%r2496, 1, 0, %p419;
	add.s32 	%r2497, %r2496, %r2492;
	mul.lo.s64 	%rd683, %rd513, %rd678;
	{ .reg .b32 tmp; mov.b64 {tmp, %r2498}, %rd683; }
	cvt.u32.u64 	%r2499, %rd683;
	add.s32 	%r2500, %r2467, %r2497;
	add.s32 	%r2501, %r2500, %r2499;
	setp.lt.u32 	%p420, %r2501, %r2500;
	selp.u32 	%r2502, 1, 0, %p420;
	add.s32 	%r2503, %r2502, %r2498;
	mul.lo.s64 	%rd684, %rd515, %rd678;
	{ .reg .b32 tmp; mov.b64 {tmp, %r2504}, %rd684; }
	cvt.u32.u64 	%r2505, %rd684;
	add.s32 	%r2506, %r2472, %r2503;
	add.s32 	%r2507, %r2506, %r2505;
	setp.lt.u32 	%p421, %r2507, %r2506;
	selp.u32 	%r2508, 1, 0, %p421;
	add.s32 	%r2509, %r2508, %r2504;
	add.s32 	%r2510, %r2475, %r2509;
	mad.lo.s32 	%r2511, %r1794, %r2435, %r2510;
	and.b64  	%rd685, %rd649, 4294967295;
	mul.lo.s64 	%rd686, %rd505, %rd685;
	{ .reg .b32 tmp; mov.b64 {tmp, %r2512}, %rd686; }
	cvt.u32.u64 	%r2513, %rd686;
	add.s32 	%r3104, %r2483, %r2513;
	setp.lt.u32 	%p422, %r3104, %r2483;
	selp.u32 	%r2514, 1, 0, %p422;
	add.s32 	%r2515, %r2514, %r2512;
	mul.lo.s64 	%rd687, %rd507, %rd685;
	{ .reg .b32 tmp; mov.b64 {tmp, %r2516}, %rd687; }
	cvt.u32.u64 	%r2517, %rd687;
	add.s32 	%r2518, %r2489, %r2515;
	add.s32 	%r2519, %r2518, %r2517;
	setp.lt.u32 	%p423, %r2519, %r2518;
	selp.u32 	%r2520, 1, 0, %p423;
	add.s32 	%r2521, %r2520, %r2516;
	mul.lo.s64 	%rd688, %rd509, %rd685;
	{ .reg .b32 tmp; mov.b64 {tmp, %r2522}, %rd688; }
	cvt.u32.u64 	%r2523, %rd688;
	add.s32 	%r2524, %r2495, %r2521;
	add.s32 	%r2525, %r2524, %r2523;
	setp.lt.u32 	%p424, %r2525, %r2524;
	selp.u32 	%r2526, 1, 0, %p424;
	add.s32 	%r2527, %r2526, %r2522;
	mul.lo.s64 	%rd689, %rd511, %rd685;
	{ .reg .b32 tmp; mov.b64 {tmp, %r2528}, %rd689; }
	cvt.u32.u64 	%r2529, %rd689;
	add.s32 	%r2530, %r2501, %r2527;
	add.s32 	%r2531, %r2530, %r2529;
	setp.lt.u32 	%p425, %r2531, %r2530;
	selp.u32 	%r2532, 1, 0, %p425;
	add.s32 	%r2533, %r2532, %r2528;
	mul.lo.s64 	%rd690, %rd513, %rd685;
	{ .reg .b32 tmp; mov.b64 {tmp, %r2534}, %rd690; }
	cvt.u32.u64 	%r2535, %rd690;
	add.s32 	%r2536, %r2507, %r2533;
	add.s32 	%r2537, %r2536, %r2535;
	setp.lt.u32 	%p426, %r2537, %r2536;
	selp.u32 	%r2538, 1, 0, %p426;
	add.s32 	%r2539, %r2538, %r2534;
	add.s32 	%r2540, %r2511, %r2539;
	mad.lo.s32 	%r2541, %r1793, %r2436, %r2540;
	and.b64  	%rd691, %rd654, 4294967295;
	mul.lo.s64 	%rd692, %rd505, %rd691;
	{ .reg .b32 tmp; mov.b64 {tmp, %r2542}, %rd692; }
	cvt.u32.u64 	%r2543, %rd692;
	add.s32 	%r3103, %r2519, %r2543;
	setp.lt.u32 	%p427, %r3103, %r2519;
	selp.u32 	%r2544, 1, 0, %p427;
	add.s32 	%r2545, %r2544, %r2542;
	mul.lo.s64 	%rd693, %rd507, %rd691;
	{ .reg .b32 tmp; mov.b64 {tmp, %r2546}, %rd693; }
	cvt.u32.u64 	%r2547, %rd693;
	add.s32 	%r2548, %r2525, %r2545;
	add.s32 	%r2549, %r2548, %r2547;
	setp.lt.u32 	%p428, %r2549, %r2548;
	selp.u32 	%r2550, 1, 0, %p428;
	add.s32 	%r2551, %r2550, %r2546;
	mul.lo.s64 	%rd694, %rd509, %rd691;
	{ .reg .b32 tmp; mov.b64 {tmp, %r2552}, %rd694; }
	cvt.u32.u64 	%r2553, %rd694;
	add.s32 	%r2554, %r2531, %r2551;
	add.s32 	%r2555, %r2554, %r2553;
	setp.lt.u32 	%p429, %r2555, %r2554;
	selp.u32 	%r2556, 1, 0, %p429;
	add.s32 	%r2557, %r2556, %r2552;
	mul.lo.s64 	%rd695, %rd511, %rd691;
	{ .reg .b32 tmp; mov.b64 {tmp, %r2558}, %rd695; }
	cvt.u32.u64 	%r2559, %rd695;
	add.s32 	%r2560, %r2537, %r2557;
	add.s32 	%r2561, %r2560, %r2559;
	setp.lt.u32 	%p430, %r2561, %r2560;
	selp.u32 	%r2562, 1, 0, %p430;
	add.s32 	%r2563, %r2562, %r2558;
	add.s32 	%r2564, %r2541, %r2563;
	mad.lo.s32 	%r2565, %r1792, %r2437, %r2564;
	and.b64  	%rd696, %rd659, 4294967295;
	mul.lo.s64 	%rd697, %rd505, %rd696;
	{ .reg .b32 tmp; mov.b64 {tmp, %r2566}, %rd697; }
	cvt.u32.u64 	%r2567, %rd697;
	add.s32 	%r3102, %r2549, %r2567;
	setp.lt.u32 	%p431, %r3102, %r2549;
	selp.u32 	%r2568, 1, 0, %p431;
	add.s32 	%r2569, %r2568, %r2566;
	mul.lo.s64 	%rd698, %rd507, %rd696;
	{ .reg .b32 tmp; mov.b64 {tmp, %r2570}, %rd698; }
	cvt.u32.u64 	%r2571, %rd698;
	add.s32 	%r2572, %r2555, %r2569;
	add.s32 	%r2573, %r2572, %r2571;
	setp.lt.u32 	%p432, %r2573, %r2572;
	selp.u32 	%r2574, 1, 0, %p432;
	add.s32 	%r2575, %r2574, %r2570;
	mul.lo.s64 	%rd699, %rd509, %rd696;
	{ .reg .b32 tmp; mov.b64 {tmp, %r2576}, %rd699; }
	cvt.u32.u64 	%r2577, %rd699;
	add.s32 	%r2578, %r2561, %r2575;
	add.s32 	%r2579, %r2578, %r2577;
	setp.lt.u32 	%p433, %r2579, %r2578;
	selp.u32 	%r2580, 1, 0, %p433;
	add.s32 	%r2581, %r2580, %r2576;
	add.s32 	%r2582, %r2565, %r2581;
	mad.lo.s32 	%r2583, %r1791, %r2438, %r2582;
	and.b64  	%rd700, %rd664, 4294967295;
	mul.lo.s64 	%rd701, %rd505, %rd700;
	{ .reg .b32 tmp; mov.b64 {tmp, %r2584}, %rd701; }
	cvt.u32.u64 	%r2585, %rd701;
	add.s32 	%r3101, %r2573, %r2585;
	setp.lt.u32 	%p434, %r3101, %r2573;
	selp.u32 	%r2586, 1, 0, %p434;
	add.s32 	%r2587, %r2586, %r2584;
	mul.lo.s64 	%rd702, %rd507, %rd700;
	{ .reg .b32 tmp; mov.b64 {tmp, %r2588}, %rd702; }
	cvt.u32.u64 	%r2589, %rd702;
	add.s32 	%r2590, %r2579, %r2587;
	add.s32 	%r2591, %r2590, %r2589;
	setp.lt.u32 	%p435, %r2591, %r2590;
	selp.u32 	%r2592, 1, 0, %p435;
	add.s32 	%r2593, %r2592, %r2588;
	add.s32 	%r2594, %r2583, %r2593;
	mad.lo.s32 	%r2595, %r1790, %r2439, %r2594;
	and.b64  	%rd703, %rd669, 4294967295;
	mul.lo.s64 	%rd704, %rd505, %rd703;
	{ .reg .b32 tmp; mov.b64 {tmp, %r2596}, %rd704; }
	cvt.u32.u64 	%r2597, %rd704;
	add.s32 	%r3100, %r2591, %r2597;
	setp.lt.u32 	%p436, %r3100, %r2591;
	selp.u32 	%r2598, 1, 0, %p436;
	add.s32 	%r2599, %r2598, %r2596;
	add.s32 	%r2600, %r2595, %r2599;
	mad.lo.s32 	%r2601, %r1789, %r2440, %r2600;
	mad.lo.s32 	%r3099, %r2443, %r1788, %r2601;
	mul.lo.s64 	%rd705, %rd529, %rd381;
	{ .reg .b32 tmp; mov.b64 {tmp, %r2602}, %rd705; }
	mul.lo.s64 	%rd706, %rd381, %rd534;
	{ .reg .b32 tmp; mov.b64 {tmp, %r2603}, %rd706; }
	cvt.u32.u64 	%r2604, %rd706;
	add.s32 	%r2605, %r2602, %r2604;
	setp.lt.u32 	%p437, %r2605, %r2602;
	selp.u32 	%r2606, 1, 0, %p437;
	add.s32 	%r2607, %r2606, %r2603;
	mul.lo.s64 	%rd707, %rd381, %rd540;
	{ .reg .b32 tmp; mov.b64 {tmp, %r2608}, %rd707; }
	cvt.u32.u64 	%r2609, %rd707;
	add.s32 	%r2610, %r2607, %r2609;
	setp.lt.u32 	%p438, %r2610, %r2607;
	selp.u32 	%r2611, 1, 0, %p438;
	add.s32 	%r2612, %r2611, %r2608;
	mul.lo.s64 	%rd708, %rd381, %rd546;
	{ .reg .b32 tmp; mov.b64 {tmp, %r2613}, %rd708; }
	cvt.u32.u64 	%r2614, %rd708;
	add.s32 	%r2615, %r2612, %r2614;
	setp.lt.u32 	%p439, %r2615, %r2612;
	selp.u32 	%r2616, 1, 0, %p439;
	add.s32 	%r2617, %r2616, %r2613;
	mul.lo.s64 	%rd709, %rd381, %rd552;
	{ .reg .b32 tmp; mov.b64 {tmp, %r2618}, %rd709; }
	cvt.u32.u64 	%r2619, %rd709;
	add.s32 	%r2620, %r2617, %r2619;
	setp.lt.u32 	%p440, %r2620, %r2617;
	selp.u32 	%r2621, 1, 0, %p440;
	add.s32 	%r2622, %r2621, %r2618;
	mul.lo.s64 	%rd710, %rd381, %rd558;
	{ .reg .b32 tmp; mov.b64 {tmp, %r2623}, %rd710; }
	cvt.u32.u64 	%r2624, %rd710;
	add.s32 	%r2625, %r2622, %r2624;
	setp.lt.u32 	%p441, %r2625, %r2622;
	selp.u32 	%r2626, 1, 0, %p441;
	add.s32 	%r2627, %r2626, %r2623;
	mul.lo.s64 	%rd711, %rd381, %rd564;
	{ .reg .b32 tmp; mov.b64 {tmp, %r2628}, %rd711; }
	cvt.u32.u64 	%r2629, %rd711;
	add.s32 	%r2630, %r2627, %r2629;
	setp.lt.u32 	%p442, %r2630, %r2627;
	selp.u32 	%r2631, 1, 0, %p442;
	add.s32 	%r2632, %r2631, %r2628;
	cvt.u32.u64 	%r2633, %rd380;
	mad.lo.s32 	%r2634, %r2110, %r2633, %r2632;
	mul.lo.s64 	%rd712, %rd529, %rd386;
	{ .reg .b32 tmp; mov.b64 {tmp, %r2635}, %rd712; }
	cvt.u32.u64 	%r2636, %rd712;
	add.s32 	%r2637, %r2605, %r2636;
	setp.lt.u32 	%p443, %r2637, %r2605;
	selp.u32 	%r2638, 1, 0, %p443;
	add.s32 	%r2639, %r2638, %r2635;
	mul.wide.u32 	%rd713, %r1980, %r36;
	{ .reg .b32 tmp; mov.b64 {tmp, %r2640}, %rd713; }
	cvt.u32.u64 	%r2641, %rd713;
	add.s32 	%r2642, %r2610, %r2639;
	add.s32 	%r2643, %r2642, %r2641;
	setp.lt.u32 	%p444, %r2643, %r2642;
	selp.u32 	%r2644, 1, 0, %p444;
	add.s32 	%r2645, %r2644, %r2640;
	mul.wide.u32 	%rd714, %r2017, %r36;
	{ .reg .b32 tmp; mov.b64 {tmp, %r2646}, %rd714; }
	cvt.u32.u64 	%r2647, %rd714;
	add.s32 	%r2648, %r2615, %r2645;
	add.s32 	%r2649, %r2648, %r2647;
	setp.lt.u32 	%p445, %r2649, %r2648;
	selp.u32 	%r2650, 1, 0, %p445;
	add.s32 	%r2651, %r2650, %r2646;
	mul.wide.u32 	%rd715, %r2048, %r36;
	{ .reg .b32 tmp; mov.b64 {tmp, %r2652}, %rd715; }
	cvt.u32.u64 	%r2653, %rd715;
	add.s32 	%r2654, %r2620, %r2651;
	add.s32 	%r2655, %r2654, %r2653;
	setp.lt.u32 	%p446, %r2655, %r2654;
	selp.u32 	%r2656, 1, 0, %p446;
	add.s32 	%r2657, %r2656, %r2652;
	mul.wide.u32 	%rd716, %r2073, %r36;
	{ .reg .b32 tmp; mov.b64 {tmp, %r2658}, %rd716; }
	cvt.u32.u64 	%r2659, %rd716;
	add.s32 	%r2660, %r2625, %r2657;
	add.s32 	%r2661, %r2660, %r2659;
	setp.lt.u32 	%p447, %r2661, %r2660;
	selp.u32 	%r2662, 1, 0, %p447;
	add.s32 	%r2663, %r2662, %r2658;
	mul.wide.u32 	%rd717, %r2092, %r36;
	{ .reg .b32 tmp; mov.b64 {tmp, %r2664}, %rd717; }
	cvt.u32.u64 	%r2665, %rd717;
	add.s32 	%r2666, %r2630, %r2663;
	add.s32 	%r2667, %r2666, %r2665;
	setp.lt.u32 	%p448, %r2667, %r2666;
	selp.u32 	%r2668, 1, 0, %p448;
	add.s32 	%r2669, %r2668, %r2664;
	add.s32 	%r2670, %r2634, %r2669;
	mad.lo.s32 	%r2671, %r2105, %r36, %r2670;
	mul.lo.s64 	%rd718, %rd529, %rd392;
	{ .reg .b32 tmp; mov.b64 {tmp, %r2672}, %rd718; }
	cvt.u32.u64 	%r2673, %rd718;
	add.s32 	%r2674, %r2643, %r2673;
	setp.lt.u32 	%p449, %r2674, %r2643;
	selp.u32 	%r2675, 1, 0, %p449;
	add.s32 	%r2676, %r2675, %r2672;
	mul.wide.u32 	%rd719, %r1980, %r37;
	{ .reg .b32 tmp; mov.b64 {tmp, %r2677}, %rd719; }
	cvt.u32.u64 	%r2678, %rd719;
	add.s32 	%r2679, %r2649, %r2676;
	add.s32 	%r2680, %r2679, %r2678;
	setp.lt.u32 	%p450, %r2680, %r2679;
	selp.u32 	%r2681, 1, 0, %p450;
	add.s32 	%r2682, %r2681, %r2677;
	mul.wide.u32 	%rd720, %r2017, %r37;
	{ .reg .b32 tmp; mov.b64 {tmp, %r2683}, %rd720; }
	cvt.u32.u64 	%r2684, %rd720;
	add.s32 	%r2685, %r2655, %r2682;
	add.s32 	%r2686, %r2685, %r2684;
	setp.lt.u32 	%p451, %r2686, %r2685;
	selp.u32 	%r2687, 1, 0, %p451;
	add.s32 	%r2688, %r2687, %r2683;
	mul.wide.u32 	%rd721, %r2048, %r37;
	{ .reg .b32 tmp; mov.b64 {tmp, %r2689}, %rd721; }
	cvt.u32.u64 	%r2690, %rd721;
	add.s32 	%r2691, %r2661, %r2688;
	add.s32 	%r2692, %r2691, %r2690;
	setp.lt.u32 	%p452, %r2692, %r2691;
	selp.u32 	%r2693, 1, 0, %p452;
	add.s32 	%r2694, %r2693, %r2689;
	mul.wide.u32 	%rd722, %r2073, %r37;
	{ .reg .b32 tmp; mov.b64 {tmp, %r2695}, %rd722; }
	cvt.u32.u64 	%r2696, %rd722;
	add.s32 	%r2697, %r2667, %r2694;
	add.s32 	%r2698, %r2697, %r2696;
	setp.lt.u32 	%p453, %r2698, %r2697;
	selp.u32 	%r2699, 1, 0, %p453;
	add.s32 	%r2700, %r2699, %r2695;
	add.s32 	%r2701, %r2671, %r2700;
	mad.lo.s32 	%r2702, %r2092, %r37, %r2701;
	mul.lo.s64 	%rd723, %rd529, %rd398;
	{ .reg .b32 tmp; mov.b64 {tmp, %r2703}, %rd723; }
	cvt.u32.u64 	%r2704, %rd723;
	add.s32 	%r2705, %r2680, %r2704;
	setp.lt.u32 	%p454, %r2705, %r2680;
	selp.u32 	%r2706, 1, 0, %p454;
	add.s32 	%r2707, %r2706, %r2703;
	mul.wide.u32 	%rd724, %r1980, %r38;
	{ .reg .b32 tmp; mov.b64 {tmp, %r2708}, %rd724; }
	cvt.u32.u64 	%r2709, %rd724;
	add.s32 	%r2710, %r2686, %r2707;
	add.s32 	%r2711, %r2710, %r2709;
	setp.lt.u32 	%p455, %r2711, %r2710;
	selp.u32 	%r2712, 1, 0, %p455;
	add.s32 	%r2713, %r2712, %r2708;
	mul.wide.u32 	%rd725, %r2017, %r38;
	{ .reg .b32 tmp; mov.b64 {tmp, %r2714}, %rd725; }
	cvt.u32.u64 	%r2715, %rd725;
	add.s32 	%r2716, %r2692, %r2713;
	add.s32 	%r2717, %r2716, %r2715;
	setp.lt.u32 	%p456, %r2717, %r2716;
	selp.u32 	%r2718, 1, 0, %p456;
	add.s32 	%r2719, %r2718, %r2714;
	mul.wide.u32 	%rd726, %r2048, %r38;
	{ .reg .b32 tmp; mov.b64 {tmp, %r2720}, %rd726; }
	cvt.u32.u64 	%r2721, %rd726;
	add.s32 	%r2722, %r2698, %r2719;
	add.s32 	%r2723, %r2722, %r2721;
	setp.lt.u32 	%p457, %r2723, %r2722;
	selp.u32 	%r2724, 1, 0, %p457;
	add.s32 	%r2725, %r2724, %r2720;
	add.s32 	%r2726, %r2702, %r2725;
	mad.lo.s32 	%r2727, %r2073, %r38, %r2726;
	mul.lo.s64 	%rd727, %rd529, %rd404;
	{ .reg .b32 tmp; mov.b64 {tmp, %r2728}, %rd727; }
	cvt.u32.u64 	%r2729, %rd727;
	add.s32 	%r2730, %r2711, %r2729;
	setp.lt.u32 	%p458, %r2730, %r2711;
	selp.u32 	%r2731, 1, 0, %p458;
	add.s32 	%r2732, %r2731, %r2728;
	mul.wide.u32 	%rd728, %r1980, %r39;
	{ .reg .b32 tmp; mov.b64 {tmp, %r2733}, %rd728; }
	cvt.u32.u64 	%r2734, %rd728;
	add.s32 	%r2735, %r2717, %r2732;
	add.s32 	%r2736, %r2735, %r2734;
	setp.lt.u32 	%p459, %r2736, %r2735;
	selp.u32 	%r2737, 1, 0, %p459;
	add.s32 	%r2738, %r2737, %r2733;
	mul.wide.u32 	%rd729, %r2017, %r39;
	{ .reg .b32 tmp; mov.b64 {tmp, %r2739}, %rd729; }
	cvt.u32.u64 	%r2740, %rd729;
	add.s32 	%r2741, %r2723, %r2738;
	add.s32 	%r2742, %r2741, %r2740;
	setp.lt.u32 	%p460, %r2742, %r2741;
	selp.u32 	%r2743, 1, 0, %p460;
	add.s32 	%r2744, %r2743, %r2739;
	add.s32 	%r2745, %r2727, %r2744;
	mad.lo.s32 	%r2746, %r2048, %r39, %r2745;
	mul.lo.s64 	%rd730, %rd529, %rd410;
	{ .reg .b32 tmp; mov.b64 {tmp, %r2747}, %rd730; }
	cvt.u32.u64 	%r2748, %rd730;
	add.s32 	%r2749, %r2736, %r2748;
	setp.lt.u32 	%p461, %r2749, %r2736;
	selp.u32 	%r2750, 1, 0, %p461;
	add.s32 	%r2751, %r2750, %r2747;
	mul.wide.u32 	%rd731, %r1980, %r40;
	{ .reg .b32 tmp; mov.b64 {tmp, %r2752}, %rd731; }
	cvt.u32.u64 	%r2753, %rd731;
	add.s32 	%r2754, %r2742, %r2751;
	add.s32 	%r2755, %r2754, %r2753;
	setp.lt.u32 	%p462, %r2755, %r2754;
	selp.u32 	%r2756, 1, 0, %p462;
	add.s32 	%r2757, %r2756, %r2752;
	add.s32 	%r2758, %r2746, %r2757;
	mad.lo.s32 	%r2759, %r2017, %r40, %r2758;
	mul.lo.s64 	%rd732, %rd529, %rd416;
	{ .reg .b32 tmp; mov.b64 {tmp, %r2760}, %rd732; }
	cvt.u32.u64 	%r2761, %rd732;
	add.s32 	%r2762, %r2755, %r2761;
	setp.lt.u32 	%p463, %r2762, %r2755;
	selp.u32 	%r2763, 1, 0, %p463;
	add.s32 	%r2764, %r2763, %r2760;
	add.s32 	%r2765, %r2759, %r2764;
	mad.lo.s32 	%r2766, %r1980, %r41, %r2765;
	mad.lo.s32 	%r2767, %r42, %r1946, %r2766;
	and.b64  	%rd733, %rd671, 4294967295;
	and.b64  	%rd734, %rd705, 4294967295;
	sub.s64 	%rd735, %rd733, %rd734;
	shr.u64 	%rd736, %rd735, 32;
	and.b64  	%rd737, %rd736, 1;
	cvt.u32.u64 	%r3114, %rd735;
	cvt.u64.u32 	%rd738, %r3105;
	cvt.u64.u32 	%rd739, %r2637;
	add.s64 	%rd740, %rd737, %rd739;
	sub.s64 	%rd741, %rd738, %rd740;
	shr.u64 	%rd742, %rd741, 32;
	and.b64  	%rd743, %rd742, 1;
	cvt.u32.u64 	%r3113, %rd741;
	cvt.u64.u32 	%rd744, %r3104;
	cvt.u64.u32 	%rd745, %r2674;
	add.s64 	%rd746, %rd743, %rd745;
	sub.s64 	%rd747, %rd744, %rd746;
	shr.u64 	%rd748, %rd747, 32;
	and.b64  	%rd749, %rd748, 1;
	cvt.u32.u64 	%r3112, %rd747;
	cvt.u64.u32 	%rd750, %r3103;
	cvt.u64.u32 	%rd751, %r2705;
	add.s64 	%rd752, %rd749, %rd751;
	sub.s64 	%rd753, %rd750, %rd752;
	shr.u64 	%rd754, %rd753, 32;
	and.b64  	%rd755, %rd754, 1;
	cvt.u32.u64 	%r3111, %rd753;
	cvt.u64.u32 	%rd756, %r3102;
	cvt.u64.u32 	%rd757, %r2730;
	add.s64 	%rd758, %rd755, %rd757;
	sub.s64 	%rd759, %rd756, %rd758;
	shr.u64 	%rd760, %rd759, 32;
	and.b64  	%rd761, %rd760, 1;
	cvt.u32.u64 	%r3110, %rd759;
	cvt.u64.u32 	%rd762, %r3101;
	cvt.u64.u32 	%rd763, %r2749;
	add.s64 	%rd764, %rd761, %rd763;
	sub.s64 	%rd765, %rd762, %rd764;
	shr.u64 	%rd766, %rd765, 32;
	and.b64  	%rd767, %rd766, 1;
	cvt.u32.u64 	%r3109, %rd765;
	cvt.u64.u32 	%rd768, %r3100;
	cvt.u64.u32 	%rd769, %r2762;
	add.s64 	%rd770, %rd767, %rd769;
	sub.s64 	%rd771, %rd768, %rd770;
	cvt.u32.u64 	%r3108, %rd771;
	{ .reg .b32 tmp; mov.b64 {tmp, %r2768}, %rd771; }
	and.b32  	%r2769, %r2768, 1;
	add.s32 	%r2770, %r2769, %r2767;
	sub.s32 	%r3107, %r3099, %r2770;
	mul.wide.u32 	%rd772, %r3, %r19;
	{ .reg .b32 tmp; mov.b64 {tmp, %r2771}, %rd772; }
	cvt.u32.u64 	%r2772, %rd772;
	mul.wide.u32 	%rd773, %r4, %r19;
	{ .reg .b32 tmp; mov.b64 {tmp, %r2773}, %rd773; }
	cvt.u32.u64 	%r2774, %rd773;
	add.s32 	%r2775, %r2771, %r2774;
	setp.lt.u32 	%p464, %r2775, %r2771;
	selp.u32 	%r2776, 1, 0, %p464;
	add.s32 	%r2777, %r2776, %r2773;
	mul.wide.u32 	%rd774, %r5, %r19;
	{ .reg .b32 tmp; mov.b64 {tmp, %r2778}, %rd774; }
	cvt.u32.u64 	%r2779, %rd774;
	add.s32 	%r2780, %r2777, %r2779;
	setp.lt.u32 	%p465, %r2780, %r2777;
	selp.u32 	%r2781, 1, 0, %p465;
	add.s32 	%r2782, %r2781, %r2778;
	mul.wide.u32 	%rd775, %r6, %r19;
	{ .reg .b32 tmp; mov.b64 {tmp, %r2783}, %rd775; }
	cvt.u32.u64 	%r2784, %rd775;
	add.s32 	%r2785, %r2782, %r2784;
	setp.lt.u32 	%p466, %r2785, %r2782;
	selp.u32 	%r2786, 1, 0, %p466;
	add.s32 	%r2787, %r2786, %r2783;
	mul.wide.u32 	%rd776, %r7, %r19;
	{ .reg .b32 tmp; mov.b64 {tmp, %r2788}, %rd776; }
	cvt.u32.u64 	%r2789, %rd776;
	add.s32 	%r2790, %r2787, %r2789;
	setp.lt.u32 	%p467, %r2790, %r2787;
	selp.u32 	%r2791, 1, 0, %p467;
	add.s32 	%r2792, %r2791, %r2788;
	mul.wide.u32 	%rd777, %r8, %r19;
	{ .reg .b32 tmp; mov.b64 {tmp, %r2793}, %rd777; }
	cvt.u32.u64 	%r2794, %rd777;
	add.s32 	%r2795, %r2792, %r2794;
	setp.lt.u32 	%p468, %r2795, %r2792;
	selp.u32 	%r2796, 1, 0, %p468;
	add.s32 	%r2797, %r2796, %r2793;
	mul.wide.u32 	%rd778, %r9, %r19;
	{ .reg .b32 tmp; mov.b64 {tmp, %r2798}, %rd778; }
	cvt.u32.u64 	%r2799, %rd778;
	add.s32 	%r2800, %r2797, %r2799;
	setp.lt.u32 	%p469, %r2800, %r2797;
	selp.u32 	%r2801, 1, 0, %p469;
	add.s32 	%r2802, %r2801, %r2798;
	mad.lo.s32 	%r2803, %r10, %r19, %r2802;
	mul.wide.u32 	%rd779, %r3, %r20;
	{ .reg .b32 tmp; mov.b64 {tmp, %r2804}, %rd779; }
	cvt.u32.u64 	%r2805, %rd779;
	add.s32 	%r2806, %r2775, %r2805;
	setp.lt.u32 	%p470, %r2806, %r2775;
	selp.u32 	%r2807, 1, 0, %p470;
	add.s32 	%r2808, %r2807, %r2804;
	mul.wide.u32 	%rd780, %r4, %r20;
	{ .reg .b32 tmp; mov.b64 {tmp, %r2809}, %rd780; }
	cvt.u32.u64 	%r2810, %rd780;
	add.s32 	%r2811, %r2780, %r2808;
	add.s32 	%r2812, %r2811, %r2810;
	setp.lt.u32 	%p471, %r2812, %r2811;
	selp.u32 	%r2813, 1, 0, %p471;
	add.s32 	%r2814, %r2813, %r2809;
	mul.wide.u32 	%rd781, %r5, %r20;
	{ .reg .b32 tmp; mov.b64 {tmp, %r2815}, %rd781; }
	cvt.u32.u64 	%r2816, %rd781;
	add.s32 	%r2817, %r2785, %r2814;
	add.s32 	%r2818, %r2817, %r2816;
	setp.lt.u32 	%p472, %r2818, %r2817;
	selp.u32 	%r2819, 1, 0, %p472;
	add.s32 	%r2820, %r2819, %r2815;
	mul.wide.u32 	%rd782, %r6, %r20;
	{ .reg .b32 tmp; mov.b64 {tmp, %r2821}, %rd782; }
	cvt.u32.u64 	%r2822, %rd782;
	add.s32 	%r2823, %r2790, %r2820;
	add.s32 	%r2824, %r2823, %r2822;
	setp.lt.u32 	%p473, %r2824, %r2823;
	selp.u32 	%r2825, 1, 0, %p473;
	add.s32 	%r2826, %r2825, %r2821;
	mul.wide.u32 	%rd783, %r7, %r20;
	{ .reg .b32 tmp; mov.b64 {tmp, %r2827}, %rd783; }
	cvt.u32.u64 	%r2828, %rd783;
	add.s32 	%r2829, %r2795, %r2826;
	add.s32 	%r2830, %r2829, %r2828;
	setp.lt.u32 	%p474, %r2830, %r2829;
	selp.u32 	%r2831, 1, 0, %p474;
	add.s32 	%r2832, %r2831, %r2827;
	mul.wide.u32 	%rd784, %r8, %r20;
	{ .reg .b32 tmp; mov.b64 {tmp, %r2833}, %rd784; }
	cvt.u32.u64 	%r2834, %rd784;
	add.s32 	%r2835, %r2800, %r2832;
	add.s32 	%r2836, %r2835, %r2834;
	setp.lt.u32 	%p475, %r2836, %r2835;
	selp.u32 	%r2837, 1, 0, %p475;
	add.s32 	%r2838, %r2837, %r2833;
	add.s32 	%r2839, %r2803, %r2838;
	mad.lo.s32 	%r2840, %r9, %r20, %r2839;
	mul.wide.u32 	%rd785, %r3, %r21;
	{ .reg .b32 tmp; mov.b64 {tmp, %r2841}, %rd785; }
	cvt.u32.u64 	%r2842, %rd785;
	add.s32 	%r2843, %r2812, %r2842;
	setp.lt.u32 	%p476, %r2843, %r2812;
	selp.u32 	%r2844, 1, 0, %p476;
	add.s32 	%r2845, %r2844, %r2841;
	mul.wide.u32 	%rd786, %r4, %r21;
	{ .reg .b32 tmp; mov.b64 {tmp, %r2846}, %rd786; }
	cvt.u32.u64 	%r2847, %rd786;
	add.s32 	%r2848, %r2818, %r2845;
	add.s32 	%r2849, %r2848, %r2847;
	setp.lt.u32 	%p477, %r2849, %r2848;
	selp.u32 	%r2850, 1, 0, %p477;
	add.s32 	%r2851, %r2850, %r2846;
	mul.wide.u32 	%rd787, %r5, %r21;
	{ .reg .b32 tmp; mov.b64 {tmp, %r2852}, %rd787; }
	cvt.u32.u64 	%r2853, %rd787;
	add.s32 	%r2854, %r2824, %r2851;
	add.s32 	%r2855, %r2854, %r2853;
	setp.lt.u32 	%p478, %r2855, %r2854;
	selp.u32 	%r2856, 1, 0, %p478;
	add.s32 	%r2857, %r2856, %r2852;
	mul.wide.u32 	%rd788, %r6, %r21;
	{ .reg .b32 tmp; mov.b64 {tmp, %r2858}, %rd788; }
	cvt.u32.u64 	%r2859, %rd788;
	add.s32 	%r2860, %r2830, %r2857;
	add.s32 	%r2861, %r2860, %r2859;
	setp.lt.u32 	%p479, %r2861, %r2860;
	selp.u32 	%r2862, 1, 0, %p479;
	add.s32 	%r2863, %r2862, %r2858;
	mul.wide.u32 	%rd789, %r7, %r21;
	{ .reg .b32 tmp; mov.b64 {tmp, %r2864}, %rd789; }
	cvt.u32.u64 	%r2865, %rd789;
	add.s32 	%r2866, %r2836, %r2863;
	add.s32 	%r2867, %r2866, %r2865;
	setp.lt.u32 	%p480, %r2867, %r2866;
	selp.u32 	%r2868, 1, 0, %p480;
	add.s32 	%r2869, %r2868, %r2864;
	add.s32 	%r2870, %r2840, %r2869;
	mad.lo.s32 	%r2871, %r8, %r21, %r2870;
	mul.wide.u32 	%rd790, %r3, %r22;
	{ .reg .b32 tmp; mov.b64 {tmp, %r2872}, %rd790; }
	cvt.u32.u64 	%r2873, %rd790;
	add.s32 	%r2874, %r2849, %r2873;
	setp.lt.u32 	%p481, %r2874, %r2849;
	selp.u32 	%r2875, 1, 0, %p481;
	add.s32 	%r2876, %r2875, %r2872;
	mul.wide.u32 	%rd791, %r4, %r22;
	{ .reg .b32 tmp; mov.b64 {tmp, %r2877}, %rd791; }
	cvt.u32.u64 	%r2878, %rd791;
	add.s32 	%r2879, %r2855, %r2876;
	add.s32 	%r2880, %r2879, %r2878;
	setp.lt.u32 	%p482, %r2880, %r2879;
	selp.u32 	%r2881, 1, 0, %p482;
	add.s32 	%r2882, %r2881, %r2877;
	mul.wide.u32 	%rd792, %r5, %r22;
	{ .reg .b32 tmp; mov.b64 {tmp, %r2883}, %rd792; }
	cvt.u32.u64 	%r2884, %rd792;
	add.s32 	%r2885, %r2861, %r2882;
	add.s32 	%r2886, %r2885, %r2884;
	setp.lt.u32 	%p483, %r2886, %r2885;
	selp.u32 	%r2887, 1, 0, %p483;
	add.s32 	%r2888, %r2887, %r2883;
	mul.wide.u32 	%rd793, %r6, %r22;
	{ .reg .b32 tmp; mov.b64 {tmp, %r2889}, %rd793; }
	cvt.u32.u64 	%r2890, %rd793;
	add.s32 	%r2891, %r2867, %r2888;
	add.s32 	%r2892, %r2891, %r2890;
	setp.lt.u32 	%p484, %r2892, %r2891;
	selp.u32 	%r2893, 1, 0, %p484;
	add.s32 	%r2894, %r2893, %r2889;
	add.s32 	%r2895, %r2871, %r2894;
	mad.lo.s32 	%r2896, %r7, %r22, %r2895;
	mul.wide.u32 	%rd794, %r3, %r23;
	{ .reg .b32 tmp; mov.b64 {tmp, %r2897}, %rd794; }
	cvt.u32.u64 	%r2898, %rd794;
	add.s32 	%r2899, %r2880, %r2898;
	setp.lt.u32 	%p485, %r2899, %r2880;
	selp.u32 	%r2900, 1, 0, %p485;
	add.s32 	%r2901, %r2900, %r2897;
	mul.wide.u32 	%rd795, %r4, %r23;
	{ .reg .b32 tmp; mov.b64 {tmp, %r2902}, %rd795; }
	cvt.u32.u64 	%r2903, %rd795;
	add.s32 	%r2904, %r2886, %r2901;
	add.s32 	%r2905, %r2904, %r2903;
	setp.lt.u32 	%p486, %r2905, %r2904;
	selp.u32 	%r2906, 1, 0, %p486;
	add.s32 	%r2907, %r2906, %r2902;
	mul.wide.u32 	%rd796, %r5, %r23;
	{ .reg .b32 tmp; mov.b64 {tmp, %r2908}, %rd796; }
	cvt.u32.u64 	%r2909, %rd796;
	add.s32 	%r2910, %r2892, %r2907;
	add.s32 	%r2911, %r2910, %r2909;
	setp.lt.u32 	%p487, %r2911, %r2910;
	selp.u32 	%r2912, 1, 0, %p487;
	add.s32 	%r2913, %r2912, %r2908;
	add.s32 	%r2914, %r2896, %r2913;
	mad.lo.s32 	%r2915, %r6, %r23, %r2914;
	mul.wide.u32 	%rd797, %r3, %r24;
	{ .reg .b32 tmp; mov.b64 {tmp, %r2916}, %rd797; }
	cvt.u32.u64 	%r2917, %rd797;
	add.s32 	%r2918, %r2905, %r2917;
	setp.lt.u32 	%p488, %r2918, %r2905;
	selp.u32 	%r2919, 1, 0, %p488;
	add.s32 	%r2920, %r2919, %r2916;
	mul.wide.u32 	%rd798, %r4, %r24;
	{ .reg .b32 tmp; mov.b64 {tmp, %r2921}, %rd798; }
	cvt.u32.u64 	%r2922, %rd798;
	add.s32 	%r2923, %r2911, %r2920;
	add.s32 	%r2924, %r2923, %r2922;
	setp.lt.u32 	%p489, %r2924, %r2923;
	selp.u32 	%r2925, 1, 0, %p489;
	add.s32 	%r2926, %r2925, %r2921;
	add.s32 	%r2927, %r2915, %r2926;
	mad.lo.s32 	%r2928, %r5, %r24, %r2927;
	mul.wide.u32 	%rd799, %r3, %r25;
	{ .reg .b32 tmp; mov.b64 {tmp, %r2929}, %rd799; }
	cvt.u32.u64 	%r2930, %rd799;
	add.s32 	%r2931, %r2924, %r2930;
	setp.lt.u32 	%p490, %r2931, %r2924;
	selp.u32 	%r2932, 1, 0, %p490;
	add.s32 	%r2933, %r2932, %r2929;
	add.s32 	%r2934, %r2928, %r2933;
	mad.lo.s32 	%r2935, %r4, %r25, %r2934;
	mad.lo.s32 	%r2936, %r3, %r26, %r2935;
	and.b64  	%rd800, %rd772, 4294967295;
	mul.lo.s64 	%rd801, %rd419, %rd800;
	{ .reg .b32 tmp; mov.b64 {tmp, %r2937}, %rd801; }
	cvt.u32.u64 	%r3122, %rd801;
	mul.lo.s64 	%rd802, %rd421, %rd800;
	{ .reg .b32 tmp; mov.b64 {tmp, %r2938}, %rd802; }
	cvt.u32.u64 	%r2939, %rd802;
	add.s32 	%r2940, %r2937, %r2939;
	setp.lt.u32 	%p491, %r2940, %r2937;
	selp.u32 	%r2941, 1, 0, %p491;
	add.s32 	%r2942, %r2941, %r2938;
	mul.lo.s64 	%rd803, %rd423, %rd800;
	{ .reg .b32 tmp; mov.b64 {tmp, %r2943}, %rd803; }
	cvt.u32.u64 	%r2944, %rd803;
	add.s32 	%r2945, %r2942, %r2944;
	setp.lt.u32 	%p492, %r2945, %r2942;
	selp.u32 	%r2946, 1, 0, %p492;
	add.s32 	%r2947, %r2946, %r2943;
	mul.lo.s64 	%rd804, %rd425, %rd800;
	{ .reg .b32 tmp; mov.b64 {tmp, %r2948}, %rd804; }
	cvt.u32.u64 	%r2949, %rd804;
	add.s32 	%r2950, %r2947, %r2949;
	setp.lt.u32 	%p493, %r2950, %r2947;
	selp.u32 	%r2951, 1, 0, %p493;
	add.s32 	%r2952, %r2951, %r2948;
	mul.lo.s64 	%rd805, %rd427, %rd800;
	{ .reg .b32 tmp; mov.b64 {tmp, %r2953}, %rd805; }
	cvt.u32.u64 	%r2954, %rd805;
	add.s32 	%r2955, %r2952, %r2954;
	setp.lt.u32 	%p494, %r2955, %r2952;
	selp.u32 	%r2956, 1, 0, %p494;
	add.s32 	%r2957, %r2956, %r2953;
	mul.lo.s64 	%rd806, %rd429, %rd800;
	{ .reg .b32 tmp; mov.b64 {tmp, %r2958}, %rd806; }
	cvt.u32.u64 	%r2959, %rd806;
	add.s32 	%r2960, %r2957, %r2959;
	setp.lt.u32 	%p495, %r2960, %r2957;
	selp.u32 	%r2961, 1, 0, %p495;
	add.s32 	%r2962, %r2961, %r2958;
	mul.lo.s64 	%rd807, %rd431, %rd800;
	{ .reg .b32 tmp; mov.b64 {tmp, %r2963}, %rd807; }
	cvt.u32.u64 	%r2964, %rd807;
	add.s32 	%r2965, %r2962, %r2964;
	setp.lt.u32 	%p496, %r2965, %r2962;
	selp.u32 	%r2966, 1, 0, %p496;
	add.s32 	%r2967, %r2966, %r2963;
	mad.lo.s32 	%r2968, %r1787, %r2772, %r2967;
	cvt.u64.u32 	%rd808, %r2806;
	mul.lo.s64 	%rd809, %rd419, %rd808;
	{ .reg .b32 tmp; mov.b64 {tmp, %r2969}, %rd809; }
	cvt.u32.u64 	%r2970, %rd809;
	add.s32 	%r3121, %r2940, %r2970;
	setp.lt.u32 	%p497, %r3121, %r2940;
	selp.u32 	%r2971, 1, 0, %p497;
	add.s32 	%r2972, %r2971, %r2969;
	mul.lo.s64 	%rd810, %rd421, %rd808;
	{ .reg .b32 tmp; mov.b64 {tmp, %r2973}, %rd810; }
	cvt.u32.u64 	%r2974, %rd810;
	add.s32 	%r2975, %r2945, %r2972;
	add.s32 	%r2976, %r2975, %r2974;
	setp.lt.u32 	%p498, %r2976, %r2975;
	selp.u32 	%r2977, 1, 0, %p498;
	add.s32 	%r2978, %r2977, %r2973;
	mul.lo.s64 	%rd811, %rd423, %rd808;
	{ .reg .b32 tmp; mov.b64 {tmp, %r2979}, %rd811; }
	cvt.u32.u64 	%r2980, %rd811;
	add.s32 	%r2981, %r2950, %r2978;
	add.s32 	%r2982, %r2981, %r2980;
	setp.lt.u32 	%p499, %r2982, %r2981;
	selp.u32 	%r2983, 1, 0, %p499;
	add.s32 	%r2984, %r2983, %r2979;
	mul.lo.s64 	%rd812, %rd425, %rd808;
	{ .reg .b32 tmp; mov.b64 {tmp, %r2985}, %rd812; }
	cvt.u32.u64 	%r2986, %rd812;
	add.s32 	%r2987, %r2955, %r2984;
	add.s32 	%r2988, %r2987, %r2986;
	setp.lt.u32 	%p500, %r2988, %r2987;
	selp.u32 	%r2989, 1, 0, %p500;
	add.s32 	%r2990, %r2989, %r2985;
	mul.lo.s64 	%rd813, %rd427, %rd808;
	{ .reg .b32 tmp; mov.b64 {tmp, %r2991}, %rd813; }
	cvt.u32.u64 	%r2992, %rd813;
	add.s32 	%r2993, %r2960, %r2990;
	add.s32 	%r2994, %r2993, %r2992;
	setp.lt.u32 	%p501, %r2994, %r2993;
	selp.u32 	%r2995, 1, 0, %p501;
	add.s32 	%r2996, %r2995, %r2991;
	mul.lo.s64 	%rd814, %rd429, %rd808;
	{ .reg .b32 tmp; mov.b64 {tmp, %r2997}, %rd814; }
	cvt.u32.u64 	%r2998, %rd814;
	add.s32 	%r2999, %r2965, %r2996;
	add.s32 	%r3000, %r2999, %r2998;
	setp.lt.u32 	%p502, %r3000, %r2999;
	selp.u32 	%r3001, 1, 0, %p502;
	add.s32 	%r3002, %r3001, %r2997;
	add.s32 	%r3003, %r2968, %r3002;
	mad.lo.s32 	%r3004, %r2806, %r1783, %r3003;
	cvt.u64.u32 	%rd815, %r2843;
	mul.lo.s64 	%rd816, %rd419, %rd815;
	{ .reg .b32 tmp; mov.b64 {tmp, %r3005}, %rd816; }
	cvt.u32.u64 	%r3006, %rd816;
	add.s32 	%r3120, %r2976, %r3006;
	setp.lt.u32 	%p503, %r3120, %r2976;
	selp.u32 	%r3007, 1, 0, %p503;
	add.s32 	%r3008, %r3007, %r3005;
	mul.lo.s64 	%rd817, %rd421, %rd815;
	{ .reg .b32 tmp; mov.b64 {tmp, %r3009}, %rd817; }
	cvt.u32.u64 	%r3010, %rd817;
	add.s32 	%r3011, %r2982, %r3008;
	add.s32 	%r3012, %r3011, %r3010;
	setp.lt.u32 	%p504, %r3012, %r3011;
	selp.u32 	%r3013, 1, 0, %p504;
	add.s32 	%r3014, %r3013, %r3009;
	mul.lo.s64 	%rd818, %rd423, %rd815;
	{ .reg .b32 tmp; mov.b64 {tmp, %r3015}, %rd818; }
	cvt.u32.u64 	%r3016, %rd818;
	add.s32 	%r3017, %r2988, %r3014;
	add.s32 	%r3018, %r3017, %r3016;
	setp.lt.u32 	%p505, %r3018, %r3017;
	selp.u32 	%r3019, 1, 0, %p505;
	add.s32 	%r3020, %r3019, %r3015;
	mul.lo.s64 	%rd819, %rd425, %rd815;
	{ .reg .b32 tmp; mov.b64 {tmp, %r3021}, %rd819; }
	cvt.u32.u64 	%r3022, %rd819;
	add.s32 	%r3023, %r2994, %r3020;
	add.s32 	%r3024, %r3023, %r3022;
	setp.lt.u32 	%p506, %r3024, %r3023;
	selp.u32 	%r3025, 1, 0, %p506;
	add.s32 	%r3026, %r3025, %r3021;
	mul.lo.s64 	%rd820, %rd427, %rd815;
	{ .reg .b32 tmp; mov.b64 {tmp, %r3027}, %rd820; }
	cvt.u32.u64 	%r3028, %rd820;
	add.s32 	%r3029, %r3000, %r3026;
	add.s32 	%r3030, %r3029, %r3028;
	setp.lt.u32 	%p507, %r3030, %r3029;
	selp.u32 	%r3031, 1, 0, %p507;
	add.s32 	%r3032, %r3031, %r3027;
	add.s32 	%r3033, %r3004, %r3032;
	mad.lo.s32 	%r3034, %r2843, %r1782, %r3033;
	cvt.u64.u32 	%rd821, %r2874;
	mul.lo.s64 	%rd822, %rd419, %rd821;
	{ .reg .b32 tmp; mov.b64 {tmp, %r3035}, %rd822; }
	cvt.u32.u64 	%r3036, %rd822;
	add.s32 	%r3119, %r3012, %r3036;
	setp.lt.u32 	%p508, %r3119, %r3012;
	selp.u32 	%r3037, 1, 0, %p508;
	add.s32 	%r3038, %r3037, %r3035;
	mul.lo.s64 	%rd823, %rd421, %rd821;
	{ .reg .b32 tmp; mov.b64 {tmp, %r3039}, %rd823; }
	cvt.u32.u64 	%r3040, %rd823;
	add.s32 	%r3041, %r3018, %r3038;
	add.s32 	%r3042, %r3041, %r3040;
	setp.lt.u32 	%p509, %r3042, %r3041;
	selp.u32 	%r3043, 1, 0, %p509;
	add.s32 	%r3044, %r3043, %r3039;
	mul.lo.s64 	%rd824, %rd423, %rd821;
	{ .reg .b32 tmp; mov.b64 {tmp, %r3045}, %rd824; }
	cvt.u32.u64 	%r3046, %rd824;
	add.s32 	%r3047, %r3024, %r3044;
	add.s32 	%r3048, %r3047, %r3046;
	setp.lt.u32 	%p510, %r3048, %r3047;
	selp.u32 	%r3049, 1, 0, %p510;
	add.s32 	%r3050, %r3049, %r3045;
	mul.lo.s64 	%rd825, %rd425, %rd821;
	{ .reg .b32 tmp; mov.b64 {tmp, %r3051}, %rd825; }
	cvt.u32.u64 	%r3052, %rd825;
	add.s32 	%r3053, %r3030, %r3050;
	add.s32 	%r3054, %r3053, %r3052;
	setp.lt.u32 	%p511, %r3054, %r3053;
	selp.u32 	%r3055, 1, 0, %p511;
	add.s32 	%r3056, %r3055, %r3051;
	add.s32 	%r3057, %r3034, %r3056;
	mad.lo.s32 	%r3058, %r2874, %r1781, %r3057;
	cvt.u64.u32 	%rd826, %r2899;
	mul.lo.s64 	%rd827, %rd419, %rd826;
	{ .reg .b32 tmp; mov.b64 {tmp, %r3059}, %rd827; }
	cvt.u32.u64 	%r3060, %rd827;
	add.s32 	%r3118, %r3042, %r3060;
	setp.lt.u32 	%p512, %r3118, %r3042;
	selp.u32 	%r3061, 1, 0, %p512;
	add.s32 	%r3062, %r3061, %r3059;
	mul.lo.s64 	%rd828, %rd421, %rd826;
	{ .reg .b32 tmp; mov.b64 {tmp, %r3063}, %rd828; }
	cvt.u32.u64 	%r3064, %rd828;
	add.s32 	%r3065, %r3048, %r3062;
	add.s32 	%r3066, %r3065, %r3064;
	setp.lt.u32 	%p513, %r3066, %r3065;
	selp.u32 	%r3067, 1, 0, %p513;
	add.s32 	%r3068, %r3067, %r3063;
	mul.lo.s64 	%rd829, %rd423, %rd826;
	{ .reg .b32 tmp; mov.b64 {tmp, %r3069}, %rd829; }
	cvt.u32.u64 	%r3070, %rd829;
	add.s32 	%r3071, %r3054, %r3068;
	add.s32 	%r3072, %r3071, %r3070;
	setp.lt.u32 	%p514, %r3072, %r3071;
	selp.u32 	%r3073, 1, 0, %p514;
	add.s32 	%r3074, %r3073, %r3069;
	add.s32 	%r3075, %r3058, %r3074;
	mad.lo.s32 	%r3076, %r2899, %r1780, %r3075;
	cvt.u64.u32 	%rd830, %r2918;
	mul.lo.s64 	%rd831, %rd419, %rd830;
	{ .reg .b32 tmp; mov.b64 {tmp, %r3077}, %rd831; }
	cvt.u32.u64 	%r3078, %rd831;
	add.s32 	%r3117, %r3066, %r3078;
	setp.lt.u32 	%p515, %r3117, %r3066;
	selp.u32 	%r3079, 1, 0, %p515;
	add.s32 	%r3080, %r3079, %r3077;
	mul.lo.s64 	%rd832, %rd421, %rd830;
	{ .reg .b32 tmp; mov.b64 {tmp, %r3081}, %rd832; }
	cvt.u32.u64 	%r3082, %rd832;
	add.s32 	%r3083, %r3072, %r3080;
	add.s32 	%r3084, %r3083, %r3082;
	setp.lt.u32 	%p516, %r3084, %r3083;
	selp.u32 	%r3085, 1, 0, %p516;
	add.s32 	%r3086, %r3085, %r3081;
	add.s32 	%r3087, %r3076, %r3086;
	mad.lo.s32 	%r3088, %r2918, %r1779, %r3087;
	cvt.u64.u32 	%rd833, %r2931;
	mul.lo.s64 	%rd834, %rd419, %rd833;
	{ .reg .b32 tmp; mov.b64 {tmp, %r3089}, %rd834; }
	cvt.u32.u64 	%r3090, %rd834;
	add.s32 	%r3116, %r3084, %r3090;
	setp.lt.u32 	%p517, %r3116, %r3084;
	selp.u32 	%r3091, 1, 0, %p517;
	add.s32 	%r3092, %r3091, %r3089;
	add.s32 	%r3093, %r3088, %r3092;
	mad.lo.s32 	%r3094, %r2931, %r1778, %r3093;
	mad.lo.s32 	%r3115, %r2936, %r1777, %r3094;
$L__BB0_4:
	ld.param.u64 	%rd844, [_Z20cudaJacPointAdditionPK9BigNumberS1_S1_S1_S1_S1_PS_S2_S2_ijj_param_8];
	ld.param.u64 	%rd843, [_Z20cudaJacPointAdditionPK9BigNumberS1_S1_S1_S1_S1_PS_S2_S2_ijj_param_7];
	ld.param.u64 	%rd842, [_Z20cudaJacPointAdditionPK9BigNumberS1_S1_S1_S1_S1_PS_S2_S2_ijj_param_6];
	mov.u32 	%r3095, %ctaid.x;
	mov.u32 	%r3096, %ntid.x;
	mov.u32 	%r3097, %tid.x;
	mad.lo.s32 	%r3098, %r3095, %r3096, %r3097;
	cvta.to.global.u64 	%rd835, %rd842;
	mul.wide.s32 	%rd836, %r3098, 32;
	add.s64 	%rd837, %rd835, %rd836;
	st.global.u32 	[%rd837], %r3106;
	st.global.u32 	[%rd837+4], %r3105;
	st.global.u32 	[%rd837+8], %r3104;
	st.global.u32 	[%rd837+12], %r3103;
	st.global.u32 	[%rd837+16], %r3102;
	st.global.u32 	[%rd837+20], %r3101;
	st.global.u32 	[%rd837+24], %r3100;
	st.global.u32 	[%rd837+28], %r3099;
	cvta.to.global.u64 	%rd838, %rd843;
	add.s64 	%rd839, %rd838, %rd836;
	st.global.u32 	[%rd839], %r3114;
	st.global.u32 	[%rd839+4], %r3113;
	st.global.u32 	[%rd839+8], %r3112;
	st.global.u32 	[%rd839+12], %r3111;
	st.global.u32 	[%rd839+16], %r3110;
	st.global.u32 	[%rd839+20], %r3109;
	st.global.u32 	[%rd839+24], %r3108;
	st.global.u32 	[%rd839+28], %r3107;
	cvta.to.global.u64 	%rd840, %rd844;
	add.s64 	%rd841, %rd840, %rd836;
	st.global.u32 	[%rd841], %r3122;
	st.global.u32 	[%rd841+4], %r3121;
	st.global.u32 	[%rd841+8], %r3120;
	st.global.u32 	[%rd841+12], %r3119;
	st.global.u32 	[%rd841+16], %r3118;
	st.global.u32 	[%rd841+20], %r3117;
	st.global.u32 	[%rd841+24], %r3116;
	st.global.u32 	[%rd841+28], %r3115;
$L__BB0_5:
	ret;

}


// ===== COMPILED SASS (sm_100) =====

	.target	sm_100

	.elftype	@"ET_EXEC"


//--------------------- .note.nv.tkinfo           --------------------------
	.section	.note.nv.tkinfo,"",@"SHT_NOTE"
	.sectionflags	@"SHF_NOTE_NV_TKINFO"
	.tkinfo
        /*0018*/ 	.word	0x00000002
        /*0030*/ 	.string	""
        /*0030*/ 	.string	"ptxas"
        /*0030*/ 	.string	"Cuda compilation tools, release 13.0, V13.0.88"
        /*0030*/ 	.string	"Build cuda_13.0.r13.0/compiler.36424714_0"
        /*0030*/ 	.string	"-arch sm_100 -m 64 "



//--------------------- .note.nv.cuinfo           --------------------------
	.section	.note.nv.cuinfo,"",@"SHT_NOTE"
	.sectionflags	@"SHF_NOTE_NV_CUINFO"
        /*0018*/ 	.short	0x0002
        /*001a*/ 	.short	0x0064
        /*001c*/ 	.short	0x0082
	.zero		2


//--------------------- .nv.info                  --------------------------
	.section	.nv.info,"",@"SHT_CUDA_INFO"
	.align	4


	//----- nvinfo : EIATTR_REGCOUNT
	.align		4
        /*0000*/ 	.byte	0x04, 0x2f
        /*0002*/ 	.short	(.L_1 - .L_0)
	.align		4
.L_0:
        /*0004*/ 	.word	index@(_Z20cudaJacPointAdditionPK9BigNumberS1_S1_S1_S1_S1_PS_S2_S2_ijj)
        /*0008*/ 	.word	0x00000062


	//----- nvinfo : EIATTR_FRAME_SIZE
	.align		4
.L_1:
        /*000c*/ 	.byte	0x04, 0x11
        /*000e*/ 	.short	(.L_3 - .L_2)
	.align		4
.L_2:
        /*0010*/ 	.word	index@(_Z20cudaJacPointAdditionPK9BigNumberS1_S1_S1_S1_S1_PS_S2_S2_ijj)
        /*0014*/ 	.word	0x00000000


	//----- nvinfo : EIATTR_MIN_STACK_SIZE
	.align		4
.L_3:
        /*0018*/ 	.byte	0x04, 0x12
        /*001a*/ 	.short	(.L_5 - .L_4)
	.align		4
.L_4:
        /*001c*/ 	.word	index@(_Z20cudaJacPointAdditionPK9BigNumberS1_S1_S1_S1_S1_PS_S2_S2_ijj)
        /*0020*/ 	.word	0x00000000
.L_5:


//--------------------- .nv.compat                --------------------------
	.section	.nv.compat,"",@"SHT_CUDA_COMPAT_INFO"
	.align	4
        /*0000*/ 	.byte	0x02, 0x09, 0x00, 0x00, 0x02, 0x02, 0x01, 0x00, 0x02, 0x05, 0x05, 0x00, 0x03, 0x07, 0x01, 0x01
        /*0010*/ 	.byte	0x02, 0x03, 0x00, 0x00, 0x02, 0x06, 0x01, 0x00, 0x04, 0x0b, 0x08, 0x00, 0x09, 0x00, 0x00, 0x00
        /*0020*/ 	.byte	0x00, 0x00, 0x00, 0x00


//--------------------- .nv.info._Z20cudaJacPointAdditionPK9BigNumberS1_S1_S1_S1_S1_PS_S2_S2_ijj --------------------------
	.section	.nv.info._Z20cudaJacPointAdditionPK9BigNumberS1_S1_S1_S1_S1_PS_S2_S2_ijj,"",@"SHT_CUDA_INFO"
	.sectionflags	@""
	.align	4


	//----- nvinfo : EIATTR_CUDA_API_VERSION
	.align		4
        /*0000*/ 	.byte	0x04, 0x37
        /*0002*/ 	.short	(.L_7 - .L_6)
.L_6:
        /*0004*/ 	.word	0x00000082


	//----- nvinfo : EIATTR_KPARAM_INFO
	.align		4
.L_7:
        /*0008*/ 	.byte	0x04, 0x17
        /*000a*/ 	.short	(.L_9 - .L_8)
.L_8:
        /*000c*/ 	.word	0x00000000
        /*0010*/ 	.short	0x000b
        /*0012*/ 	.short	0x0050
        /*0014*/ 	.byte	0x00, 0xf0, 0x11, 0x00


	//----- nvinfo : EIATTR_KPARAM_INFO
	.align		4
.L_9:
        /*0018*/ 	.byte	0x04, 0x17
        /*001a*/ 	.short	(.L_11 - .L_10)
.L_10:
        /*001c*/ 	.word	0x00000000
        /*0020*/ 	.short	0x000a
        /*0022*/ 	.short	0x004c
        /*0024*/ 	.byte	0x00, 0xf0, 0x11, 0x00


	//----- nvinfo : EIATTR_KPARAM_INFO
	.align		4
.L_11:
        /*0028*/ 	.byte	0x04, 0x17
        /*002a*/ 	.short	(.L_13 - .L_12)
.L_12:
        /*002c*/ 	.word	0x00000000
        /*0030*/ 	.short	0x0009
        /*0032*/ 	.short	0x0048
        /*0034*/ 	.byte	0x00, 0xf0, 0x11, 0x00


	//----- nvinfo : EIATTR_KPARAM_INFO
	.align		4
.L_13:
        /*0038*/ 	.byte	0x04, 0x17
        /*003a*/ 	.short	(.L_15 - .L_14)
.L_14:
        /*003c*/ 	.word	0x00000000
        /*0040*/ 	.short	0x0008
        /*0042*/ 	.short	0x0040
        /*0044*/ 	.byte	0x00, 0xf5, 0x21, 0x00


	//----- nvinfo : EIATTR_KPARAM_INFO
	.align		4
.L_15:
        /*0048*/ 	.byte	0x04, 0x17
        /*004a*/ 	.short	(.L_17 - .L_16)
.L_16:
        /*004c*/ 	.word	0x00000000
        /*0050*/ 	.short	0x0007
        /*0052*/ 	.short	0x0038
        /*0054*/ 	.byte	0x00, 0xf5, 0x21, 0x00


	//----- nvinfo : EIATTR_KPARAM_INFO
	.align		4
.L_17:
        /*0058*/ 	.byte	0x04, 0x17
        /*005a*/ 	.short	(.L_19 - .L_18)
.L_18:
        /*005c*/ 	.word	0x00000000
        /*0060*/ 	.short	0x0006
        /*0062*/ 	.short	0x0030
        /*0064*/ 	.byte	0x00, 0xf5, 0x21, 0x00


	//----- nvinfo : EIATTR_KPARAM_INFO
	.align		4
.L_19:
        /*0068*/ 	.byte	0x04, 0x17
        /*006a*/ 	.short	(.L_21 - .L_20)
.L_20:
        /*006c*/ 	.word	0x00000000
        /*0070*/ 	.short	0x0005
        /*0072*/ 	.short	0x0028
        /*0074*/ 	.byte	0x00, 0xf5, 0x21, 0x00


	//----- nvinfo : EIATTR_KPARAM_INFO
	.align		4
.L_21:
        /*0078*/ 	.byte	0x04, 0x17
        /*007a*/ 	.short	(.L_23 - .L_22)
.L_22:
        /*007c*/ 	.word	0x00000000
        /*0080*/ 	.short	0x0004
        /*0082*/ 	.short	0x0020
        /*0084*/ 	.byte	0x00, 0xf5, 0x21, 0x00


	//----- nvinfo : EIATTR_KPARAM_INFO
	.align		4
.L_23:
        /*0088*/ 	.byte	0x04, 0x17
        /*008a*/ 	.short	(.L_25 - .L_24)
.L_24:
        /*008c*/ 	.word	0x00000000
        /*0090*/ 	.short	0x0003
        /*0092*/ 	.short	0x0018
        /*0094*/ 	.byte	0x00, 0xf5, 0x21, 0x00


	//----- nvinfo : EIATTR_KPARAM_INFO
	.align		4
.L_25:
        /*0098*/ 	.byte	0x04, 0x17
        /*009a*/ 	.short	(.L_27 - .L_26)
.L_26:
        /*009c*/ 	.word	0x00000000
        /*00a0*/ 	.short	0x0002
        /*00a2*/ 	.short	0x0010
        /*00a4*/ 	.byte	0x00, 0xf5, 0x21, 0x00


	//----- nvinfo : EIATTR_KPARAM_INFO
	.align		4
.L_27:
        /*00a8*/ 	.byte	0x04, 0x17
        /*00aa*/ 	.short	(.L_29 - .L_28)
.L_28:
        /*00ac*/ 	.word	0x00000000
        /*00b0*/ 	.short	0x0001
        /*00b2*/ 	.short	0x0008
        /*00b4*/ 	.byte	0x00, 0xf5, 0x21, 0x00


	//----- nvinfo : EIATTR_KPARAM_INFO
	.align		4
.L_29:
        /*00b8*/ 	.byte	0x04, 0x17
        /*00ba*/ 	.short	(.L_31 - .L_30)
.L_30:
        /*00bc*/ 	.word	0x00000000
        /*00c0*/ 	.short	0x0000
        /*00c2*/ 	.short	0x0000
        /*00c4*/ 	.byte	0x00, 0xf5, 0x21, 0x00


	//----- nvinfo : EIATTR_SPARSE_MMA_MASK
	.align		4
.L_31:
        /*00c8*/ 	.byte	0x03, 0x50
        /*00ca*/ 	.short	0x0000


	//----- nvinfo : EIATTR_MAXREG_COUNT
	.align		4
        /*00cc*/ 	.byte	0x03, 0x1b
        /*00ce*/ 	.short	0x00ff


	//----- nvinfo : EIATTR_MERCURY_ISA_VERSION
	.align		4
        /*00d0*/ 	.byte	0x03, 0x5f
        /*00d2*/ 	.short	0x0101


	//----- nvinfo : EIATTR_VRC_CTA_INIT_COUNT
	.align		4
        /*00d4*/ 	.byte	0x02, 0x4a
	.zero		1
	.zero		1


	//----- nvinfo : EIATTR_EXIT_INSTR_OFFSETS
	.align		4
        /*00d8*/ 	.byte	0x04, 0x1c
        /*00da*/ 	.short	(.L_33 - .L_32)


	//   ....[0]....
.L_32:
        /*00dc*/ 	.word	0x00000070


	//   ....[1]....
        /*00e0*/ 	.word	0x0000d870


	//----- nvinfo : EIATTR_CRS_STACK_SIZE
	.align		4
.L_33:
        /*00e4*/ 	.byte	0x04, 0x1e
        /*00e6*/ 	.short	(.L_35 - .L_34)
.L_34:
        /*00e8*/ 	.word	0x00000000


	//----- nvinfo : EIATTR_CBANK_PARAM_SIZE
	.align		4
.L_35:
        /*00ec*/ 	.byte	0x03, 0x19
        /*00ee*/ 	.short	0x0054


	//----- nvinfo : EIATTR_PARAM_CBANK
	.align		4
        /*00f0*/ 	.byte	0x04, 0x0a
        /*00f2*/ 	.short	(.L_37 - .L_36)
	.align		4
.L_36:
        /*00f4*/ 	.word	index@(.nv.constant0._Z20cudaJacPointAdditionPK9BigNumberS1_S1_S1_S1_S1_PS_S2_S2_ijj)
        /*00f8*/ 	.short	0x0380
        /*00fa*/ 	.short	0x0054


	//----- nvinfo : EIATTR_SW_WAR
	.align		4
.L_37:
        /*00fc*/ 	.byte	0x04, 0x36
        /*00fe*/ 	.short	(.L_39 - .L_38)
.L_38:
        /*0100*/ 	.word	0x00000008
.L_39:


//--------------------- .nv.callgraph             --------------------------
	.section	.nv.callgraph,"",@"SHT_CUDA_CALLGRAPH"
	.align	4
	.sectionentsize	8
	.align		4
        /*0000*/ 	.word	0x00000000
	.align		4
        /*0004*/ 	.word	0xffffffff
	.align		4
        /*0008*/ 	.word	0x00000000
	.align		4
        /*000c*/ 	.word	0xfffffffe
	.align		4
        /*0010*/ 	.word	0x00000000
	.align		4
        /*0014*/ 	.word	0xfffffffd
	.align		4
        /*0018*/ 	.word	0x00000000
	.align		4
        /*001c*/ 	.word	0xfffffffc


//--------------------- .text._Z20cudaJacPointAdditionPK9BigNumberS1_S1_S1_S1_S1_PS_S2_S2_ijj --------------------------
	.section	.text._Z20cudaJacPointAdditionPK9BigNumberS1_S1_S1_S1_S1_PS_S2_S2_ijj,"ax",@progbits
	.align	128
        .global         _Z20cudaJacPointAdditionPK9BigNumberS1_S1_S1_S1_S1_PS_S2_S2_ijj
        .type           _Z20cudaJacPointAdditionPK9BigNumberS1_S1_S1_S1_S1_PS_S2_S2_ijj,@function
        .size           _Z20cudaJacPointAdditionPK9BigNumberS1_S1_S1_S1_S1_PS_S2_S2_ijj,(.L_x_5 - _Z20cudaJacPointAdditionPK9BigNumberS1_S1_S1_S1_S1_PS_S2_S2_ijj)
        .other          _Z20cudaJacPointAdditionPK9BigNumberS1_S1_S1_S1_S1_PS_S2_S2_ijj,@"STO_CUDA_ENTRY STV_DEFAULT"
_Z20cudaJacPointAdditionPK9BigNumberS1_S1_S1_S1_S1_PS_S2_S2_ijj:
.text._Z20cudaJacPointAdditionPK9BigNumberS1_S1_S1_S1_S1_PS_S2_S2_ijj:
[----:B------:R-:W-:Y:S01]  /*0000*/  LDC R1, c[0x0][0x37c] ;  /* 0x0000df00ff017b82 */ /* 0x000fe20000000800 */
[----:B------:R-:W0:Y:S07]  /*0010*/  S2R R3, SR_TID.X ;  /* 0x0000000000037919 */ /* 0x000e2e0000002100 */
[----:B------:R-:W0:Y:S01]  /*0020*/  S2UR UR13, SR_CTAID.X ;  /* 0x00000000000d79c3 */ /* 0x000e220000002500 */
[----:B------:R-:W1:Y:S07]  /*0030*/  LDCU UR4, c[0x0][0x3c8] ;  /* 0x00007900ff0477ac */ /* 0x000e6e0008000800 */
[----:B------:R-:W0:Y:S02]  /*0040*/  LDC R0, c[0x0][0x360] ;  /* 0x0000d800ff007b82 */ /* 0x000e240000000800 */
[----:B0-----:R-:W-:-:S05]  /*0050*/  IMAD R0, R0, UR13, R3 ;  /* 0x0000000d00007c24 */ /* 0x001fca000f8e0203 */
[----:B-1----:R-:W-:-:S13]  /*0060*/  ISETP.GE.AND P0, PT, R0, UR4, PT ;  /* 0x0000000400007c0c */ /* 0x002fda000bf06270 */
[----:B------:R-:W-:Y:S05]  /*0070*/  @P0 EXIT ;  /* 0x000000000000094d */ /* 0x000fea0003800000 */
[----:B------:R-:W0:Y:S01]  /*0080*/  LDC.64 R2, c[0x0][0x3a8] ;  /* 0x0000ea00ff027b82 */ /* 0x000e220000000a00 */
[----:B------:R-:W1:Y:S07]  /*0090*/  LDCU.64 UR14, c[0x0][0x358] ;  /* 0x00006b00ff0e77ac */ /* 0x000e6e0008000a00 */
[----:B------:R-:W2:Y:S01]  /*00a0*/  LDC.64 R92, c[0x0][0x388] ;  /* 0x0000e200ff5c7b82 */ /* 0x000ea20000000a00 */
[----:B------:R-:W-:Y:S01]  /*00b0*/  UMOV UR5, URZ ;  /* 0x000000ff00057c82 */ /* 0x000fe20008000000 */
[----:B------:R-:W-:-:S06]  /*00c0*/  UMOV UR4, URZ ;  /* 0x000000ff00047c82 */ /* 0x000fcc0008000000 */
[----:B------:R-:W3:Y:S01]  /*00d0*/  LDC.64 R94, c[0x0][0x390] ;  /* 0x0000e400ff5e7b82 */ /* 0x000ee20000000a00 */
[----:B0-----:R-:W-:-:S05]  /*00e0*/  IMAD.WIDE R2, R0, 0x20, R2 ;  /* 0x0000002000027825 */ /* 0x001fca00078e0202 */
[----:B-1----:R-:W4:Y:S01]  /*00f0*/  LDG.E R66, desc[UR14][R2.64] ;  /* 0x0000000e02427981 */ /* 0x002f22000c1e1900 */
[----:B--2---:R-:W-:-:S03]  /*0100*/  IMAD.WIDE R92, R0, 0x20, R92 ;  /* 0x00000020005c7825 */ /* 0x004fc600078e025c */
[----:B------:R-:W2:Y:S04]  /*0110*/  LDG.E R68, desc[UR14][R2.64+0x4] ;  /* 0x0000040e02447981 */ /* 0x000ea8000c1e1900 */
[----:B------:R-:W4:Y:S04]  /*0120*/  LDG.E R37, desc[UR14][R92.64] ;  /* 0x0000000e5c257981 */ /* 0x000f28000c1e1900 */
[----:B------:R-:W5:Y:S04]  /*0130*/  LDG.E R79, desc[UR14][R92.64+0x4] ;  /* 0x0000040e5c4f7981 */ /* 0x000f68000c1e1900 */
[----:B------:R-:W5:Y:S04]  /*0140*/  LDG.E R74, desc[UR14][R2.64+0x8] ;  /* 0x0000080e024a7981 */ /* 0x000f68000c1e1900 */
[----:B------:R-:W5:Y:S04]  /*0150*/  LDG.E R22, desc[UR14][R2.64+0xc] ;  /* 0x00000c0e02167981 */ /* 0x000f68000c1e1900 */
[----:B------:R-:W5:Y:S04]  /*0160*/  LDG.E R76, desc[UR14][R2.64+0x10] ;  /* 0x0000100e024c7981 */ /* 0x000f68000c1e1900 */
[----:B------:R-:W5:Y:S04]  /*0170*/  LDG.E R78, desc[UR14][R2.64+0x14] ;  /* 0x0000140e024e7981 */ /* 0x000f68000c1e1900 */
[----:B------:R-:W5:Y:S04]  /*0180*/  LDG.E R63, desc[UR14][R92.64+0x8] ;  /* 0x0000080e5c3f7981 */ /* 0x000f68000c1e1900 */
[----:B------:R-:W5:Y:S04]  /*0190*/  LDG.E R70, desc[UR14][R2.64+0x18] ;  /* 0x0000180e02467981 */ /* 0x000f68000c1e1900 */
[----:B------:R-:W5:Y:S04]  /*01a0*/  LDG.E R50, desc[UR14][R92.64+0xc] ;  /* 0x00000c0e5c327981 */ /* 0x000f68000c1e1900 */
[----:B------:R0:W5:Y:S04]  /*01b0*/  LDG.E R72, desc[UR14][R2.64+0x1c] ;  /* 0x00001c0e02487981 */ /* 0x000168000c1e1900 */
[----:B------:R-:W5:Y:S04]  /*01c0*/  LDG.E R41, desc[UR14][R92.64+0x10] ;  /* 0x0000100e5c297981 */ /* 0x000f68000c1e1900 */
[----:B------:R-:W5:Y:S01]  /*01d0*/  LDG.E R49, desc[UR14][R92.64+0x14] ;  /* 0x0000140e5c317981 */ /* 0x000f62000c1e1900 */
[----:B---3--:R-:W-:-:S03]  /*01e0*/  IMAD.WIDE R94, R0, 0x20, R94 ;  /* 0x00000020005e7825 */ /* 0x008fc600078e025e */
[----:B------:R-:W3:Y:S04]  /*01f0*/  LDG.E R67, desc[UR14][R92.64+0x18] ;  /* 0x0000180e5c437981 */ /* 0x000ee8000c1e1900 */
[----:B------:R-:W3:Y:S04]  /*0200*/  LDG.E R69, desc[UR14][R94.64+0x4] ;  /* 0x0000040e5e457981 */ /* 0x000ee8000c1e1900 */
[----:B------:R-:W3:Y:S04]  /*0210*/  LDG.E R83, desc[UR14][R94.64+0xc] ;  /* 0x00000c0e5e537981 */ /* 0x000ee8000c1e1900 */
[----:B------:R-:W3:Y:S04]  /*0220*/  LDG.E R81, desc[UR14][R94.64+0x14] ;  /* 0x0000140e5e517981 */ /* 0x000ee8000c1e1900 */
[----:B------:R-:W3:Y:S04]  /*0230*/  LDG.E R75, desc[UR14][R94.64+0x18] ;  /* 0x0000180e5e4b7981 */ /* 0x000ee8000c1e1900 */
[----:B------:R-:W3:Y:S01]  /*0240*/  LDG.E R64, desc[UR14][R94.64+0x1c] ;  /* 0x00001c0e5e407981 */ /* 0x000ee2000c1e1900 */
[----:B----4-:R-:W-:-:S04]  /*0250*/  IMAD.WIDE.U32 R28, R66, R37, RZ ;  /* 0x00000025421c7225 */ /* 0x010fc800078e00ff */
[----:B--2---:R-:W-:-:S04]  /*0260*/  IMAD.WIDE.U32 R4, R68, R37, RZ ;  /* 0x0000002544047225 */ /* 0x004fc800078e00ff */
[----:B------:R-:W-:-:S04]  /*0270*/  IMAD.WIDE.U32 R14, R28, R66, RZ ;  /* 0x000000421c0e7225 */ /* 0x000fc800078e00ff */
[----:B------:R-:W-:Y:S02]  /*0280*/  IMAD.IADD R13, R29, 0x1, R4 ;  /* 0x000000011d0d7824 */ /* 0x000fe400078e0204 */
[----:B-----5:R-:W-:-:S04]  /*0290*/  IMAD.WIDE.U32 R6, R66, R79, RZ ;  /* 0x0000004f42067225 */ /* 0x020fc800078e00ff */
[C---:B------:R-:W-:Y:S01]  /*02a0*/  IMAD.WIDE.U32 R32, R14.reuse, R66, RZ ;  /* 0x000000420e207225 */ /* 0x040fe200078e00ff */
[C---:B------:R-:W-:Y:S02]  /*02b0*/  ISETP.GE.U32.AND P0, PT, R13.reuse, R29, PT ;  /* 0x0000001d0d00720c */ /* 0x040fe40003f06070 */
[----:B------:R-:W-:Y:S01]  /*02c0*/  IADD3 R25, PT, PT, R13, R6, RZ ;  /* 0x000000060d197210 */ /* 0x000fe20007ffe0ff */
[----:B0-----:R-:W-:-:S04]  /*02d0*/  IMAD.WIDE.U32 R2, R14, R68, RZ ;  /* 0x000000440e027225 */ /* 0x001fc800078e00ff */
[----:B------:R-:W-:Y:S02]  /*02e0*/  VIADD R4, R33, UR5 ;  /* 0x0000000521047c36 */ /* 0x000fe40008000000 */
[----:B------:R-:W-:-:S04]  /*02f0*/  IMAD.WIDE.U32 R10, R28, R68, RZ ;  /* 0x000000441c0a7225 */ /* 0x000fc800078e00ff */
[----:B------:R-:W-:Y:S01]  /*0300*/  VIADD R15, R15, UR4 ;  /* 0x000000040f0f7c36 */ /* 0x000fe20008000000 */
[----:B------:R-:W-:Y:S01]  /*0310*/  IADD3 R17, PT, PT, R4, R2, RZ ;  /* 0x0000000204117210 */ /* 0x000fe20007ffe0ff */
[----:B------:R-:W-:-:S04]  /*0320*/  IMAD.WIDE.U32 R8, R66, R25, RZ ;  /* 0x0000001942087225 */ /* 0x000fc800078e00ff */
[----:B------:R-:W-:Y:S01]  /*0330*/  IMAD.IADD R6, R15, 0x1, R10 ;  /* 0x000000010f067824 */ /* 0x000fe200078e020a */
[----:B------:R-:W-:-:S03]  /*0340*/  ISETP.GE.U32.AND P4, PT, R17, R4, PT ;  /* 0x000000041100720c */ /* 0x000fc60003f86070 */
[C---:B------:R-:W-:Y:S01]  /*0350*/  IMAD.IADD R71, R6.reuse, 0x1, R8 ;  /* 0x0000000106477824 */ /* 0x040fe200078e0208 */
[----:B------:R-:W-:Y:S01]  /*0360*/  ISETP.GE.U32.AND P1, PT, R6, R15, PT ;  /* 0x0000000f0600720c */ /* 0x000fe20003f26070 */
[----:B------:R-:W-:Y:S02]  /*0370*/  VIADD R15, R5, 0x1 ;  /* 0x00000001050f7836 */ /* 0x000fe40000000000 */
[----:B------:R-:W-:Y:S02]  /*0380*/  @P0 IMAD.MOV R15, RZ, RZ, R5 ;  /* 0x000000ffff0f0224 */ /* 0x000fe400078e0205 */
[----:B------:R-:W-:Y:S01]  /*0390*/  IMAD.WIDE.U32 R4, R66, R71, RZ ;  /* 0x0000004742047225 */ /* 0x000fe200078e00ff */
[----:B------:R-:W-:-:S03]  /*03a0*/  ISETP.GE.U32.AND P2, PT, R25, R13, PT ;  /* 0x0000000d1900720c */ /* 0x000fc60003f46070 */
[----:B------:R-:W-:Y:S02]  /*03b0*/  VIADD R8, R3, UR5 ;  /* 0x0000000503087c36 */ /* 0x000fe40008000000 */
[----:B------:R-:W-:Y:S01]  /*03c0*/  IMAD.IADD R84, R17, 0x1, R4 ;  /* 0x0000000111547824 */ /* 0x000fe200078e0204 */
[----:B------:R-:W-:Y:S01]  /*03d0*/  ISETP.GE.U32.AND P3, PT, R71, R6, PT ;  /* 0x000000064700720c */ /* 0x000fe20003f66070 */
[----:B------:R-:W-:Y:S02]  /*03e0*/  VIADD R19, R8, 0x1 ;  /* 0x0000000108137836 */ /* 0x000fe40000000000 */
[----:B------:R-:W-:Y:S01]  /*03f0*/  @P4 IMAD.MOV R19, RZ, RZ, R8 ;  /* 0x000000ffff134224 */ /* 0x000fe200078e0208 */
[----:B------:R-:W-:Y:S01]  /*0400*/  ISETP.GE.U32.AND P4, PT, R84, R17, PT ;  /* 0x000000115400720c */ /* 0x000fe20003f86070 */
[----:B------:R-:W-:Y:S01]  /*0410*/  IMAD.WIDE.U32 R2, R74, R37, RZ ;  /* 0x000000254a027225 */ /* 0x000fe200078e00ff */
[----:B------:R-:W-:-:S03]  /*0420*/  IADD3 R12, PT, PT, R11, UR4, RZ ;  /* 0x000000040b0c7c10 */ /* 0x000fc6000fffe0ff */
[-C--:B------:R-:W-:Y:S01]  /*0430*/  IMAD.WIDE.U32 R10, R28, R74.reuse, RZ ;  /* 0x0000004a1c0a7225 */ /* 0x080fe200078e00ff */
[----:B------:R-:W-:Y:S02]  /*0440*/  IADD3 R13, PT, PT, R12, 0x1, RZ ;  /* 0x000000010c0d7810 */ /* 0x000fe40007ffe0ff */
[-C--:B------:R-:W-:Y:S01]  /*0450*/  IADD3 R2, PT, PT, R2, R15.reuse, RZ ;  /* 0x0000000f02027210 */ /* 0x080fe20007ffe0ff */
[----:B------:R-:W-:Y:S01]  /*0460*/  VIADD R16, R11, UR4 ;  /* 0x000000040b107c36 */ /* 0x000fe20008000000 */
[----:B------:R-:W-:Y:S01]  /*0470*/  @P1 IADD3 R13, PT, PT, R12, RZ, RZ ;  /* 0x000000ff0c0d1210 */ /* 0x000fe20007ffe0ff */
[----:B------:R-:W-:Y:S01]  /*0480*/  VIADD R11, R7, 0x1 ;  /* 0x00000001070b7836 */ /* 0x000fe20000000000 */
[----:B------:R-:W-:Y:S01]  /*0490*/  IADD3 R17, PT, PT, R9, 0x1, RZ ;  /* 0x0000000109117810 */ /* 0x000fe20007ffe0ff */
[----:B------:R-:W-:Y:S01]  /*04a0*/  @P2 IMAD.MOV R11, RZ, RZ, R7 ;  /* 0x000000ffff0b2224 */ /* 0x000fe200078e0207 */
[----:B------:R-:W-:Y:S01]  /*04b0*/  ISETP.GE.U32.AND P0, PT, R2, R15, PT ;  /* 0x0000000f0200720c */ /* 0x000fe20003f06070 */
[----:B------:R-:W-:Y:S01]  /*04c0*/  @P3 IMAD.MOV R17, RZ, RZ, R9 ;  /* 0x000000ffff113224 */ /* 0x000fe200078e0209 */
[C---:B------:R-:W-:Y:S01]  /*04d0*/  IADD3 R15, PT, PT, R5.reuse, 0x1, RZ ;  /* 0x00000001050f7810 */ /* 0x040fe20007ffe0ff */
[----:B------:R-:W-:Y:S01]  /*04e0*/  IMAD.WIDE.U32 R8, R14, R74, RZ ;  /* 0x0000004a0e087225 */ /* 0x000fe200078e00ff */
[----:B------:R-:W-:-:S03]  /*04f0*/  @P4 IADD3 R15, PT, PT, R5, RZ, RZ ;  /* 0x000000ff050f4210 */ /* 0x000fc60007ffe0ff */
[----:B------:R-:W-:Y:S02]  /*0500*/  IMAD.IADD R10, R10, 0x1, R13 ;  /* 0x000000010a0a7824 */ /* 0x000fe400078e020d */
[----:B------:R-:W-:Y:S02]  /*0510*/  IMAD.IADD R11, R2, 0x1, R11 ;  /* 0x00000001020b7824 */ /* 0x000fe400078e020b */
[----:B------:R-:W-:Y:S01]  /*0520*/  IMAD.WIDE.U32 R4, R68, R79, RZ ;  /* 0x0000004f44047225 */ /* 0x000fe200078e00ff */
[----:B------:R-:W-:-:S03]  /*0530*/  ISETP.GE.U32.AND P1, PT, R10, R13, PT ;  /* 0x0000000d0a00720c */ /* 0x000fc60003f26070 */
[----:B------:R-:W-:Y:S02]  /*0540*/  IMAD.IADD R2, R8, 0x1, R19 ;  /* 0x0000000108027824 */ /* 0x000fe400078e0213 */
[----:B------:R-:W-:Y:S01]  /*0550*/  IMAD.IADD R17, R10, 0x1, R17 ;  /* 0x000000010a117824 */ /* 0x000fe200078e0211 */
[----:B------:R-:W-:Y:S01]  /*0560*/  IADD3 R10, PT, PT, R4, R11, RZ ;  /* 0x0000000b040a7210 */ /* 0x000fe20007ffe0ff */
[----:B------:R-:W-:Y:S01]  /*0570*/  IMAD.WIDE.U32 R6, R68, R25, RZ ;  /* 0x0000001944067225 */ /* 0x000fe200078e00ff */
[----:B------:R-:W-:-:S03]  /*0580*/  ISETP.GE.U32.AND P4, PT, R2, R19, PT ;  /* 0x000000130200720c */ /* 0x000fc60003f86070 */
[----:B------:R-:W-:-:S04]  /*0590*/  IMAD.WIDE.U32 R12, R68, R71, RZ ;  /* 0x00000047440c7225 */ /* 0x000fc800078e00ff */
[----:B------:R-:W-:Y:S01]  /*05a0*/  IMAD.IADD R15, R2, 0x1, R15 ;  /* 0x00000001020f7824 */ /* 0x000fe200078e020f */
[----:B------:R-:W-:Y:S01]  /*05b0*/  ISETP.GE.U32.AND P2, PT, R10, R11, PT ;  /* 0x0000000b0a00720c */ /* 0x000fe20003f46070 */
[----:B------:R-:W-:Y:S02]  /*05c0*/  IMAD.IADD R26, R6, 0x1, R17 ;  /* 0x00000001061a7824 */ /* 0x000fe400078e0211 */
[----:B------:R-:W-:Y:S01]  /*05d0*/  IMAD.IADD R31, R12, 0x1, R15 ;  /* 0x000000010c1f7824 */ /* 0x000fe200078e020f */
[----:B------:R-:W-:Y:S01]  /*05e0*/  IADD3 R8, PT, PT, R9, UR5, RZ ;  /* 0x0000000509087c10 */ /* 0x000fe2000fffe0ff */
[----:B------:R-:W-:Y:S01]  /*05f0*/  VIADD R11, R3, 0x1 ;  /* 0x00000001030b7836 */ /* 0x000fe20000000000 */
[----:B------:R-:W-:Y:S01]  /*0600*/  ISETP.GE.U32.AND P3, PT, R26, R17, PT ;  /* 0x000000111a00720c */ /* 0x000fe20003f66070 */
[----:B------:R-:W-:Y:S01]  /*0610*/  @P0 IMAD.MOV R11, RZ, RZ, R3 ;  /* 0x000000ffff0b0224 */ /* 0x000fe200078e0203 */
[----:B------:R-:W-:Y:S01]  /*0620*/  ISETP.GE.U32.AND P5, PT, R31, R15, PT ;  /* 0x0000000f1f00720c */ /* 0x000fe20003fa6070 */
[----:B------:R-:W-:Y:S01]  /*0630*/  IMAD.WIDE.U32 R2, R22, R37, RZ ;  /* 0x0000002516027225 */ /* 0x000fe200078e00ff */
[----:B------:R-:W-:-:S02]  /*0640*/  IADD3 R23, PT, PT, R8, 0x1, RZ ;  /* 0x0000000108177810 */ /* 0x000fc40007ffe0ff */
[----:B------:R-:W-:Y:S01]  /*0650*/  @P4 IADD3 R23, PT, PT, R8, RZ, RZ ;  /* 0x000000ff08174210 */ /* 0x000fe20007ffe0ff */
[----:B------:R-:W-:Y:S01]  /*0660*/  VIADD R19, R16, 0x1 ;  /* 0x0000000110137836 */ /* 0x000fe20000000000 */
[----:B------:R-:W-:Y:S01]  /*0670*/  IADD3 R2, PT, PT, R2, R11, RZ ;  /* 0x0000000b02027210 */ /* 0x000fe20007ffe0ff */
[----:B------:R-:W-:Y:S02]  /*0680*/  @P1 IMAD.MOV R19, RZ, RZ, R16 ;  /* 0x000000ffff131224 */ /* 0x000fe400078e0210 */
[----:B------:R-:W-:Y:S02]  /*0690*/  VIADD R15, R5, 0x1 ;  /* 0x00000001050f7836 */ /* 0x000fe40000000000 */
[----:B------:R-:W-:Y:S01]  /*06a0*/  IMAD.WIDE.U32 R8, R28, R22, RZ ;  /* 0x000000161c087225 */ /* 0x000fe200078e00ff */
[----:B------:R-:W-:-:S03]  /*06b0*/  IADD3 R21, PT, PT, R7, 0x1, RZ ;  /* 0x0000000107157810 */ /* 0x000fc60007ffe0ff */
[----:B------:R-:W-:Y:S02]  /*06c0*/  @P2 IMAD.MOV R15, RZ, RZ, R5 ;  /* 0x000000ffff0f2224 */ /* 0x000fe400078e0205 */
[----:B------:R-:W-:Y:S01]  /*06d0*/  IMAD.WIDE.U32 R16, R14, R22, RZ ;  /* 0x000000160e107225 */ /* 0x000fe200078e00ff */
[----:B------:R-:W-:Y:S02]  /*06e0*/  @P3 IADD3 R21, PT, PT, R7, RZ, RZ ;  /* 0x000000ff07153210 */ /* 0x000fe40007ffe0ff */
[----:B------:R-:W-:Y:S01]  /*06f0*/  ISETP.GE.U32.AND P0, PT, R2, R11, PT ;  /* 0x0000000b0200720c */ /* 0x000fe20003f06070 */
[----:B------:R-:W-:Y:S01]  /*0700*/  VIADD R27, R13, 0x1 ;  /* 0x000000010d1b7836 */ /* 0x000fe20000000000 */
[----:B------:R-:W-:Y:S01]  /*0710*/  IADD3 R4, PT, PT, R8, R19, RZ ;  /* 0x0000001308047210 */ /* 0x000fe20007ffe0ff */
[----:B------:R-:W-:Y:S02]  /*0720*/  IMAD.IADD R15, R2, 0x1, R15 ;  /* 0x00000001020f7824 */ /* 0x000fe400078e020f */
[----:B------:R-:W-:-:S02]  /*0730*/  @P5 IMAD.MOV R27, RZ, RZ, R13 ;  /* 0x000000ffff1b5224 */ /* 0x000fc400078e020d */
[----:B------:R-:W-:Y:S01]  /*0740*/  IMAD.IADD R2, R16, 0x1, R23 ;  /* 0x0000000110027824 */ /* 0x000fe200078e0217 */
[----:B------:R-:W-:Y:S01]  /*0750*/  ISETP.GE.U32.AND P2, PT, R4, R19, PT ;  /* 0x000000130400720c */ /* 0x000fe20003f46070 */
[----:B------:R-:W-:Y:S01]  /*0760*/  IMAD.WIDE.U32 R12, R74, R79, RZ ;  /* 0x0000004f4a0c7225 */ /* 0x000fe200078e00ff */
[----:B------:R-:W-:Y:S01]  /*0770*/  IADD3 R21, PT, PT, R4, R21, RZ ;  /* 0x0000001504157210 */ /* 0x000fe20007ffe0ff */
[----:B------:R-:W0:Y:S02]  /*0780*/  LDC.64 R18, c[0x0][0x398] ;  /* 0x0000e600ff127b82 */ /* 0x000e240000000a00 */
[----:B------:R-:W-:-:S04]  /*0790*/  IMAD.WIDE.U32 R4, R74, R71, RZ ;  /* 0x000000474a047225 */ /* 0x000fc800078e00ff */
[----:B------:R-:W-:Y:S02]  /*07a0*/  IMAD.IADD R27, R2, 0x1, R27 ;  /* 0x00000001021b7824 */ /* 0x000fe400078e021b */
[----:B------:R-:W-:Y:S01]  /*07b0*/  IMAD.WIDE.U32 R6, R74, R25, RZ ;  /* 0x000000194a067225 */ /* 0x000fe200078e00ff */
[----:B------:R-:W-:-:S03]  /*07c0*/  IADD3 R30, PT, PT, R12, R15, RZ ;  /* 0x0000000f0c1e7210 */ /* 0x000fc60007ffe0ff */
[----:B------:R-:W-:Y:S01]  /*07d0*/  IMAD.IADD R29, R4, 0x1, R27 ;  /* 0x00000001041d7824 */ /* 0x000fe200078e021b */
[----:B------:R-:W-:Y:S02]  /*07e0*/  IADD3 R20, PT, PT, R6, R21, RZ ;  /* 0x0000001506147210 */ /* 0x000fe40007ffe0ff */
[----:B------:R-:W-:Y:S02]  /*07f0*/  ISETP.GE.U32.AND P1, PT, R30, R15, PT ;  /* 0x0000000f1e00720c */ /* 0x000fe40003f26070 */
[----:B------:R-:W-:Y:S02]  /*0800*/  ISETP.GE.U32.AND P5, PT, R29, R27, PT ;  /* 0x0000001b1d00720c */ /* 0x000fe40003fa6070 */
[----:B------:R-:W-:Y:S02]  /*0810*/  ISETP.GE.U32.AND P4, PT, R2, R23, PT ;  /* 0x000000170200720c */ /* 0x000fe40003f86070 */
[----:B------:R-:W-:Y:S02]  /*0820*/  ISETP.GE.U32.AND P3, PT, R20, R21, PT ;  /* 0x000000151400720c */ /* 0x000fe40003f66070 */
[----:B------:R-:W-:-:S02]  /*0830*/  IADD3 R8, PT, PT, R9, UR4, RZ ;  /* 0x0000000409087c10 */ /* 0x000fc4000fffe0ff */
[----:B------:R-:W-:Y:S01]  /*0840*/  IADD3 R11, PT, PT, R3, 0x1, RZ ;  /* 0x00000001030b7810 */ /* 0x000fe20007ffe0ff */
[----:B------:R-:W-:Y:S01]  /*0850*/  VIADD R16, R17, UR5 ;  /* 0x0000000511107c36 */ /* 0x000fe20008000000 */
[----:B------:R-:W-:Y:S01]  /*0860*/  @P0 IADD3 R11, PT, PT, R3, RZ, RZ ;  /* 0x000000ff030b0210 */ /* 0x000fe20007ffe0ff */
[----:B------:R-:W-:Y:S01]  /*0870*/  IMAD.WIDE.U32 R2, R76, R37, RZ ;  /* 0x000000254c027225 */ /* 0x000fe200078e00ff */
[C---:B------:R-:W-:Y:S01]  /*0880*/  IADD3 R15, PT, PT, R13.reuse, 0x1, RZ ;  /* 0x000000010d0f7810 */ /* 0x040fe20007ffe0ff */
[----:B------:R-:W2:Y:S02]  /*0890*/  LDG.E R27, desc[UR14][R94.64] ;  /* 0x0000000e5e1b7981 */ /* 0x000ea4000c1e1900 */
[----:B------:R-:W-:Y:S02]  /*08a0*/  VIADD R17, R8, 0x1 ;  /* 0x0000000108117836 */ /* 0x000fe40000000000 */
[----:B------:R-:W-:Y:S01]  /*08b0*/  @P2 IMAD.MOV R17, RZ, RZ, R8 ;  /* 0x000000ffff112224 */ /* 0x000fe200078e0208 */
[----:B------:R-:W-:Y:S01]  /*08c0*/  @P1 IADD3 R15, PT, PT, R13, RZ, RZ ;  /* 0x000000ff0d0f1210 */ /* 0x000fe20007ffe0ff */
[C---:B------:R-:W-:Y:S01]  /*08d0*/  VIADD R23, R5.reuse, 0x1 ;  /* 0x0000000105177836 */ /* 0x040fe20000000000 */
[----:B------:R-:W-:Y:S01]  /*08e0*/  IADD3 R2, PT, PT, R2, R11, RZ ;  /* 0x0000000b02027210 */ /* 0x000fe20007ffe0ff */
[----:B------:R-:W-:Y:S01]  /*08f0*/  IMAD.WIDE.U32 R8, R28, R76, RZ ;  /* 0x0000004c1c087225 */ /* 0x000fe200078e00ff */
[----:B------:R-:W-:-:S02]  /*0900*/  @P5 IADD3 R23, PT, PT, R5, RZ, RZ ;  /* 0x000000ff05175210 */ /* 0x000fc40007ffe0ff */
[----:B------:R-:W-:Y:S01]  /*0910*/  IADD3 R13, PT, PT, R7, 0x1, RZ ;  /* 0x00000001070d7810 */ /* 0x000fe20007ffe0ff */
[----:B------:R-:W-:Y:S02]  /*0920*/  VIADD R21, R16, 0x1 ;  /* 0x0000000110157836 */ /* 0x000fe40000000000 */
[----:B------:R-:W-:Y:S01]  /*0930*/  IMAD.WIDE.U32 R4, R14, R76, RZ ;  /* 0x0000004c0e047225 */ /* 0x000fe200078e00ff */
[----:B------:R-:W-:-:S03]  /*0940*/  IADD3 R8, PT, PT, R8, R17, RZ ;  /* 0x0000001108087210 */ /* 0x000fc60007ffe0ff */
[----:B------:R-:W-:Y:S02]  /*0950*/  @P4 IMAD.MOV R21, RZ, RZ, R16 ;  /* 0x000000ffff154224 */ /* 0x000fe400078e0210 */
[----:B------:R-:W-:Y:S01]  /*0960*/  @P3 IMAD.MOV R13, RZ, RZ, R7 ;  /* 0x000000ffff0d3224 */ /* 0x000fe200078e0207 */
[C---:B------:R-:W-:Y:S01]  /*0970*/  ISETP.GE.U32.AND P0, PT, R2.reuse, R11, PT ;  /* 0x0000000b0200720c */ /* 0x040fe20003f06070 */
[----:B------:R-:W-:Y:S01]  /*0980*/  VIADD R34, R9, UR4 ;  /* 0x0000000409227c36 */ /* 0x000fe20008000000 */
[----:B------:R-:W-:Y:S01]  /*0990*/  IADD3 R9, PT, PT, R5, UR5, RZ ;  /* 0x0000000505097c10 */ /* 0x000fe2000fffe0ff */
[----:B------:R-:W-:Y:S02]  /*09a0*/  IMAD.IADD R15, R2, 0x1, R15 ;  /* 0x00000001020f7824 */ /* 0x000fe400078e020f */
[----:B------:R-:W-:Y:S01]  /*09b0*/  IMAD.IADD R2, R4, 0x1, R21 ;  /* 0x0000000104027824 */ /* 0x000fe200078e0215 */
[----:B------:R-:W-:Y:S01]  /*09c0*/  IADD3 R13, PT, PT, R8, R13, RZ ;  /* 0x0000000d080d7210 */ /* 0x000fe20007ffe0ff */
[----:B------:R-:W-:-:S04]  /*09d0*/  IMAD.WIDE.U32 R4, R22, R25, RZ ;  /* 0x0000001916047225 */ /* 0x000fc800078e00ff */
[----:B------:R-:W-:Y:S01]  /*09e0*/  IMAD.WIDE.U32 R6, R22, R79, RZ ;  /* 0x0000004f16067225 */ /* 0x000fe200078e00ff */
[----:B------:R-:W-:-:S03]  /*09f0*/  IADD3 R24, PT, PT, R4, R13, RZ ;  /* 0x0000000d04187210 */ /* 0x000fc60007ffe0ff */
[----:B------:R-:W-:Y:S01]  /*0a00*/  IMAD.IADD R16, R6, 0x1, R15 ;  /* 0x0000000106107824 */ /* 0x000fe200078e020f */
[----:B------:R-:W-:Y:S01]  /*0a10*/  ISETP.GE.U32.AND P3, PT, R24, R13, PT ;  /* 0x0000000d1800720c */ /* 0x000fe20003f66070 */
[----:B0-----:R-:W-:-:S03]  /*0a20*/  IMAD.WIDE R18, R0, 0x20, R18 ;  /* 0x0000002000127825 */ /* 0x001fc600078e0212 */
[----:B------:R-:W-:Y:S01]  /*0a30*/  ISETP.GE.U32.AND P1, PT, R16, R15, PT ;  /* 0x0000000f1000720c */ /* 0x000fe20003f26070 */
[----:B------:R-:W-:Y:S01]  /*0a40*/  IMAD.IADD R23, R2, 0x1, R23 ;  /* 0x0000000102177824 */ /* 0x000fe200078e0217 */
[----:B------:R-:W2:Y:S01]  /*0a50*/  LDG.E R58, desc[UR14][R18.64] ;  /* 0x0000000e123a7981 */ /* 0x000ea2000c1e1900 */
[----:B------:R-:W-:Y:S01]  /*0a60*/  IMAD.WIDE.U32 R12, R22, R71, RZ ;  /* 0x00000047160c7225 */ /* 0x000fe200078e00ff */
[----:B------:R-:W-:Y:S02]  /*0a70*/  IADD3 R11, PT, PT, R3, 0x1, RZ ;  /* 0x00000001030b7810 */ /* 0x000fe40007ffe0ff */
[----:B------:R-:W4:Y:S01]  /*0a80*/  LDG.E R59, desc[UR14][R18.64+0x4] ;  /* 0x0000040e123b7981 */ /* 0x000f22000c1e1900 */
[----:B------:R-:W-:Y:S01]  /*0a90*/  IADD3 R15, PT, PT, R12, R23, RZ ;  /* 0x000000170c0f7210 */ /* 0x000fe20007ffe0ff */
[----:B------:R-:W-:Y:S01]  /*0aa0*/  @P0 IMAD.MOV R11, RZ, RZ, R3 ;  /* 0x000000ffff0b0224 */ /* 0x000fe200078e0203 */
[----:B------:R-:W-:Y:S01]  /*0ab0*/  ISETP.GE.U32.AND P2, PT, R8, R17, PT ;  /* 0x000000110800720c */ /* 0x000fe20003f46070 */
[----:B------:R-:W-:Y:S01]  /*0ac0*/  VIADD R35, R9, 0x1 ;  /* 0x0000000109237836 */ /* 0x000fe20000000000 */
[----:B------:R-:W-:Y:S01]  /*0ad0*/  ISETP.GE.U32.AND P0, PT, R15, R23, PT ;  /* 0x000000170f00720c */ /* 0x000fe20003f06070 */
[----:B------:R-:W5:Y:S01]  /*0ae0*/  LDG.E R61, desc[UR14][R18.64+0x8] ;  /* 0x0000080e123d7981 */ /* 0x000f62000c1e1900 */
[----:B------:R-:W-:Y:S01]  /*0af0*/  IADD3 R17, PT, PT, R7, 0x1, RZ ;  /* 0x0000000107117810 */ /* 0x000fe20007ffe0ff */
[----:B------:R-:W-:-:S02]  /*0b00*/  @P1 IMAD.MOV R17, RZ, RZ, R7 ;  /* 0x000000ffff111224 */ /* 0x000fc400078e0207 */
[----:B------:R-:W-:Y:S01]  /*0b10*/  IMAD.WIDE.U32 R6, R78, R37, RZ ;  /* 0x000000254e067225 */ /* 0x000fe200078e00ff */
[----:B------:R-:W-:Y:S01]  /*0b20*/  ISETP.GE.U32.AND P4, PT, R2, R21, PT ;  /* 0x000000150200720c */ /* 0x000fe20003f86070 */
[----:B------:R-:W5:Y:S01]  /*0b30*/  LDG.E R90, desc[UR14][R18.64+0xc] ;  /* 0x00000c0e125a7981 */ /* 0x000f62000c1e1900 */
[----:B------:R-:W-:Y:S01]  /*0b40*/  IADD3 R4, PT, PT, R6, R11, RZ ;  /* 0x0000000b06047210 */ /* 0x000fe20007ffe0ff */
[C---:B------:R-:W-:Y:S02]  /*0b50*/  VIADD R47, R13.reuse, 0x1 ;  /* 0x000000010d2f7836 */ /* 0x040fe40000000000 */
[----:B------:R-:W5:Y:S01]  /*0b60*/  LDG.E R82, desc[UR14][R18.64+0x10] ;  /* 0x0000100e12527981 */ /* 0x000f62000c1e1900 */
[----:B------:R-:W-:Y:S01]  /*0b70*/  VIADD R21, R34, 0x1 ;  /* 0x0000000122157836 */ /* 0x000fe20000000000 */
[----:B------:R-:W-:Y:S01]  /*0b80*/  @P0 IADD3 R47, PT, PT, R13, RZ, RZ ;  /* 0x000000ff0d2f0210 */ /* 0x000fe20007ffe0ff */
[----:B------:R-:W-:Y:S01]  /*0b90*/  IMAD.WIDE.U32 R2, R28, R78, RZ ;  /* 0x0000004e1c027225 */ /* 0x000fe200078e00ff */
[----:B------:R-:W-:-:S02]  /*0ba0*/  @P2 IADD3 R21, PT, PT, R34, RZ, RZ ;  /* 0x000000ff22152210 */ /* 0x000fc40007ffe0ff */
[C---:B------:R-:W-:Y:S01]  /*0bb0*/  ISETP.GE.U32.AND P0, PT, R4.reuse, R11, PT ;  /* 0x0000000b0400720c */ /* 0x040fe20003f06070 */
[----:B------:R-:W-:Y:S02]  /*0bc0*/  IMAD.IADD R11, R4, 0x1, R17 ;  /* 0x00000001040b7824 */ /* 0x000fe400078e0211 */
[----:B------:R-:W5:Y:S01]  /*0bd0*/  LDG.E R17, desc[UR14][R94.64+0x8] ;  /* 0x0000080e5e117981 */ /* 0x000f62000c1e1900 */
[----:B------:R-:W-:Y:S02]  /*0be0*/  IMAD.IADD R6, R2, 0x1, R21 ;  /* 0x0000000102067824 */ /* 0x000fe400078e0215 */
[----:B------:R-:W-:Y:S02]  /*0bf0*/  VIADD R13, R3, UR4 ;  /* 0x00000004030d7c36 */ /* 0x000fe40008000000 */
[----:B------:R-:W-:Y:S01]  /*0c00*/  IMAD.WIDE.U32 R2, R76, R79, RZ ;  /* 0x0000004f4c027225 */ /* 0x000fe200078e00ff */
[C---:B------:R-:W-:Y:S02]  /*0c10*/  IADD3 R23, PT, PT, R5.reuse, 0x1, RZ ;  /* 0x0000000105177810 */ /* 0x040fe40007ffe0ff */
[----:B------:R-:W-:Y:S01]  /*0c20*/  @P3 IADD3 R23, PT, PT, R5, RZ, RZ ;  /* 0x000000ff05173210 */ /* 0x000fe20007ffe0ff */
[----:B------:R-:W-:Y:S01]  /*0c30*/  @P4 IMAD.MOV R35, RZ, RZ, R9 ;  /* 0x000000ffff234224 */ /* 0x000fe200078e0209 */
[----:B------:R-:W-:Y:S01]  /*0c40*/  IADD3 R34, PT, PT, R2, R11, RZ ;  /* 0x0000000b02227210 */ /* 0x000fe20007ffe0ff */
[----:B------:R-:W-:-:S03]  /*0c50*/  IMAD.WIDE.U32 R8, R14, R78, RZ ;  /* 0x0000004e0e087225 */ /* 0x000fc600078e00ff */
[----:B------:R-:W-:Y:S01]  /*0c60*/  ISETP.GE.U32.AND P1, PT, R34, R11, PT ;  /* 0x0000000b2200720c */ /* 0x000fe20003f26070 */
[----:B------:R-:W-:Y:S01]  /*0c70*/  IMAD.WIDE.U32 R4, R76, R25, RZ ;  /* 0x000000194c047225 */ /* 0x000fe200078e00ff */
[----:B------:R-:W-:-:S03]  /*0c80*/  IADD3 R12, PT, PT, R8, R35, RZ ;  /* 0x00000023080c7210 */ /* 0x000fc60007ffe0ff */
[C---:B------:R-:W-:Y:S01]  /*0c90*/  IMAD.IADD R23, R6.reuse, 0x1, R23 ;  /* 0x0000000106177824 */ /* 0x040fe200078e0217 */
[----:B------:R-:W-:Y:S01]  /*0ca0*/  IADD3 R43, PT, PT, R7, 0x1, RZ ;  /* 0x00000001072b7810 */ /* 0x000fe20007ffe0ff */
[----:B------:R-:W-:Y:S01]  /*0cb0*/  @P0 IMAD.MOV R43, RZ, RZ, R7 ;  /* 0x000000ffff2b0224 */ /* 0x000fe200078e0207 */
[----:B------:R-:W-:Y:S01]  /*0cc0*/  ISETP.GE.U32.AND P2, PT, R6, R21, PT ;  /* 0x000000150600720c */ /* 0x000fe20003f46070 */
[----:B------:R-:W-:Y:S01]  /*0cd0*/  IMAD.WIDE.U32 R6, R66, R63, RZ ;  /* 0x0000003f42067225 */ /* 0x000fe200078e00ff */
[----:B------:R-:W-:Y:S02]  /*0ce0*/  ISETP.GE.U32.AND P3, PT, R12, R35, PT ;  /* 0x000000230c00720c */ /* 0x000fe40003f66070 */
[-C--:B------:R-:W-:Y:S01]  /*0cf0*/  IADD3 R35, PT, PT, R4, R23.reuse, RZ ;  /* 0x0000001704237210 */ /* 0x080fe20007ffe0ff */
[----:B------:R-:W-:Y:S01]  /*0d00*/  IMAD.IADD R45, R10, 0x1, R6 ;  /* 0x000000010a2d7824 */ /* 0x000fe200078e0206 */
[----:B------:R-:W-:Y:S02]  /*0d10*/  IADD3 R38, PT, PT, R3, 0x1, RZ ;  /* 0x0000000103267810 */ /* 0x000fe40007ffe0ff */
[----:B------:R-:W-:Y:S01]  /*0d20*/  ISETP.GE.U32.AND P0, PT, R35, R23, PT ;  /* 0x000000172300720c */ /* 0x000fe20003f06070 */
[----:B------:R-:W-:Y:S01]  /*0d30*/  @P1 IMAD.MOV R38, RZ, RZ, R3 ;  /* 0x000000ffff261224 */ /* 0x000fe200078e0203 */
[----:B------:R-:W-:Y:S01]  /*0d40*/  ISETP.GE.U32.AND P1, PT, R45, R10, PT ;  /* 0x0000000a2d00720c */ /* 0x000fe20003f26070 */
[----:B------:R-:W-:-:S04]  /*0d50*/  IMAD.WIDE.U32 R2, R66, R45, RZ ;  /* 0x0000002d42027225 */ /* 0x000fc800078e00ff */
[----:B------:R-:W-:Y:S01]  /*0d60*/  IMAD.WIDE.U32 R10, R70, R37, RZ ;  /* 0x00000025460a7225 */ /* 0x000fe200078e00ff */
[----:B------:R-:W-:-:S03]  /*0d70*/  IADD3 R36, PT, PT, R5, 0x1, RZ ;  /* 0x0000000105247810 */ /* 0x000fc60007ffe0ff */
[----:B------:R-:W-:Y:S01]  /*0d80*/  IMAD.IADD R21, R26, 0x1, R2 ;  /* 0x000000011a157824 */ /* 0x000fe200078e0202 */
[-C--:B------:R-:W-:Y:S01]  /*0d90*/  IADD3 R2, PT, PT, R10, R43.reuse, RZ ;  /* 0x0000002b0a027210 */ /* 0x080fe20007ffe0ff */
[----:B------:R-:W-:Y:S01]  /*0da0*/  VIADD R8, R9, UR5 ;  /* 0x0000000509087c36 */ /* 0x000fe20008000000 */
[----:B------:R-:W-:Y:S02]  /*0db0*/  @P0 IADD3 R36, PT, PT, R5, RZ, RZ ;  /* 0x000000ff05240210 */ /* 0x000fe40007ffe0ff */
[----:B------:R-:W-:Y:S01]  /*0dc0*/  ISETP.GE.U32.AND P0, PT, R2, R43, PT ;  /* 0x0000002b0200720c */ /* 0x000fe20003f06070 */
[----:B------:R-:W-:Y:S02]  /*0dd0*/  VIADD R39, R8, 0x1 ;  /* 0x0000000108277836 */ /* 0x000fe40000000000 */
[----:B------:R-:W-:Y:S01]  /*0de0*/  @P3 IMAD.MOV R39, RZ, RZ, R8 ;  /* 0x000000ffff273224 */ /* 0x000fe200078e0208 */
[----:B------:R-:W-:Y:S01]  /*0df0*/  ISETP.GE.U32.AND P3, PT, R21, R26, PT ;  /* 0x0000001a1500720c */ /* 0x000fe20003f66070 */
[----:B------:R-:W-:-:S03]  /*0e00*/  IMAD.WIDE.U32 R4, R66, R21, RZ ;  /* 0x0000001542047225 */ /* 0x000fc600078e00ff */
[----:B------:R-:W-:Y:S02]  /*0e10*/  IADD3 R80, PT, PT, R31, R4, RZ ;  /* 0x000000041f507210 */ /* 0x000fe40007ffe0ff */
[----:B------:R-:W-:-:S03]  /*0e20*/  IADD3 R4, PT, PT, R11, 0x1, RZ ;  /* 0x000000010b047810 */ /* 0x000fc60007ffe0ff */
[----:B------:R-:W-:Y:S02]  /*0e30*/  @P0 IMAD.MOV R4, RZ, RZ, R11 ;  /* 0x000000ffff040224 */ /* 0x000fe400078e020b */
[----:B------:R-:W-:Y:S01]  /*0e40*/  VIADD R11, R3, 0x1 ;  /* 0x00000001030b7836 */ /* 0x000fe20000000000 */
[----:B------:R-:W-:Y:S01]  /*0e50*/  IADD3 R47, PT, PT, R12, R47, RZ ;  /* 0x0000002f0c2f7210 */ /* 0x000fe20007ffe0ff */
[----:B------:R-:W-:Y:S02]  /*0e60*/  @P3 IMAD.MOV R11, RZ, RZ, R3 ;  /* 0x000000ffff0b3224 */ /* 0x000fe400078e0203 */
[----:B------:R-:W-:Y:S01]  /*0e70*/  IMAD.WIDE.U32 R8, R76, R71, RZ ;  /* 0x000000474c087225 */ /* 0x000fe200078e00ff */
[C---:B------:R-:W-:Y:S02]  /*0e80*/  IADD3 R40, PT, PT, R13.reuse, 0x1, RZ ;  /* 0x000000010d287810 */ /* 0x040fe40007ffe0ff */
[----:B------:R-:W-:Y:S01]  /*0e90*/  IADD3 R11, PT, PT, R20, R11, RZ ;  /* 0x0000000b140b7210 */ /* 0x000fe20007ffe0ff */
[----:B------:R-:W-:Y:S01]  /*0ea0*/  IMAD.IADD R23, R8, 0x1, R47 ;  /* 0x0000000108177824 */ /* 0x000fe200078e022f */
[----:B------:R-:W5:Y:S01]  /*0eb0*/  LDG.E R20, desc[UR14][R94.64+0x10] ;  /* 0x0000100e5e147981 */ /* 0x000f62000c1e1900 */
[----:B------:R-:W-:Y:S01]  /*0ec0*/  @P2 IADD3 R40, PT, PT, R13, RZ, RZ ;  /* 0x000000ff0d282210 */ /* 0x000fe20007ffe0ff */
[----:B------:R-:W-:-:S04]  /*0ed0*/  IMAD.WIDE.U32 R12, R28, R70, RZ ;  /* 0x000000461c0c7225 */ /* 0x000fc800078e00ff */
[C---:B------:R-:W-:Y:S01]  /*0ee0*/  VIADD R51, R7.reuse, 0x1 ;  /* 0x0000000107337836 */ /* 0x040fe20000000000 */
[----:B------:R-:W-:Y:S02]  /*0ef0*/  @P1 IADD3 R51, PT, PT, R7, RZ, RZ ;  /* 0x000000ff07331210 */ /* 0x000fe40007ffe0ff */
[----:B------:R-:W-:Y:S01]  /*0f00*/  ISETP.GE.U32.AND P4, PT, R23, R47, PT ;  /* 0x0000002f1700720c */ /* 0x000fe20003f86070 */
[----:B------:R-:W-:Y:S02]  /*0f10*/  IMAD.IADD R47, R12, 0x1, R40 ;  /* 0x000000010c2f7824 */ /* 0x000fe400078e0228 */
[----:B------:R-:W-:-:S04]  /*0f20*/  IMAD.WIDE.U32 R6, R68, R63, RZ ;  /* 0x0000003f44067225 */ /* 0x000fc800078e00ff */
[----:B------:R-:W-:Y:S01]  /*0f30*/  IMAD.IADD R51, R30, 0x1, R51 ;  /* 0x000000011e337824 */ /* 0x000fe200078e0233 */
[----:B------:R-:W-:-:S04]  /*0f40*/  ISETP.GE.U32.AND P2, PT, R47, R40, PT ;  /* 0x000000282f00720c */ /* 0x000fc80003f46070 */
[-C--:B------:R-:W-:Y:S02]  /*0f50*/  IADD3 R26, PT, PT, R6, R51.reuse, RZ ;  /* 0x00000033061a7210 */ /* 0x080fe40007ffe0ff */
[----:B------:R-:W-:Y:S02]  /*0f60*/  IADD3 R12, PT, PT, R13, UR4, RZ ;  /* 0x000000040d0c7c10 */ /* 0x000fe4000fffe0ff */
[----:B------:R-:W-:Y:S02]  /*0f70*/  ISETP.GE.U32.AND P1, PT, R26, R51, PT ;  /* 0x000000331a00720c */ /* 0x000fe40003f26070 */
[----:B------:R-:W-:Y:S02]  /*0f80*/  ISETP.GE.U32.AND P5, PT, R80, R31, PT ;  /* 0x0000001f5000720c */ /* 0x000fe40003fa6070 */
[C---:B------:R-:W-:Y:S02]  /*0f90*/  IADD3 R43, PT, PT, R12.reuse, 0x1, RZ ;  /* 0x000000010c2b7810 */ /* 0x040fe40007ffe0ff */
[----:B------:R-:W-:Y:S01]  /*0fa0*/  @P2 IADD3 R43, PT, PT, R12, RZ, RZ ;  /* 0x000000ff0c2b2210 */ /* 0x000fe20007ffe0ff */
[----:B------:R-:W-:-:S04]  /*0fb0*/  IMAD.WIDE.U32 R12, R68, R45, RZ ;  /* 0x0000002d440c7225 */ /* 0x000fc800078e00ff */
[----:B------:R-:W-:Y:S02]  /*0fc0*/  VIADD R40, R9, 0x1 ;  /* 0x0000000109287836 */ /* 0x000fe40000000000 */
[----:B------:R-:W-:Y:S01]  /*0fd0*/  @P4 IMAD.MOV R40, RZ, RZ, R9 ;  /* 0x000000ffff284224 */ /* 0x000fe200078e0209 */
[----:B------:R-:W-:Y:S01]  /*0fe0*/  IADD3 R42, PT, PT, R12, R11, RZ ;  /* 0x0000000b0c2a7210 */ /* 0x000fe20007ffe0ff */
[----:B------:R-:W-:-:S04]  /*0ff0*/  IMAD.WIDE.U32 R30, R14, R70, RZ ;  /* 0x000000460e1e7225 */ /* 0x000fc800078e00ff */
[----:B------:R-:W-:Y:S02]  /*1000*/  VIADD R9, R7, 0x1 ;  /* 0x0000000107097836 */ /* 0x000fe40000000000 */
[----:B------:R-:W-:Y:S01]  /*1010*/  @P1 IMAD.MOV R9, RZ, RZ, R7 ;  /* 0x000000ffff091224 */ /* 0x000fe200078e0207 */
[----:B------:R-:W-:Y:S02]  /*1020*/  IADD3 R6, PT, PT, R5, 0x1, RZ ;  /* 0x0000000105067810 */ /* 0x000fe40007ffe0ff */
[----:B------:R-:W-:Y:S02]  /*1030*/  IADD3 R44, PT, PT, R31, UR5, RZ ;  /* 0x000000051f2c7c10 */ /* 0x000fe4000fffe0ff */
[----:B------:R-:W-:Y:S01]  /*1040*/  @P5 IADD3 R6, PT, PT, R5, RZ, RZ ;  /* 0x000000ff05065210 */ /* 0x000fe20007ffe0ff */
[----:B------:R-:W-:Y:S01]  /*1050*/  IMAD.IADD R5, R2, 0x1, R38 ;  /* 0x0000000102057824 */ /* 0x000fe200078e0226 */
[----:B------:R-:W-:Y:S01]  /*1060*/  ISETP.GE.U32.AND P3, PT, R42, R11, PT ;  /* 0x0000000b2a00720c */ /* 0x000fe20003f66070 */
[----:B------:R-:W-:Y:S01]  /*1070*/  IMAD.WIDE.U32 R2, R74, R63, RZ ;  /* 0x0000003f4a027225 */ /* 0x000fe200078e00ff */
[----:B------:R-:W-:-:S05]  /*1080*/  IADD3 R31, PT, PT, R16, R9, RZ ;  /* 0x00000009101f7210 */ /* 0x000fca0007ffe0ff */
[----:B------:R-:W-:Y:S02]  /*1090*/  IMAD.IADD R38, R2, 0x1, R31 ;  /* 0x0000000102267824 */ /* 0x000fe400078e021f */
[----:B------:R-:W-:-:S03]  /*10a0*/  IMAD.IADD R16, R29, 0x1, R6 ;  /* 0x000000011d107824 */ /* 0x000fc600078e0206 */
[----:B------:R-:W-:Y:S01]  /*10b0*/  ISETP.GE.U32.AND P2, PT, R38, R31, PT ;  /* 0x0000001f2600720c */ /* 0x000fe20003f46070 */
[----:B------:R-:W-:Y:S01]  /*10c0*/  IMAD.WIDE.U32 R8, R68, R21, RZ ;  /* 0x0000001544087225 */ /* 0x000fe200078e00ff */
[C---:B------:R-:W-:Y:S02]  /*10d0*/  IADD3 R31, PT, PT, R13.reuse, 0x1, RZ ;  /* 0x000000010d1f7810 */ /* 0x040fe40007ffe0ff */
[----:B------:R-:W-:Y:S01]  /*10e0*/  @P3 IADD3 R31, PT, PT, R13, RZ, RZ ;  /* 0x000000ff0d1f3210 */ /* 0x000fe20007ffe0ff */
[----:B------:R-:W-:Y:S01]  /*10f0*/  IMAD.WIDE.U32 R6, R78, R79, RZ ;  /* 0x0000004f4e067225 */ /* 0x000fe200078e00ff */
[----:B------:R-:W-:-:S03]  /*1100*/  IADD3 R29, PT, PT, R8, R16, RZ ;  /* 0x00000010081d7210 */ /* 0x000fc60007ffe0ff */
[----:B------:R-:W-:Y:S01]  /*1110*/  IMAD.WIDE.U32 R12, R74, R45, RZ ;  /* 0x0000002d4a0c7225 */ /* 0x000fe200078e00ff */
[----:B------:R-:W-:-:S03]  /*1120*/  IADD3 R46, PT, PT, R6, R5, RZ ;  /* 0x00000005062e7210 */ /* 0x000fc60007ffe0ff */
[----:B------:R-:W-:Y:S02]  /*1130*/  IMAD.IADD R51, R24, 0x1, R31 ;  /* 0x0000000118337824 */ /* 0x000fe400078e021f */
[----:B------:R-:W-:Y:S01]  /*1140*/  IMAD.IADD R30, R30, 0x1, R39 ;  /* 0x000000011e1e7824 */ /* 0x000fe200078e0227 */
[----:B------:R-:W-:Y:S01]  /*1150*/  ISETP.GE.U32.AND P5, PT, R29, R16, PT ;  /* 0x000000101d00720c */ /* 0x000fe20003fa6070 */
[----:B------:R-:W-:Y:S01]  /*1160*/  IMAD.WIDE.U32 R10, R78, R25, RZ ;  /* 0x000000194e0a7225 */ /* 0x000fe200078e00ff */
[----:B------:R-:W-:-:S03]  /*1170*/  IADD3 R24, PT, PT, R12, R51, RZ ;  /* 0x000000330c187210 */ /* 0x000fc60007ffe0ff */
[----:B------:R-:W-:Y:S01]  /*1180*/  IMAD.IADD R47, R47, 0x1, R36 ;  /* 0x000000012f2f7824 */ /* 0x000fe200078e0224 */
[----:B------:R-:W-:Y:S02]  /*1190*/  ISETP.GE.U32.AND P4, PT, R30, R39, PT ;  /* 0x000000271e00720c */ /* 0x000fe40003f86070 */
[----:B------:R-:W-:Y:S01]  /*11a0*/  ISETP.GE.U32.AND P0, PT, R46, R5, PT ;  /* 0x000000052e00720c */ /* 0x000fe20003f06070 */
[----:B------:R-:W-:Y:S01]  /*11b0*/  IMAD.IADD R16, R10, 0x1, R47 ;  /* 0x000000010a107824 */ /* 0x000fe200078e022f */
[----:B------:R-:W-:Y:S01]  /*11c0*/  ISETP.GE.U32.AND P3, PT, R24, R51, PT ;  /* 0x000000331800720c */ /* 0x000fe20003f66070 */
[C---:B------:R-:W-:Y:S01]  /*11d0*/  VIADD R5, R3.reuse, 0x1 ;  /* 0x0000000103057836 */ /* 0x040fe20000000000 */
[----:B------:R-:W-:Y:S01]  /*11e0*/  @P2 IADD3 R5, PT, PT, R3, RZ, RZ ;  /* 0x000000ff03052210 */ /* 0x000fe20007ffe0ff */
[----:B------:R-:W-:Y:S02]  /*11f0*/  IMAD.IADD R40, R30, 0x1, R40 ;  /* 0x000000011e287824 */ /* 0x000fe400078e0228 */
[----:B------:R-:W-:Y:S01]  /*1200*/  IMAD.WIDE.U32 R2, R78, R71, RZ ;  /* 0x000000474e027225 */ /* 0x000fe200078e00ff */
[----:B------:R-:W-:-:S03]  /*1210*/  ISETP.GE.U32.AND P1, PT, R16, R47, PT ;  /* 0x0000002f1000720c */ /* 0x000fc60003f26070 */
[----:B------:R-:W-:Y:S01]  /*1220*/  IMAD.IADD R47, R34, 0x1, R5 ;  /* 0x00000001222f7824 */ /* 0x000fe200078e0205 */
[----:B------:R-:W-:Y:S01]  /*1230*/  IADD3 R6, PT, PT, R9, 0x1, RZ ;  /* 0x0000000109067810 */ /* 0x000fe20007ffe0ff */
[----:B------:R-:W-:Y:S01]  /*1240*/  IMAD.IADD R5, R2, 0x1, R40 ;  /* 0x0000000102057824 */ /* 0x000fe200078e0228 */
[C---:B------:R-:W-:Y:S01]  /*1250*/  IADD3 R39, PT, PT, R44.reuse, 0x1, RZ ;  /* 0x000000012c277810 */ /* 0x040fe20007ffe0ff */
[----:B------:R-:W-:Y:S01]  /*1260*/  @P5 IMAD.MOV R6, RZ, RZ, R9 ;  /* 0x000000ffff065224 */ /* 0x000fe200078e0209 */
[----:B------:R-:W-:Y:S01]  /*1270*/  @P4 IADD3 R39, PT, PT, R44, RZ, RZ ;  /* 0x000000ff2c274210 */ /* 0x000fe20007ffe0ff */
[----:B------:R-:W-:Y:S01]  /*1280*/  IMAD.WIDE.U32 R30, R22, R63, RZ ;  /* 0x0000003f161e7225 */ /* 0x000fe200078e00ff */
[----:B------:R-:W-:Y:S02]  /*1290*/  ISETP.GE.U32.AND P4, PT, R5, R40, PT ;  /* 0x000000280500720c */ /* 0x000fe40003f86070 */
[----:B------:R-:W-:Y:S01]  /*12a0*/  IADD3 R51, PT, PT, R15, R6, RZ ;  /* 0x000000060f337210 */ /* 0x000fe20007ffe0ff */
[----:B------:R-:W-:-:S04]  /*12b0*/  IMAD.WIDE.U32 R8, R74, R21, RZ ;  /* 0x000000154a087225 */ /* 0x000fc800078e00ff */
[----:B------:R-:W-:Y:S02]  /*12c0*/  VIADD R2, R13, 0x1 ;  /* 0x000000010d027836 */ /* 0x000fe40000000000 */
[----:B------:R-:W-:Y:S02]  /*12d0*/  @P3 IMAD.MOV R2, RZ, RZ, R13 ;  /* 0x000000ffff023224 */ /* 0x000fe400078e020d */
[----:B------:R-:W-:Y:S02]  /*12e0*/  IMAD.IADD R34, R30, 0x1, R47 ;  /* 0x000000011e227824 */ /* 0x000fe400078e022f */
[----:B------:R-:W-:Y:S01]  /*12f0*/  VIADD R40, R7, 0x1 ;  /* 0x0000000107287836 */ /* 0x000fe20000000000 */
[----:B------:R-:W-:Y:S01]  /*1300*/  IADD3 R36, PT, PT, R8, R51, RZ ;  /* 0x0000003308247210 */ /* 0x000fe20007ffe0ff */
[----:B------:R-:W-:Y:S02]  /*1310*/  @P0 IMAD.MOV R40, RZ, RZ, R7 ;  /* 0x000000ffff280224 */ /* 0x000fe400078e0207 */
[----:B------:R-:W-:Y:S01]  /*1320*/  IMAD.WIDE.U32 R12, R66, R50, RZ ;  /* 0x00000032420c7225 */ /* 0x000fe200078e00ff */
[----:B------:R-:W-:-:S03]  /*1330*/  IADD3 R15, PT, PT, R11, 0x1, RZ ;  /* 0x000000010b0f7810 */ /* 0x000fc60007ffe0ff */
[----:B------:R-:W-:Y:S01]  /*1340*/  IMAD.WIDE.U32 R6, R22, R45, RZ ;  /* 0x0000002d16067225 */ /* 0x000fe200078e00ff */
[----:B------:R-:W-:-:S03]  /*1350*/  @P1 IADD3 R15, PT, PT, R11, RZ, RZ ;  /* 0x000000ff0b0f1210 */ /* 0x000fc60007ffe0ff */
[----:B------:R-:W-:Y:S01]  /*1360*/  IMAD.IADD R35, R35, 0x1, R2 ;  /* 0x0000000123237824 */ /* 0x000fe200078e0202 */
[----:B------:R-:W-:Y:S01]  /*1370*/  ISETP.GE.U32.AND P2, PT, R34, R47, PT ;  /* 0x0000002f2200720c */ /* 0x000fe20003f46070 */
[----:B------:R-:W-:Y:S01]  /*1380*/  IMAD.IADD R11, R26, 0x1, R12 ;  /* 0x000000011a0b7824 */ /* 0x000fe200078e020c */
[----:B------:R-:W-:Y:S01]  /*1390*/  ISETP.GE.U32.AND P3, PT, R36, R51, PT ;  /* 0x000000332400720c */ /* 0x000fe20003f66070 */
[----:B------:R-:W-:Y:S01]  /*13a0*/  IMAD.IADD R44, R6, 0x1, R35 ;  /* 0x00000001062c7824 */ /* 0x000fe200078e0223 */
[C---:B------:R-:W-:Y:S02]  /*13b0*/  IADD3 R87, PT, PT, R3.reuse, 0x1, RZ ;  /* 0x0000000103577810 */ /* 0x040fe40007ffe0ff */
[----:B------:R-:W-:Y:S01]  /*13c0*/  @P4 IADD3 R87, PT, PT, R3, RZ, RZ ;  /* 0x000000ff03574210 */ /* 0x000fe20007ffe0ff */
[----:B------:R-:W-:Y:S01]  /*13d0*/  IMAD.WIDE.U32 R2, R66, R11, RZ ;  /* 0x0000000b42027225 */ /* 0x000fe200078e00ff */
[----:B------:R-:W-:Y:S02]  /*13e0*/  ISETP.GE.U32.AND P0, PT, R11, R26, PT ;  /* 0x0000001a0b00720c */ /* 0x000fe40003f06070 */
[----:B------:R-:W-:Y:S01]  /*13f0*/  ISETP.GE.U32.AND P1, PT, R44, R35, PT ;  /* 0x000000232c00720c */ /* 0x000fe20003f26070 */
[----:B------:R-:W-:Y:S01]  /*1400*/  IMAD.IADD R35, R42, 0x1, R2 ;  /* 0x000000012a237824 */ /* 0x000fe200078e0202 */
[----:B------:R-:W-:Y:S01]  /*1410*/  IADD3 R47, PT, PT, R31, 0x1, RZ ;  /* 0x000000011f2f7810 */ /* 0x000fe20007ffe0ff */
[----:B------:R-:W-:Y:S01]  /*1420*/  VIADD R6, R9, 0x1 ;  /* 0x0000000109067836 */ /* 0x000fe20000000000 */
[----:B------:R-:W-:-:S02]  /*1430*/  @P2 IADD3 R47, PT, PT, R31, RZ, RZ ;  /* 0x000000ff1f2f2210 */ /* 0x000fc40007ffe0ff */
[----:B------:R-:W-:Y:S02]  /*1440*/  @P3 IADD3 R6, PT, PT, R9, RZ, RZ ;  /* 0x000000ff09063210 */ /* 0x000fe40007ffe0ff */
[----:B------:R-:W-:Y:S01]  /*1450*/  ISETP.GE.U32.AND P2, PT, R35, R42, PT ;  /* 0x0000002a2300720c */ /* 0x000fe20003f46070 */
[----:B------:R-:W-:Y:S01]  /*1460*/  IMAD R28, R72, R28, R43 ;  /* 0x0000001c481c7224 */ /* 0x000fe200078e022b */
[----:B------:R-:W-:Y:S01]  /*1470*/  IADD3 R47, PT, PT, R46, R47, RZ ;  /* 0x0000002f2e2f7210 */ /* 0x000fe20007ffe0ff */
[----:B------:R-:W-:Y:S01]  /*1480*/  IMAD.WIDE.U32 R30, R76, R63, RZ ;  /* 0x0000003f4c1e7225 */ /* 0x000fe200078e00ff */
[----:B------:R-:W-:-:S03]  /*1490*/  IADD3 R51, PT, PT, R7, 0x1, RZ ;  /* 0x0000000107337810 */ /* 0x000fc60007ffe0ff */
[C---:B------:R-:W-:Y:S01]  /*14a0*/  VIADD R43, R13.reuse, 0x1 ;  /* 0x000000010d2b7836 */ /* 0x040fe20000000000 */
[----:B------:R-:W-:Y:S01]  /*14b0*/  @P0 IADD3 R43, PT, PT, R13, RZ, RZ ;  /* 0x000000ff0d2b0210 */ /* 0x000fe20007ffe0ff */
[----:B------:R-:W-:Y:S02]  /*14c0*/  IMAD.IADD R2, R23, 0x1, R6 ;  /* 0x0000000117027824 */ /* 0x000fe400078e0206 */
[----:B------:R-:W-:Y:S01]  /*14d0*/  @P1 IMAD.MOV R51, RZ, RZ, R7 ;  /* 0x000000ffff331224 */ /* 0x000fe200078e0207 */
[----:B------:R-:W-:Y:S01]  /*14e0*/  IADD3 R10, PT, PT, R30, R47, RZ ;  /* 0x0000002f1e0a7210 */ /* 0x000fe20007ffe0ff */
[----:B------:R-:W-:Y:S01]  /*14f0*/  IMAD.WIDE.U32 R6, R66, R35, RZ ;  /* 0x0000002342067225 */ /* 0x000fe200078e00ff */
[----:B------:R-:W-:-:S03]  /*1500*/  IADD3 R43, PT, PT, R38, R43, RZ ;  /* 0x0000002b262b7210 */ /* 0x000fc60007ffe0ff */
[----:B------:R-:W-:-:S04]  /*1510*/  IMAD.WIDE.U32 R8, R22, R21, RZ ;  /* 0x0000001516087225 */ /* 0x000fc800078e00ff */
[----:B------:R-:W-:Y:S01]  /*1520*/  IMAD.WIDE.U32 R12, R68, R50, RZ ;  /* 0x00000032440c7225 */ /* 0x000fe200078e00ff */
[----:B------:R-:W-:Y:S02]  /*1530*/  ISETP.GE.U32.AND P0, PT, R10, R47, PT ;  /* 0x0000002f0a00720c */ /* 0x000fe40003f06070 */
[----:B------:R-:W-:Y:S01]  /*1540*/  IADD3 R60, PT, PT, R29, R6, RZ ;  /* 0x000000061d3c7210 */ /* 0x000fe20007ffe0ff */
[----:B------:R-:W-:Y:S01]  /*1550*/  IMAD.IADD R23, R8, 0x1, R2 ;  /* 0x0000000108177824 */ /* 0x000fe200078e0202 */
[----:B------:R-:W-:Y:S01]  /*1560*/  IADD3 R26, PT, PT, R12, R43, RZ ;  /* 0x0000002b0c1a7210 */ /* 0x000fe20007ffe0ff */
[----:B------:R-:W-:Y:S02]  /*1570*/  VIADD R47, R3, 0x1 ;  /* 0x00000001032f7836 */ /* 0x000fe40000000000 */
[----:B------:R-:W-:Y:S01]  /*1580*/  @P2 IMAD.MOV R47, RZ, RZ, R3 ;  /* 0x000000ffff2f2224 */ /* 0x000fe200078e0203 */
[----:B------:R-:W-:Y:S02]  /*1590*/  ISETP.GE.U32.AND P2, PT, R60, R29, PT ;  /* 0x0000001d3c00720c */ /* 0x000fe40003f46070 */
[----:B------:R-:W-:Y:S01]  /*15a0*/  ISETP.GE.U32.AND P3, PT, R23, R2, PT ;  /* 0x000000021700720c */ /* 0x000fe20003f66070 */
[----:B------:R-:W-:Y:S01]  /*15b0*/  IMAD.WIDE.U32 R2, R68, R11, RZ ;  /* 0x0000000b44027225 */ /* 0x000fe200078e00ff */
[----:B------:R-:W-:-:S03]  /*15c0*/  ISETP.GE.U32.AND P1, PT, R26, R43, PT ;  /* 0x0000002b1a00720c */ /* 0x000fc60003f26070 */
[----:B------:R-:W-:Y:S01]  /*15d0*/  IMAD.IADD R47, R24, 0x1, R47 ;  /* 0x00000001182f7824 */ /* 0x000fe200078e022f */
[----:B------:R-:W-:-:S03]  /*15e0*/  IADD3 R24, PT, PT, R31, 0x1, RZ ;  /* 0x000000011f187810 */ /* 0x000fc60007ffe0ff */
[----:B------:R-:W-:Y:S02]  /*15f0*/  IMAD.IADD R30, R2, 0x1, R47 ;  /* 0x00000001021e7824 */ /* 0x000fe400078e022f */
[----:B------:R-:W-:Y:S01]  /*1600*/  @P0 IMAD.MOV R24, RZ, RZ, R31 ;  /* 0x000000ffff180224 */ /* 0x000fe200078e021f */
[----:B------:R-:W-:Y:S01]  /*1610*/  IADD3 R31, PT, PT, R13, 0x1, RZ ;  /* 0x000000010d1f7810 */ /* 0x000fe20007ffe0ff */
[----:B------:R-:W-:Y:S01]  /*1620*/  VIADD R43, R7, 0x1 ;  /* 0x00000001072b7836 */ /* 0x000fe20000000000 */
[----:B------:R-:W-:Y:S01]  /*1630*/  ISETP.GE.U32.AND P0, PT, R30, R47, PT ;  /* 0x0000002f1e00720c */ /* 0x000fe20003f06070 */
[----:B------:R-:W-:Y:S01]  /*1640*/  @P2 IMAD.MOV R43, RZ, RZ, R7 ;  /* 0x000000ffff2b2224 */ /* 0x000fe200078e0207 */
[----:B------:R-:W-:Y:S01]  /*1650*/  @P1 IADD3 R31, PT, PT, R13, RZ, RZ ;  /* 0x000000ff0d1f1210 */ /* 0x000fe20007ffe0ff */
[----:B------:R-:W-:Y:S01]  /*1660*/  IMAD R14, R72, R14, R39 ;  /* 0x0000000e480e7224 */ /* 0x000fe200078e0227 */
[----:B------:R-:W-:Y:S01]  /*1670*/  IADD3 R51, PT, PT, R16, R51, RZ ;  /* 0x0000003310337210 */ /* 0x000fe20007ffe0ff */
[----:B------:R-:W-:Y:S01]  /*1680*/  IMAD.WIDE.U32 R38, R76, R45, RZ ;  /* 0x0000002d4c267225 */ /* 0x000fe200078e00ff */
[----:B------:R-:W-:-:S02]  /*1690*/  IADD3 R36, PT, PT, R36, R43, RZ ;  /* 0x0000002b24247210 */ /* 0x000fc40007ffe0ff */
[C---:B------:R-:W-:Y:S01]  /*16a0*/  IADD3 R2, PT, PT, R9.reuse, 0x1, RZ ;  /* 0x0000000109027810 */ /* 0x040fe20007ffe0ff */
[----:B------:R-:W-:Y:S01]  /*16b0*/  IMAD.IADD R31, R34, 0x1, R31 ;  /* 0x00000001221f7824 */ /* 0x000fe200078e021f */
[----:B------:R-:W-:Y:S01]  /*16c0*/  @P3 IADD3 R2, PT, PT, R9, RZ, RZ ;  /* 0x000000ff09023210 */ /* 0x000fe20007ffe0ff */
[----:B------:R-:W-:-:S04]  /*16d0*/  IMAD.WIDE.U32 R42, R74, R50, RZ ;  /* 0x000000324a2a7225 */ /* 0x000fc800078e00ff */
[----:B------:R-:W-:Y:S02]  /*16e0*/  IMAD.IADD R29, R38, 0x1, R51 ;  /* 0x00000001261d7824 */ /* 0x000fe400078e0233 */
[----:B------:R-:W-:Y:S01]  /*16f0*/  IMAD.WIDE.U32 R12, R68, R35, RZ ;  /* 0x00000023440c7225 */ /* 0x000fe200078e00ff */
[----:B------:R-:W-:-:S03]  /*1700*/  IADD3 R2, PT, PT, R5, R2, RZ ;  /* 0x0000000205027210 */ /* 0x000fc60007ffe0ff */
[C---:B------:R-:W-:Y:S01]  /*1710*/  VIADD R7, R3.reuse, 0x1 ;  /* 0x0000000103077836 */ /* 0x040fe20000000000 */
[----:B------:R-:W-:Y:S01]  /*1720*/  @P0 IADD3 R7, PT, PT, R3, RZ, RZ ;  /* 0x000000ff03070210 */ /* 0x000fe20007ffe0ff */
[----:B------:R-:W-:Y:S01]  /*1730*/  IMAD.WIDE.U32 R8, R76, R21, RZ ;  /* 0x000000154c087225 */ /* 0x000fe200078e00ff */
[----:B------:R-:W-:-:S03]  /*1740*/  ISETP.GE.U32.AND P1, PT, R29, R51, PT ;  /* 0x000000331d00720c */ /* 0x000fc60003f26070 */
[----:B------:R-:W-:Y:S02]  /*1750*/  IMAD.IADD R42, R42, 0x1, R31 ;  /* 0x000000012a2a7824 */ /* 0x000fe400078e021f */
[----:B------:R-:W-:Y:S01]  /*1760*/  IMAD.IADD R47, R12, 0x1, R36 ;  /* 0x000000010c2f7824 */ /* 0x000fe200078e0224 */
[----:B------:R-:W-:Y:S01]  /*1770*/  IADD3 R5, PT, PT, R8, R2, RZ ;  /* 0x0000000208057210 */ /* 0x000fe20007ffe0ff */
[----:B------:R-:W-:Y:S01]  /*1780*/  IMAD.IADD R53, R44, 0x1, R7 ;  /* 0x000000012c357824 */ /* 0x000fe200078e0207 */
[----:B------:R-:W-:Y:S01]  /*1790*/  ISETP.GE.U32.AND P0, PT, R42, R31, PT ;  /* 0x0000001f2a00720c */ /* 0x000fe20003f06070 */
[----:B------:R-:W-:Y:S01]  /*17a0*/  IMAD.WIDE.U32 R6, R66, R41, RZ ;  /* 0x0000002942067225 */ /* 0x000fe200078e00ff */
[----:B------:R-:W-:Y:S02]  /*17b0*/  ISETP.GE.U32.AND P3, PT, R47, R36, PT ;  /* 0x000000242f00720c */ /* 0x000fe40003f66070 */
[----:B------:R-:W-:Y:S01]  /*17c0*/  ISETP.GE.U32.AND P2, PT, R5, R2, PT ;  /* 0x000000020500720c */ /* 0x000fe20003f46070 */
[----:B------:R-:W-:Y:S01]  /*17d0*/  IMAD.WIDE.U32 R2, R74, R11, RZ ;  /* 0x0000000b4a027225 */ /* 0x000fe200078e00ff */
[----:B------:R-:W-:-:S03]  /*17e0*/  IADD3 R31, PT, PT, R26, R6, RZ ;  /* 0x000000061a1f7210 */ /* 0x000fc60007ffe0ff */
[----:B------:R-:W-:Y:S02]  /*17f0*/  IMAD.IADD R34, R2, 0x1, R53 ;  /* 0x0000000102227824 */ /* 0x000fe400078e0235 */
[----:B------:R-:W-:Y:S01]  /*1800*/  VIADD R16, R39, 0x1 ;  /* 0x0000000127107836 */ /* 0x000fe20000000000 */
[C---:B------:R-:W-:Y:S01]  /*1810*/  IADD3 R51, PT, PT, R43.reuse, 0x1, RZ ;  /* 0x000000012b337810 */ /* 0x040fe20007ffe0ff */
[----:B------:R-:W-:Y:S01]  /*1820*/  @P1 IMAD.MOV R16, RZ, RZ, R39 ;  /* 0x000000ffff101224 */ /* 0x000fe200078e0227 */
[----:B------:R-:W-:Y:S01]  /*1830*/  @P0 IADD3 R51, PT, PT, R43, RZ, RZ ;  /* 0x000000ff2b330210 */ /* 0x000fe20007ffe0ff */
[----:B------:R-:W-:Y:S01]  /*1840*/  IMAD.WIDE.U32 R38, R66, R31, RZ ;  /* 0x0000001f42267225 */ /* 0x000fe200078e00ff */
[----:B------:R-:W-:Y:S02]  /*1850*/  ISETP.GE.U32.AND P0, PT, R34, R53, PT ;  /* 0x000000352200720c */ /* 0x000fe40003f06070 */
[----:B------:R-:W-:Y:S01]  /*1860*/  IADD3 R8, PT, PT, R13, 0x1, RZ ;  /* 0x000000010d087810 */ /* 0x000fe20007ffe0ff */
[----:B------:R-:W-:Y:S01]  /*1870*/  @P3 IMAD.MOV R8, RZ, RZ, R13 ;  /* 0x000000ffff083224 */ /* 0x000fe200078e020d */
[----:B------:R-:W-:-:S02]  /*1880*/  ISETP.GE.U32.AND P1, PT, R31, R26, PT ;  /* 0x0000001a1f00720c */ /* 0x000fc40003f26070 */
[----:B------:R-:W-:Y:S02]  /*1890*/  IADD3 R91, PT, PT, R30, R38, RZ ;  /* 0x000000261e5b7210 */ /* 0x000fe40007ffe0ff */
[----:B------:R-:W-:Y:S01]  /*18a0*/  IADD3 R51, PT, PT, R10, R51, RZ ;  /* 0x000000330a337210 */ /* 0x000fe20007ffe0ff */
[----:B------:R-:W-:Y:S01]  /*18b0*/  VIADD R10, R9, 0x1 ;  /* 0x00000001090a7836 */ /* 0x000fe20000000000 */
[----:B------:R-:W-:Y:S01]  /*18c0*/  IADD3 R53, PT, PT, R23, R8, RZ ;  /* 0x0000000817357210 */ /* 0x000fe20007ffe0ff */
[----:B------:R-:W-:Y:S02]  /*18d0*/  @P2 IMAD.MOV R10, RZ, RZ, R9 ;  /* 0x000000ffff0a2224 */ /* 0x000fe400078e0209 */
[----:B------:R-:W-:Y:S01]  /*18e0*/  IMAD.WIDE.U32 R8, R66, R91, RZ ;  /* 0x0000005b42087225 */ /* 0x000fe200078e00ff */
[----:B------:R-:W-:-:S03]  /*18f0*/  IADD3 R6, PT, PT, R3, 0x1, RZ ;  /* 0x0000000103067810 */ /* 0x000fc60007ffe0ff */
[----:B------:R-:W-:Y:S01]  /*1900*/  IMAD.WIDE.U32 R12, R22, R50, RZ ;  /* 0x00000032160c7225 */ /* 0x000fe200078e00ff */
[----:B------:R-:W-:-:S03]  /*1910*/  IADD3 R23, PT, PT, R7, 0x1, RZ ;  /* 0x0000000107177810 */ /* 0x000fc60007ffe0ff */
[----:B------:R-:W-:Y:S02]  /*1920*/  IMAD.IADD R56, R47, 0x1, R8 ;  /* 0x000000012f387824 */ /* 0x000fe400078e0208 */
[----:B------:R-:W-:Y:S02]  /*1930*/  @P0 IMAD.MOV R6, RZ, RZ, R3 ;  /* 0x000000ffff060224 */ /* 0x000fe400078e0203 */
[----:B------:R-:W-:Y:S02]  /*1940*/  IMAD.IADD R36, R12, 0x1, R51 ;  /* 0x000000010c247824 */ /* 0x000fe400078e0233 */
[----:B------:R-:W-:Y:S01]  /*1950*/  @P1 IMAD.MOV R23, RZ, RZ, R7 ;  /* 0x000000ffff171224 */ /* 0x000fe200078e0207 */
[----:B------:R-:W-:Y:S02]  /*1960*/  ISETP.GE.U32.AND P4, PT, R56, R47, PT ;  /* 0x0000002f3800720c */ /* 0x000fe40003f86070 */
[----:B------:R-:W-:Y:S02]  /*1970*/  ISETP.GE.U32.AND P2, PT, R91, R30, PT ;  /* 0x0000001e5b00720c */ /* 0x000fe40003f46070 */
[----:B------:R-:W-:Y:S01]  /*1980*/  IADD3 R12, PT, PT, R29, R6, RZ ;  /* 0x000000061d0c7210 */ /* 0x000fe20007ffe0ff */
[----:B------:R-:W-:Y:S01]  /*1990*/  IMAD.WIDE.U32 R6, R68, R41, RZ ;  /* 0x0000002944067225 */ /* 0x000fe200078e00ff */
[----:B------:R-:W-:-:S02]  /*19a0*/  ISETP.GE.U32.AND P0, PT, R36, R51, PT ;  /* 0x000000332400720c */ /* 0x000fc40003f06070 */
[----:B------:R-:W-:Y:S01]  /*19b0*/  IADD3 R8, PT, PT, R42, R23, RZ ;  /* 0x000000172a087210 */ /* 0x000fe20007ffe0ff */
[----:B------:R-:W-:-:S03]  /*19c0*/  IMAD.WIDE.U32 R2, R74, R35, RZ ;  /* 0x000000234a027225 */ /* 0x000fc600078e00ff */
[-C--:B------:R-:W-:Y:S01]  /*19d0*/  IADD3 R23, PT, PT, R6, R8.reuse, RZ ;  /* 0x0000000806177210 */ /* 0x080fe20007ffe0ff */
[----:B------:R-:W-:Y:S01]  /*19e0*/  IMAD.WIDE.U32 R42, R22, R11, RZ ;  /* 0x0000000b162a7225 */ /* 0x000fe200078e00ff */
[-C--:B------:R-:W-:Y:S02]  /*19f0*/  IADD3 R26, PT, PT, R2, R53.reuse, RZ ;  /* 0x00000035021a7210 */ /* 0x080fe40007ffe0ff */
[----:B------:R-:W-:Y:S01]  /*1a00*/  ISETP.GE.U32.AND P1, PT, R23, R8, PT ;  /* 0x000000081700720c */ /* 0x000fe20003f26070 */
[----:B------:R-:W-:Y:S01]  /*1a10*/  VIADD R51, R9, 0x1 ;  /* 0x0000000109337836 */ /* 0x000fe20000000000 */
[----:B------:R-:W-:Y:S01]  /*1a20*/  IADD3 R29, PT, PT, R42, R12, RZ ;  /* 0x0000000c2a1d7210 */ /* 0x000fe20007ffe0ff */
[----:B------:R-:W-:Y:S01]  /*1a30*/  VIADD R47, R39, 0x1 ;  /* 0x00000001272f7836 */ /* 0x000fe20000000000 */
[----:B------:R-:W-:Y:S01]  /*1a40*/  ISETP.GE.U32.AND P3, PT, R26, R53, PT ;  /* 0x000000351a00720c */ /* 0x000fe20003f66070 */
[----:B------:R-:W-:Y:S02]  /*1a50*/  @P4 IMAD.MOV R51, RZ, RZ, R9 ;  /* 0x000000ffff334224 */ /* 0x000fe400078e0209 */
[----:B------:R-:W-:-:S02]  /*1a60*/  @P2 IMAD.MOV R47, RZ, RZ, R39 ;  /* 0x000000ffff2f2224 */ /* 0x000fc400078e0227 */
[C---:B------:R-:W-:Y:S01]  /*1a70*/  VIADD R2, R13.reuse, 0x1 ;  /* 0x000000010d027836 */ /* 0x040fe20000000000 */
[----:B------:R-:W-:Y:S01]  /*1a80*/  @P0 IADD3 R2, PT, PT, R13, RZ, RZ ;  /* 0x000000ff0d020210 */ /* 0x000fe20007ffe0ff */
[----:B------:R-:W-:Y:S01]  /*1a90*/  IMAD.WIDE.U32 R8, R68, R91, RZ ;  /* 0x0000005b44087225 */ /* 0x000fe200078e00ff */
[----:B------:R-:W-:-:S03]  /*1aa0*/  ISETP.GE.U32.AND P0, PT, R29, R12, PT ;  /* 0x0000000c1d00720c */ /* 0x000fc60003f06070 */
[----:B------:R-:W-:Y:S01]  /*1ab0*/  IMAD.IADD R51, R26, 0x1, R51 ;  /* 0x000000011a337824 */ /* 0x000fe200078e0233 */
[----:B------:R-:W-:Y:S01]  /*1ac0*/  IADD3 R39, PT, PT, R34, R47, RZ ;  /* 0x0000002f22277210 */ /* 0x000fe20007ffe0ff */
[----:B------:R-:W-:-:S04]  /*1ad0*/  IMAD.WIDE.U32 R12, R68, R31, RZ ;  /* 0x0000001f440c7225 */ /* 0x000fc800078e00ff */
[----:B------:R-:W-:Y:S01]  /*1ae0*/  IMAD.IADD R65, R8, 0x1, R51 ;  /* 0x0000000108417824 */ /* 0x000fe200078e0233 */
[----:B------:R-:W-:Y:S01]  /*1af0*/  IADD3 R26, PT, PT, R12, R39, RZ ;  /* 0x000000270c1a7210 */ /* 0x000fe20007ffe0ff */
[----:B------:R-:W-:Y:S02]  /*1b00*/  VIADD R47, R7, 0x1 ;  /* 0x00000001072f7836 */ /* 0x000fe40000000000 */
[----:B------:R-:W-:Y:S01]  /*1b10*/  @P1 IMAD.MOV R47, RZ, RZ, R7 ;  /* 0x000000ffff2f1224 */ /* 0x000fe200078e0207 */
[----:B------:R-:W-:Y:S02]  /*1b20*/  IADD3 R30, PT, PT, R3, 0x1, RZ ;  /* 0x00000001031e7810 */ /* 0x000fe40007ffe0ff */
[----:B------:R-:W-:Y:S02]  /*1b30*/  ISETP.GE.U32.AND P2, PT, R65, R51, PT ;  /* 0x000000334100720c */ /* 0x000fe40003f46070 */
[----:B------:R-:W-:Y:S02]  /*1b40*/  @P3 IADD3 R30, PT, PT, R3, RZ, RZ ;  /* 0x000000ff031e3210 */ /* 0x000fe40007ffe0ff */
[----:B------:R-:W-:Y:S01]  /*1b50*/  ISETP.GE.U32.AND P1, PT, R26, R39, PT ;  /* 0x000000271a00720c */ /* 0x000fe20003f26070 */
[----:B------:R-:W-:Y:S01]  /*1b60*/  IMAD.WIDE.U32 R38, R74, R41, RZ ;  /* 0x000000294a267225 */ /* 0x000fe200078e00ff */
[----:B------:R-:W-:-:S03]  /*1b70*/  IADD3 R47, PT, PT, R36, R47, RZ ;  /* 0x0000002f242f7210 */ /* 0x000fc60007ffe0ff */
[----:B------:R-:W-:Y:S01]  /*1b80*/  IMAD.WIDE.U32 R6, R22, R35, RZ ;  /* 0x0000002316067225 */ /* 0x000fe200078e00ff */
[----:B------:R-:W-:-:S03]  /*1b90*/  IADD3 R12, PT, PT, R38, R47, RZ ;  /* 0x0000002f260c7210 */ /* 0x000fc60007ffe0ff */
[----:B------:R-:W-:Y:S01]  /*1ba0*/  IMAD.IADD R5, R5, 0x1, R30 ;  /* 0x0000000105057824 */ /* 0x000fe200078e021e */
[----:B------:R-:W-:Y:S01]  /*1bb0*/  IADD3 R57, PT, PT, R43, 0x1, RZ ;  /* 0x000000012b397810 */ /* 0x000fe20007ffe0ff */
[----:B------:R-:W-:Y:S01]  /*1bc0*/  @P0 IMAD.MOV R57, RZ, RZ, R43 ;  /* 0x000000ffff390224 */ /* 0x000fe200078e022b */
[----:B------:R-:W-:Y:S01]  /*1bd0*/  ISETP.GE.U32.AND P0, PT, R12, R47, PT ;  /* 0x0000002f0c00720c */ /* 0x000fe20003f06070 */
[----:B------:R-:W-:Y:S01]  /*1be0*/  VIADD R3, R9, 0x1 ;  /* 0x0000000109037836 */ /* 0x000fe20000000000 */
[----:B------:R-:W-:Y:S01]  /*1bf0*/  IADD3 R8, PT, PT, R6, R5, RZ ;  /* 0x0000000506087210 */ /* 0x000fe20007ffe0ff */
[----:B------:R-:W-:Y:S02]  /*1c00*/  @P2 IMAD.MOV R3, RZ, RZ, R9 ;  /* 0x000000ffff032224 */ /* 0x000fe400078e0209 */
[----:B------:R-:W-:Y:S01]  /*1c10*/  IMAD.WIDE.U32 R46, R66, R49, RZ ;  /* 0x00000031422e7225 */ /* 0x000fe200078e00ff */
[----:B------:R-:W-:-:S03]  /*1c20*/  ISETP.GE.U32.AND P3, PT, R8, R5, PT ;  /* 0x000000050800720c */ /* 0x000fc60003f66070 */
[C---:B------:R-:W-:Y:S01]  /*1c30*/  VIADD R6, R13.reuse, 0x1 ;  /* 0x000000010d067836 */ /* 0x040fe20000000000 */
[----:B------:R-:W-:Y:S01]  /*1c40*/  @P1 IADD3 R6, PT, PT, R13, RZ, RZ ;  /* 0x000000ff0d061210 */ /* 0x000fe20007ffe0ff */
[----:B------:R-:W-:Y:S01]  /*1c50*/  IMAD.WIDE.U32 R52, R74, R91, RZ ;  /* 0x0000005b4a347225 */ /* 0x000fe200078e00ff */
[----:B------:R-:W-:-:S03]  /*1c60*/  IADD3 R51, PT, PT, R23, R46, RZ ;  /* 0x0000002e17337210 */ /* 0x000fc60007ffe0ff */
[----:B------:R-:W-:Y:S01]  /*1c70*/  IMAD.IADD R30, R8, 0x1, R3 ;  /* 0x00000001081e7824 */ /* 0x000fe200078e0203 */
[----:B------:R-:W-:Y:S01]  /*1c80*/  IADD3 R6, PT, PT, R29, R6, RZ ;  /* 0x000000061d067210 */ /* 0x000fe20007ffe0ff */
[----:B------:R-:W-:Y:S01]  /*1c90*/  IMAD.WIDE.U32 R54, R74, R31, RZ ;  /* 0x0000001f4a367225 */ /* 0x000fe200078e00ff */
[----:B------:R-:W-:-:S03]  /*1ca0*/  ISETP.GE.U32.AND P1, PT, R51, R23, PT ;  /* 0x000000173300720c */ /* 0x000fc60003f26070 */
[----:B------:R-:W-:Y:S01]  /*1cb0*/  IMAD.IADD R5, R52, 0x1, R30 ;  /* 0x0000000134057824 */ /* 0x000fe200078e021e */
[----:B------:R-:W-:Y:S01]  /*1cc0*/  IADD3 R3, PT, PT, R54, R6, RZ ;  /* 0x0000000636037210 */ /* 0x000fe20007ffe0ff */
[C---:B------:R-:W-:Y:S01]  /*1cd0*/  VIADD R13, R39.reuse, 0x1 ;  /* 0x00000001270d7836 */ /* 0x040fe20000000000 */
[----:B------:R-:W-:Y:S01]  /*1ce0*/  @P0 IADD3 R13, PT, PT, R39, RZ, RZ ;  /* 0x000000ff270d0210 */ /* 0x000fe20007ffe0ff */
[----:B------:R-:W-:Y:S01]  /*1cf0*/  IMAD.WIDE.U32 R8, R66, R51, RZ ;  /* 0x0000003342087225 */ /* 0x000fe200078e00ff */
[----:B------:R-:W-:Y:S01]  /*1d00*/  ISETP.GE.U32.AND P4, PT, R5, R30, PT ;  /* 0x0000001e0500720c */ /* 0x000fe20003f86070 */
[----:B------:R-:W5:Y:S02]  /*1d10*/  LDG.E R54, desc[UR14][R18.64+0x14] ;  /* 0x0000140e12367981 */ /* 0x000f64000c1e1900 */
[----:B--2---:R-:W-:Y:S01]  /*1d20*/  IMAD.WIDE.U32 R88, R27, R58, RZ ;  /* 0x0000003a1b587225 */ /* 0x004fe200078e00ff */
[----:B------:R-:W-:-:S03]  /*1d30*/  IADD3 R29, PT, PT, R7, 0x1, RZ ;  /* 0x00000001071d7810 */ /* 0x000fc60007ffe0ff */
[----:B---3--:R-:W-:Y:S01]  /*1d40*/  IMAD.WIDE.U32 R38, R69, R58, RZ ;  /* 0x0000003a45267225 */ /* 0x008fe200078e00ff */
[----:B------:R-:W-:-:S03]  /*1d50*/  ISETP.GE.U32.AND P2, PT, R3, R6, PT ;  /* 0x000000060300720c */ /* 0x000fc60003f46070 */
[----:B------:R-:W-:Y:S02]  /*1d60*/  @P3 IMAD.MOV R29, RZ, RZ, R7 ;  /* 0x000000ffff1d3224 */ /* 0x000fe400078e0207 */
[----:B------:R-:W-:Y:S01]  /*1d70*/  IMAD.IADD R43, R26, 0x1, R8 ;  /* 0x000000011a2b7824 */ /* 0x000fe200078e0208 */
[----:B------:R-:W-:Y:S01]  /*1d80*/  IADD3 R73, PT, PT, R89, R38, RZ ;  /* 0x0000002659497210 */ /* 0x000fe20007ffe0ff */
[----:B----4-:R-:W-:-:S03]  /*1d90*/  IMAD.WIDE.U32 R6, R27, R59, RZ ;  /* 0x0000003b1b067225 */ /* 0x010fc600078e00ff */
[----:B------:R-:W-:Y:S02]  /*1da0*/  ISETP.GE.U32.AND P3, PT, R43, R26, PT ;  /* 0x0000001a2b00720c */ /* 0x000fe40003f66070 */
[C---:B------:R-:W-:Y:S02]  /*1db0*/  ISETP.GE.U32.AND P0, PT, R73.reuse, R89, PT ;  /* 0x000000594900720c */ /* 0x040fe40003f06070 */
[----:B------:R-:W-:Y:S01]  /*1dc0*/  IADD3 R86, PT, PT, R73, R6, RZ ;  /* 0x0000000649567210 */ /* 0x000fe20007ffe0ff */
[----:B------:R-:W-:Y:S02]  /*1dd0*/  VIADD R77, R47, 0x1 ;  /* 0x000000012f4d7836 */ /* 0x000fe40000000000 */
[----:B------:R-:W-:Y:S01]  /*1de0*/  @P1 IMAD.MOV R77, RZ, RZ, R47 ;  /* 0x000000ffff4d1224 */ /* 0x000fe200078e022f */
[----:B------:R-:W-:Y:S01]  /*1df0*/  ISETP.GE.U32.AND P1, PT, R86, R73, PT ;  /* 0x000000495600720c */ /* 0x000fe20003f26070 */
[C---:B------:R-:W-:Y:S01]  /*1e00*/  VIADD R30, R53.reuse, 0x1 ;  /* 0x00000001351e7836 */ /* 0x040fe20000000000 */
[----:B------:R-:W-:Y:S01]  /*1e10*/  @P4 IADD3 R30, PT, PT, R53, RZ, RZ ;  /* 0x000000ff351e4210 */ /* 0x000fe20007ffe0ff */
[----:B------:R-:W-:Y:S01]  /*1e20*/  IMAD.WIDE.U32 R52, R66, R43, RZ ;  /* 0x0000002b42347225 */ /* 0x000fe200078e00ff */
[----:B------:R-:W-:-:S02]  /*1e30*/  IADD3 R23, PT, PT, R55, 0x1, RZ ;  /* 0x0000000137177810 */ /* 0x000fc40007ffe0ff */
[----:B------:R-:W-:Y:S01]  /*1e40*/  IADD3 R6, PT, PT, R9, 0x1, RZ ;  /* 0x0000000109067810 */ /* 0x000fe20007ffe0ff */
[----:B------:R-:W-:Y:S02]  /*1e50*/  IMAD.IADD R42, R65, 0x1, R52 ;  /* 0x00000001412a7824 */ /* 0x000fe400078e0234 */
[----:B------:R-:W-:Y:S01]  /*1e60*/  @P2 IMAD.MOV R23, RZ, RZ, R55 ;  /* 0x000000ffff172224 */ /* 0x000fe200078e0237 */
[----:B------:R-:W-:Y:S01]  /*1e70*/  IADD3 R55, PT, PT, R39, 0x1, RZ ;  /* 0x0000000127377810 */ /* 0x000fe20007ffe0ff */
[----:B------:R-:W-:Y:S02]  /*1e80*/  @P3 IMAD.MOV R6, RZ, RZ, R9 ;  /* 0x000000ffff063224 */ /* 0x000fe400078e0209 */
[----:B------:R-:W-:Y:S02]  /*1e90*/  @P0 IMAD.MOV R55, RZ, RZ, R39 ;  /* 0x000000ffff370224 */ /* 0x000fe400078e0227 */
[----:B-----5:R-:W-:Y:S01]  /*1ea0*/  IMAD.WIDE.U32 R8, R17, R58, RZ ;  /* 0x0000003a11087225 */ /* 0x020fe200078e00ff */
[----:B------:R-:W-:-:S02]  /*1eb0*/  ISETP.GE.U32.AND P4, PT, R42, R65, PT ;  /* 0x000000412a00720c */ /* 0x000fc40003f86070 */
[----:B------:R-:W-:Y:S01]  /*1ec0*/  IADD3 R65, PT, PT, R7, 0x1, RZ ;  /* 0x0000000107417810 */ /* 0x000fe20007ffe0ff */
[----:B------:R-:W-:Y:S01]  /*1ed0*/  IMAD.WIDE.U32 R46, R68, R49, RZ ;  /* 0x00000031442e7225 */ /* 0x000fe200078e00ff */
[----:B------:R-:W-:Y:S02]  /*1ee0*/  IADD3 R77, PT, PT, R12, R77, RZ ;  /* 0x0000004d0c4d7210 */ /* 0x000fe40007ffe0ff */
[----:B------:R-:W-:Y:S01]  /*1ef0*/  IADD3 R8, PT, PT, R8, R55, RZ ;  /* 0x0000003708087210 */ /* 0x000fe20007ffe0ff */
[----:B------:R-:W-:Y:S02]  /*1f00*/  @P1 IMAD.MOV R65, RZ, RZ, R7 ;  /* 0x000000ffff411224 */ /* 0x000fe400078e0207 */
[----:B------:R-:W-:-:S04]  /*1f10*/  IMAD.WIDE.U32 R38, R68, R51, RZ ;  /* 0x0000003344267225 */ /* 0x000fc800078e00ff */
[----:B------:R-:W-:Y:S01]  /*1f20*/  IMAD.IADD R73, R3, 0x1, R6 ;  /* 0x0000000103497824 */ /* 0x000fe200078e0206 */
[----:B------:R-:W-:Y:S01]  /*1f30*/  IADD3 R3, PT, PT, R46, R77, RZ ;  /* 0x0000004d2e037210 */ /* 0x000fe20007ffe0ff */
[----:B------:R-:W-:Y:S01]  /*1f40*/  IMAD.WIDE.U32 R6, R69, R59, RZ ;  /* 0x0000003b45067225 */ /* 0x000fe200078e00ff */
[----:B------:R-:W-:-:S03]  /*1f50*/  IADD3 R65, PT, PT, R8, R65, RZ ;  /* 0x0000004108417210 */ /* 0x000fc60007ffe0ff */
[----:B------:R-:W-:Y:S01]  /*1f60*/  IMAD.IADD R12, R38, 0x1, R73 ;  /* 0x00000001260c7824 */ /* 0x000fe200078e0249 */
[----:B------:R-:W-:Y:S01]  /*1f70*/  ISETP.GE.U32.AND P2, PT, R3, R77, PT ;  /* 0x0000004d0300720c */ /* 0x000fe20003f46070 */
[----:B------:R-:W-:Y:S01]  /*1f80*/  IMAD.IADD R77, R6, 0x1, R65 ;  /* 0x00000001064d7824 */ /* 0x000fe200078e0241 */
[----:B------:R-:W-:Y:S02]  /*1f90*/  ISETP.GE.U32.AND P0, PT, R8, R55, PT ;  /* 0x000000370800720c */ /* 0x000fe40003f06070 */
[----:B------:R-:W-:Y:S02]  /*1fa0*/  ISETP.GE.U32.AND P3, PT, R12, R73, PT ;  /* 0x000000490c00720c */ /* 0x000fe40003f66070 */
[----:B------:R-:W-:Y:S01]  /*1fb0*/  IADD3 R6, PT, PT, R53, 0x1, RZ ;  /* 0x0000000135067810 */ /* 0x000fe20007ffe0ff */
[----:B------:R-:W-:Y:S01]  /*1fc0*/  @P4 IMAD.MOV R6, RZ, RZ, R53 ;  /* 0x000000ffff064224 */ /* 0x000fe200078e0235 */
[----:B------:R-:W-:Y:S01]  /*1fd0*/  ISETP.GE.U32.AND P1, PT, R77, R65, PT ;  /* 0x000000414d00720c */ /* 0x000fe20003f26070 */
[----:B------:R-:W-:-:S03]  /*1fe0*/  IMAD.WIDE.U32 R52, R68, R43, RZ ;  /* 0x0000002b44347225 */ /* 0x000fc600078e00ff */
[----:B------:R-:W-:Y:S01]  /*1ff0*/  IADD3 R6, PT, PT, R5, R6, RZ ;  /* 0x0000000605067210 */ /* 0x000fe20007ffe0ff */
[----:B------:R-:W-:Y:S01]  /*2000*/  VIADD R89, R39, 0x1 ;  /* 0x0000000127597836 */ /* 0x000fe20000000000 */
[C---:B------:R-:W-:Y:S02]  /*2010*/  IADD3 R38, PT, PT, R47.reuse, 0x1, RZ ;  /* 0x000000012f267810 */ /* 0x040fe40007ffe0ff */
[----:B------:R-:W-:Y:S01]  /*2020*/  @P2 IADD3 R38, PT, PT, R47, RZ, RZ ;  /* 0x000000ff2f262210 */ /* 0x000fe20007ffe0ff */
[----:B------:R-:W-:Y:S01]  /*2030*/  @P3 IMAD.MOV R89, RZ, RZ, R39 ;  /* 0x000000ffff593224 */ /* 0x000fe200078e0227 */
[----:B------:R-:W-:Y:S01]  /*2040*/  IADD3 R39, PT, PT, R9, 0x1, RZ ;  /* 0x0000000109277810 */ /* 0x000fe20007ffe0ff */
[----:B------:R-:W-:Y:S02]  /*2050*/  IMAD.IADD R55, R52, 0x1, R6 ;  /* 0x0000000134377824 */ /* 0x000fe400078e0206 */
[----:B------:R-:W-:Y:S02]  /*2060*/  @P0 IMAD.MOV R39, RZ, RZ, R9 ;  /* 0x000000ffff270224 */ /* 0x000fe400078e0209 */
[----:B------:R-:W-:-:S04]  /*2070*/  IMAD.WIDE.U32 R46, R83, R58, RZ ;  /* 0x0000003a532e7225 */ /* 0x000fc800078e00ff */
[C---:B------:R-:W-:Y:S01]  /*2080*/  VIADD R65, R7.reuse, 0x1 ;  /* 0x0000000107417836 */ /* 0x040fe20000000000 */
[----:B------:R-:W-:Y:S02]  /*2090*/  @P1 IADD3 R65, PT, PT, R7, RZ, RZ ;  /* 0x000000ff07411210 */ /* 0x000fe40007ffe0ff */
[----:B------:R-:W-:Y:S01]  /*20a0*/  ISETP.GE.U32.AND P1, PT, R55, R6, PT ;  /* 0x000000063700720c */ /* 0x000fe20003f26070 */
[----:B------:R-:W-:Y:S02]  /*20b0*/  IMAD.IADD R6, R46, 0x1, R39 ;  /* 0x000000012e067824 */ /* 0x000fe400078e0227 */
[----:B------:R-:W-:-:S03]  /*20c0*/  IMAD.WIDE.U32 R8, R66, R67, RZ ;  /* 0x0000004342087225 */ /* 0x000fc600078e00ff */
[C---:B------:R-:W-:Y:S02]  /*20d0*/  ISETP.GE.U32.AND P0, PT, R6.reuse, R39, PT ;  /* 0x000000270600720c */ /* 0x040fe40003f06070 */
[----:B------:R-:W-:Y:S01]  /*20e0*/  IADD3 R65, PT, PT, R6, R65, RZ ;  /* 0x0000004106417210 */ /* 0x000fe20007ffe0ff */
[----:B------:R-:W-:Y:S01]  /*20f0*/  IMAD.WIDE.U32 R6, R17, R59, RZ ;  /* 0x0000003b11067225 */ /* 0x000fe200078e00ff */
[----:B------:R-:W-:-:S03]  /*2100*/  IADD3 R5, PT, PT, R3, R8, RZ ;  /* 0x0000000803057210 */ /* 0x000fc60007ffe0ff */
[----:B------:R-:W-:Y:S01]  /*2110*/  IMAD.IADD R44, R6, 0x1, R65 ;  /* 0x00000001062c7824 */ /* 0x000fe200078e0241 */
[----:B------:R-:W-:Y:S01]  /*2120*/  ISETP.GE.U32.AND P2, PT, R5, R3, PT ;  /* 0x000000030500720c */ /* 0x000fe20003f46070 */
[C---:B------:R-:W-:Y:S01]  /*2130*/  VIADD R26, R53.reuse, 0x1 ;  /* 0x00000001351a7836 */ /* 0x040fe20000000000 */
[----:B------:R-:W-:Y:S02]  /*2140*/  @P1 IADD3 R26, PT, PT, R53, RZ, RZ ;  /* 0x000000ff351a1210 */ /* 0x000fe40007ffe0ff */
[----:B------:R-:W-:Y:S01]  /*2150*/  ISETP.GE.U32.AND P1, PT, R44, R65, PT ;  /* 0x000000412c00720c */ /* 0x000fe20003f26070 */
[----:B------:R-:W-:Y:S02]  /*2160*/  VIADD R39, R47, 0x1 ;  /* 0x000000012f277836 */ /* 0x000fe40000000000 */
[----:B------:R-:W-:Y:S02]  /*2170*/  @P0 IMAD.MOV R39, RZ, RZ, R47 ;  /* 0x000000ffff270224 */ /* 0x000fe400078e022f */
[----:B------:R-:W-:Y:S01]  /*2180*/  IMAD.WIDE.U32 R46, R66, R5, RZ ;  /* 0x00000005422e7225 */ /* 0x000fe200078e00ff */
[----:B------:R-:W-:-:S03]  /*2190*/  IADD3 R53, PT, PT, R9, 0x1, RZ ;  /* 0x0000000109357810 */ /* 0x000fc60007ffe0ff */
[----:B------:R-:W-:Y:S01]  /*21a0*/  @P2 IADD3 R53, PT, PT, R9, RZ, RZ ;  /* 0x000000ff09352210 */ /* 0x000fe20007ffe0ff */
[----:B------:R-:W-:Y:S01]  /*21b0*/  IMAD.WIDE.U32 R8, R20, R58, RZ ;  /* 0x0000003a14087225 */ /* 0x000fe200078e00ff */
[----:B------:R-:W-:Y:S02]  /*21c0*/  IADD3 R3, PT, PT, R12, R46, RZ ;  /* 0x0000002e0c037210 */ /* 0x000fe40007ffe0ff */
[----:B------:R-:W-:Y:S01]  /*21d0*/  IADD3 R65, PT, PT, R7, 0x1, RZ ;  /* 0x0000000107417810 */ /* 0x000fe20007ffe0ff */
[----:B------:R-:W-:Y:S01]  /*21e0*/  @P1 IMAD.MOV R65, RZ, RZ, R7 ;  /* 0x000000ffff411224 */ /* 0x000fe200078e0207 */
[----:B------:R-:W-:Y:S01]  /*21f0*/  ISETP.GE.U32.AND P1, PT, R3, R12, PT ;  /* 0x0000000c0300720c */ /* 0x000fe20003f26070 */
[----:B------:R-:W-:-:S05]  /*2200*/  IMAD.IADD R6, R8, 0x1, R39 ;  /* 0x0000000108067824 */ /* 0x000fca00078e0227 */
[C---:B------:R-:W-:Y:S02]  /*2210*/  ISETP.GE.U32.AND P0, PT, R6.reuse, R39, PT ;  /* 0x000000270600720c */ /* 0x040fe40003f06070 */
[----:B------:R-:W-:Y:S01]  /*2220*/  IADD3 R8, PT, PT, R6, R65, RZ ;  /* 0x0000004106087210 */ /* 0x000fe20007ffe0ff */
[----:B------:R-:W-:-:S04]  /*2230*/  IMAD.WIDE.U32 R6, R83, R59, RZ ;  /* 0x0000003b53067225 */ /* 0x000fc800078e00ff */
[----:B------:R-:W-:Y:S02]  /*2240*/  IMAD.IADD R39, R6, 0x1, R8 ;  /* 0x0000000106277824 */ /* 0x000fe400078e0208 */
[C---:B------:R-:W-:Y:S01]  /*2250*/  VIADD R65, R47.reuse, 0x1 ;  /* 0x000000012f417836 */ /* 0x040fe20000000000 */
[----:B------:R-:W-:Y:S02]  /*2260*/  @P1 IADD3 R65, PT, PT, R47, RZ, RZ ;  /* 0x000000ff2f411210 */ /* 0x000fe40007ffe0ff */
[----:B------:R-:W-:Y:S01]  /*2270*/  ISETP.GE.U32.AND P1, PT, R39, R8, PT ;  /* 0x000000082700720c */ /* 0x000fe20003f26070 */
[----:B------:R-:W-:Y:S01]  /*2280*/  IMAD.WIDE.U32 R46, R81, R58, RZ ;  /* 0x0000003a512e7225 */ /* 0x000fe200078e00ff */
[----:B------:R-:W-:-:S03]  /*2290*/  IADD3 R73, PT, PT, R9, 0x1, RZ ;  /* 0x0000000109497810 */ /* 0x000fc60007ffe0ff */
[----:B------:R-:W-:Y:S01]  /*22a0*/  @P0 IMAD.MOV R73, RZ, RZ, R9 ;  /* 0x000000ffff490224 */ /* 0x000fe200078e0209 */
[----:B------:R-:W-:-:S04]  /*22b0*/  IADD3 R9, PT, PT, R7, 0x1, RZ ;  /* 0x0000000107097810 */ /* 0x000fc80007ffe0ff */
[----:B------:R-:W-:-:S03]  /*22c0*/  IADD3 R8, PT, PT, R46, R73, RZ ;  /* 0x000000492e087210 */ /* 0x000fc60007ffe0ff */
[----:B------:R-:W-:Y:S02]  /*22d0*/  @P1 IMAD.MOV R9, RZ, RZ, R7 ;  /* 0x000000ffff091224 */ /* 0x000fe400078e0207 */
[----:B------:R-:W-:Y:S01]  /*22e0*/  IMAD.WIDE.U32 R6, R66, R3, RZ ;  /* 0x0000000342067225 */ /* 0x000fe200078e00ff */
[----:B------:R-:W-:-:S03]  /*22f0*/  ISETP.GE.U32.AND P0, PT, R8, R73, PT ;  /* 0x000000490800720c */ /* 0x000fc60003f06070 */
[----:B------:R-:W-:Y:S01]  /*2300*/  IMAD.IADD R73, R8, 0x1, R9 ;  /* 0x0000000108497824 */ /* 0x000fe200078e0209 */
[----:B------:R-:W-:Y:S01]  /*2310*/  IADD3 R34, PT, PT, R55, R6, RZ ;  /* 0x0000000637227210 */ /* 0x000fe20007ffe0ff */
[----:B------:R-:W-:-:S03]  /*2320*/  IMAD.WIDE.U32 R8, R20, R59, RZ ;  /* 0x0000003b14087225 */ /* 0x000fc600078e00ff */
[----:B------:R-:W-:Y:S01]  /*2330*/  ISETP.GE.U32.AND P2, PT, R34, R55, PT ;  /* 0x000000372200720c */ /* 0x000fe20003f46070 */
[----:B------:R-:W-:-:S05]  /*2340*/  IMAD.IADD R36, R8, 0x1, R73 ;  /* 0x0000000108247824 */ /* 0x000fca00078e0249 */
[----:B------:R-:W-:Y:S02]  /*2350*/  ISETP.GE.U32.AND P1, PT, R36, R73, PT ;  /* 0x000000492400720c */ /* 0x000fe40003f26070 */
[----:B------:R-:W-:-:S05]  /*2360*/  IADD3 R73, PT, PT, R7, 0x1, RZ ;  /* 0x0000000107497810 */ /* 0x000fca0007ffe0ff */
[----:B------:R-:W-:Y:S01]  /*2370*/  @P2 IMAD.MOV R73, RZ, RZ, R7 ;  /* 0x000000ffff492224 */ /* 0x000fe200078e0207 */
[----:B------:R-:W-:Y:S01]  /*2380*/  IADD3 R7, PT, PT, R47, 0x1, RZ ;  /* 0x000000012f077810 */ /* 0x000fe20007ffe0ff */
[----:B------:R-:W-:Y:S01]  /*2390*/  @P0 IMAD.MOV R7, RZ, RZ, R47 ;  /* 0x000000ffff070224 */ /* 0x000fe200078e022f */
[----:B------:R-:W-:-:S03]  /*23a0*/  IADD3 R47, PT, PT, R9, 0x1, RZ ;  /* 0x00000001092f7810 */ /* 0x000fc60007ffe0ff */
[----:B------:R-:W-:Y:S02]  /*23b0*/  @P1 IMAD.MOV R47, RZ, RZ, R9 ;  /* 0x000000ffff2f1224 */ /* 0x000fe400078e0209 */
[----:B------:R-:W-:-:S03]  /*23c0*/  IMAD.WIDE.U32 R8, R75, R58, RZ ;  /* 0x0000003a4b087225 */ /* 0x000fc600078e00ff */
[----:B------:R-:W-:-:S04]  /*23d0*/  IADD3 R6, PT, PT, R8, R7, RZ ;  /* 0x0000000708067210 */ /* 0x000fc80007ffe0ff */
[C---:B------:R-:W-:Y:S01]  /*23e0*/  ISETP.GE.U32.AND P0, PT, R6.reuse, R7, PT ;  /* 0x000000070600720c */ /* 0x040fe20003f06070 */
[----:B------:R-:W-:Y:S02]  /*23f0*/  IMAD.IADD R47, R6, 0x1, R47 ;  /* 0x00000001062f7824 */ /* 0x000fe400078e022f */
[----:B------:R-:W-:-:S03]  /*2400*/  IMAD.WIDE.U32 R6, R81, R59, RZ ;  /* 0x0000003b51067225 */ /* 0x000fc600078e00ff */
[----:B------:R-:W-:-:S04]  /*2410*/  IADD3 R8, PT, PT, R6, R47, RZ ;  /* 0x0000002f06087210 */ /* 0x000fc80007ffe0ff */
[----:B------:R-:W-:Y:S01]  /*2420*/  ISETP.GE.U32.AND P1, PT, R8, R47, PT ;  /* 0x0000002f0800720c */ /* 0x000fe20003f26070 */
[----:B------:R-:W-:Y:S02]  /*2430*/  VIADD R55, R7, 0x1 ;  /* 0x0000000107377836 */ /* 0x000fe40000000000 */
[C---:B------:R-:W-:Y:S01]  /*2440*/  VIADD R47, R9.reuse, 0x1 ;  /* 0x00000001092f7836 */ /* 0x040fe20000000000 */
[----:B------:R-:W-:-:S09]  /*2450*/  @P0 IADD3 R47, PT, PT, R9, RZ, RZ ;  /* 0x000000ff092f0210 */ /* 0x000fd20007ffe0ff */
[----:B------:R-:W-:Y:S01]  /*2460*/  @P1 IADD3 R55, PT, PT, R7, RZ, RZ ;  /* 0x000000ff07371210 */ /* 0x000fe20007ffe0ff */
[----:B------:R-:W-:-:S04]  /*2470*/  IMAD.WIDE.U32 R6, R27, R61, RZ ;  /* 0x0000003d1b067225 */ /* 0x000fc800078e00ff */
[----:B------:R-:W-:-:S05]  /*2480*/  IMAD.IADD R12, R77, 0x1, R6 ;  /* 0x000000014d0c7824 */ /* 0x000fca00078e0206 */
[----:B------:R-:W-:Y:S02]  /*2490*/  ISETP.GE.U32.AND P0, PT, R12, R77, PT ;  /* 0x0000004d0c00720c */ /* 0x000fe40003f06070 */
[----:B------:R-:W-:-:S11]  /*24a0*/  IADD3 R9, PT, PT, R7, 0x1, RZ ;  /* 0x0000000107097810 */ /* 0x000fd60007ffe0ff */
[----:B------:R-:W-:Y:S02]  /*24b0*/  @P0 IMAD.MOV R9, RZ, RZ, R7 ;  /* 0x000000ffff090224 */ /* 0x000fe400078e0207 */
[----:B------:R-:W-:-:S03]  /*24c0*/  IMAD.WIDE.U32 R6, R69, R61, RZ ;  /* 0x0000003d45067225 */ /* 0x000fc600078e00ff */
[----:B------:R-:W-:-:S05]  /*24d0*/  IADD3 R44, PT, PT, R44, R9, RZ ;  /* 0x000000092c2c7210 */ /* 0x000fca0007ffe0ff */
[----:B------:R-:W-:-:S05]  /*24e0*/  IMAD.IADD R9, R6, 0x1, R44 ;  /* 0x0000000106097824 */ /* 0x000fca00078e022c */
[----:B------:R-:W-:Y:S02]  /*24f0*/  ISETP.GE.U32.AND P0, PT, R9, R44, PT ;  /* 0x0000002c0900720c */ /* 0x000fe40003f06070 */
[----:B------:R-:W-:-:S11]  /*2500*/  IADD3 R6, PT, PT, R7, 0x1, RZ ;  /* 0x0000000107067810 */ /* 0x000fd60007ffe0ff */
[----:B------:R-:W-:-:S05]  /*2510*/  @P0 IMAD.MOV R6, RZ, RZ, R7 ;  /* 0x000000ffff060224 */ /* 0x000fca00078e0207 */
[----:B------:R-:W-:Y:S01]  /*2520*/  IADD3 R44, PT, PT, R39, R6, RZ ;  /* 0x00000006272c7210 */ /* 0x000fe20007ffe0ff */
[----:B------:R-:W-:-:S04]  /*2530*/  IMAD.WIDE.U32 R6, R17, R61, RZ ;  /* 0x0000003d11067225 */ /* 0x000fc800078e00ff */
[----:B------:R-:W-:Y:S02]  /*2540*/  IMAD.IADD R39, R6, 0x1, R44 ;  /* 0x0000000106277824 */ /* 0x000fe400078e022c */
[----:B------:R-:W-:Y:S02]  /*2550*/  IMAD R77, R72, R37, R4 ;  /* 0x00000025484d7224 */ /* 0x000fe400078e0204 */
[----:B------:R-:W2:Y:S01]  /*2560*/  LDG.E R4, desc[UR14][R18.64+0x18] ;  /* 0x0000180e12047981 */ /* 0x000ea2000c1e1900 */
[----:B------:R-:W-:Y:S02]  /*2570*/  ISETP.GE.U32.AND P0, PT, R39, R44, PT ;  /* 0x0000002c2700720c */ /* 0x000fe40003f06070 */
[----:B------:R-:W-:Y:S01]  /*2580*/  IADD3 R40, PT, PT, R77, R40, RZ ;  /* 0x000000284d287210 */ /* 0x000fe20007ffe0ff */
[----:B------:R-:W-:Y:S02]  /*2590*/  VIADD R77, R7, 0x1 ;  /* 0x00000001074d7836 */ /* 0x000fe40000000000 */
[----:B------:R-:W-:-:S02]  /*25a0*/  IMAD.IADD R28, R28, 0x1, R15 ;  /* 0x000000011c1c7824 */ /* 0x000fc400078e020f */
[----:B------:R-:W-:Y:S02]  /*25b0*/  IMAD.IADD R87, R14, 0x1, R87 ;  /* 0x000000010e577824 */ /* 0x000fe400078e0257 */
[----:B------:R-:W-:Y:S01]  /*25c0*/  IMAD R58, R58, R64, R47 ;  /* 0x000000403a3a7224 */ /* 0x000fe200078e022f */
[----:B------:R-:W3:Y:S03]  /*25d0*/  LDG.E R18, desc[UR14][R18.64+0x1c] ;  /* 0x00001c0e12127981 */ /* 0x000ee6000c1e1900 */
[----:B------:R-:W-:Y:S01]  /*25e0*/  @P0 IADD3 R77, PT, PT, R7, RZ, RZ ;  /* 0x000000ff074d0210 */ /* 0x000fe20007ffe0ff */
[----:B------:R-:W-:-:S04]  /*25f0*/  IMAD.WIDE.U32 R6, R83, R61, RZ ;  /* 0x0000003d53067225 */ /* 0x000fc800078e00ff */
[----:B------:R-:W-:-:S05]  /*2600*/  IMAD.IADD R77, R36, 0x1, R77 ;  /* 0x00000001244d7824 */ /* 0x000fca00078e024d */
[----:B------:R-:W-:-:S04]  /*2610*/  IADD3 R36, PT, PT, R6, R77, RZ ;  /* 0x0000004d06247210 */ /* 0x000fc80007ffe0ff */
[----:B------:R-:W-:Y:S01]  /*2620*/  ISETP.GE.U32.AND P0, PT, R36, R77, PT ;  /* 0x0000004d2400720c */ /* 0x000fe20003f06070 */
[----:B------:R-:W-:-:S12]  /*2630*/  VIADD R77, R7, 0x1 ;  /* 0x00000001074d7836 */ /* 0x000fd80000000000 */
        /* <DEDUP_REMOVED lines=9> */
[----:B------:R-:W-:Y:S02]  /*26d0*/  ISETP.GE.U32.AND P0, PT, R62, R9, PT ;  /* 0x000000093e00720c */ /* 0x000fe40003f06070 */
[----:B------:R-:W-:-:S11]  /*26e0*/  IADD3 R6, PT, PT, R7, 0x1, RZ ;  /* 0x0000000107067810 */ /* 0x000fd60007ffe0ff */
[----:B------:R-:W-:-:S05]  /*26f0*/  @P0 IMAD.MOV R6, RZ, RZ, R7 ;  /* 0x000000ffff060224 */ /* 0x000fca00078e0207 */
[----:B------:R-:W-:Y:S01]  /*2700*/  IADD3 R39, PT, PT, R39, R6, RZ ;  /* 0x0000000627277210 */ /* 0x000fe20007ffe0ff */
        /* <DEDUP_REMOVED lines=34> */
[----:B------:R-:W-:-:S03]  /*2930*/  IMAD.WIDE.U32 R6, R27, R54, RZ ;  /* 0x000000361b067225 */ /* 0x000fc600078e00ff */
[----:B------:R-:W-:-:S04]  /*2940*/  IADD3 R6, PT, PT, R9, R6, RZ ;  /* 0x0000000609067210 */ /* 0x000fc80007ffe0ff */
[----:B------:R-:W-:Y:S01]  /*2950*/  ISETP.GE.U32.AND P0, PT, R6, R9, PT ;  /* 0x000000090600720c */ /* 0x000fe20003f06070 */
[----:B------:R-:W-:-:S12]  /*2960*/  VIADD R9, R7, 0x1 ;  /* 0x0000000107097836 */ /* 0x000fd80000000000 */
[----:B------:R-:W-:-:S05]  /*2970*/  @P0 IADD3 R9, PT, PT, R7, RZ, RZ ;  /* 0x000000ff07090210 */ /* 0x000fca0007ffe0ff */
[----:B------:R-:W-:Y:S02]  /*2980*/  IMAD.IADD R15, R8, 0x1, R9 ;  /* 0x00000001080f7824 */ /* 0x000fe400078e0209 */
[----:B------:R-:W-:-:S03]  /*2990*/  IMAD.WIDE.U32 R8, R69, R54, RZ ;  /* 0x0000003645087225 */ /* 0x000fc600078e00ff */
[----:B------:R-:W-:-:S04]  /*29a0*/  IADD3 R7, PT, PT, R8, R15, RZ ;  /* 0x0000000f08077210 */ /* 0x000fc80007ffe0ff */
[----:B------:R-:W-:Y:S01]  /*29b0*/  ISETP.GE.U32.AND P0, PT, R7, R15, PT ;  /* 0x0000000f0700720c */ /* 0x000fe20003f06070 */
[----:B------:R-:W-:Y:S02]  /*29c0*/  VIADD R15, R9, 0x1 ;  /* 0x00000001090f7836 */ /* 0x000fe40000000000 */
[----:B------:R-:W-:-:S10]  /*29d0*/  IMAD R79, R70, R79, R40 ;  /* 0x0000004f464f7224 */ /* 0x000fd400078e0228 */
[----:B------:R-:W-:Y:S01]  /*29e0*/  @P0 IADD3 R15, PT, PT, R9, RZ, RZ ;  /* 0x000000ff090f0210 */ /* 0x000fe20007ffe0ff */
[----:B--2---:R-:W-:-:S03]  /*29f0*/  IMAD.WIDE.U32 R8, R27, R4, RZ ;  /* 0x000000041b087225 */ /* 0x004fc600078e00ff */
[----:B------:R-:W-:Y:S01]  /*2a00*/  IADD3 R14, PT, PT, R7, R8, RZ ;  /* 0x00000008070e7210 */ /* 0x000fe20007ffe0ff */
[----:B------:R-:W-:-:S03]  /*2a10*/  IMAD.IADD R24, R79, 0x1, R24 ;  /* 0x000000014f187824 */ /* 0x000fc600078e0218 */
[----:B------:R-:W-:Y:S01]  /*2a20*/  ISETP.GE.U32.AND P0, PT, R14, R7, PT ;  /* 0x000000070e00720c */ /* 0x000fe20003f06070 */
[----:B------:R-:W-:Y:S02]  /*2a30*/  IMAD R79, R70, R25, R28 ;  /* 0x00000019464f7224 */ /* 0x000fe400078e021c */
[----:B------:R-:W-:Y:S02]  /*2a40*/  IMAD R63, R78, R63, R24 ;  /* 0x0000003f4e3f7224 */ /* 0x000fe400078e0218 */
[----:B------:R-:W-:Y:S01]  /*2a50*/  IMAD.WIDE.U32 R24, R88, R27, RZ ;  /* 0x0000001b58187225 */ /* 0x000fe200078e00ff */
[----:B------:R-:W-:-:S03]  /*2a60*/  IADD3 R7, PT, PT, R9, 0x1, RZ ;  /* 0x0000000109077810 */ /* 0x000fc60007ffe0ff */
[----:B------:R-:W-:Y:S01]  /*2a70*/  IMAD R71, R70, R71, R87 ;  /* 0x0000004746477224 */ /* 0x000fe200078e0257 */
[----:B------:R-:W-:-:S03]  /*2a80*/  IADD3 R87, PT, PT, R25, UR4, RZ ;  /* 0x0000000419577c10 */ /* 0x000fc6000fffe0ff */
[----:B------:R-:W-:Y:S02]  /*2a90*/  @P0 IMAD.MOV R7, RZ, RZ, R9 ;  /* 0x000000ffff070224 */ /* 0x000fe400078e0209 */
[----:B------:R-:W-:-:S04]  /*2aa0*/  IMAD.WIDE.U32 R8, R88, R69, RZ ;  /* 0x0000004558087225 */ /* 0x000fc800078e00ff */
[----:B------:R-:W-:-:S05]  /*2ab0*/  IMAD.IADD R36, R87, 0x1, R8 ;  /* 0x0000000157247824 */ /* 0x000fca00078e0208 */
[----:B------:R-:W-:Y:S02]  /*2ac0*/  ISETP.GE.U32.AND P0, PT, R36, R87, PT ;  /* 0x000000572400720c */ /* 0x000fe40003f06070 */
[----:B------:R-:W-:Y:S01]  /*2ad0*/  IADD3 R8, PT, PT, R9, UR4, RZ ;  /* 0x0000000409087c10 */ /* 0x000fe2000fffe0ff */
[----:B------:R-:W-:-:S03]  /*2ae0*/  IMAD.IADD R16, R79, 0x1, R16 ;  /* 0x000000014f107824 */ /* 0x000fc600078e0210 */
[----:B------:R-:W-:-:S07]  /*2af0*/  IADD3 R79, PT, PT, R8, 0x1, RZ ;  /* 0x00000001084f7810 */ /* 0x000fce0007ffe0ff */
[----:B------:R-:W-:Y:S02]  /*2b00*/  @P0 IMAD.MOV R79, RZ, RZ, R8 ;  /* 0x000000ffff4f0224 */ /* 0x000fe400078e0208 */
[----:B------:R-:W-:-:S03]  /*2b10*/  IMAD.WIDE.U32 R8, R88, R17, RZ ;  /* 0x0000001158087225 */ /* 0x000fc600078e00ff */
[----:B------:R-:W-:-:S04]  /*2b20*/  IADD3 R40, PT, PT, R8, R79, RZ ;  /* 0x0000004f08287210 */ /* 0x000fc80007ffe0ff */
[----:B------:R-:W-:Y:S01]  /*2b30*/  ISETP.GE.U32.AND P0, PT, R40, R79, PT ;  /* 0x0000004f2800720c */ /* 0x000fe20003f06070 */
[----:B------:R-:W-:Y:S02]  /*2b40*/  VIADD R8, R9, UR4 ;  /* 0x0000000409087c36 */ /* 0x000fe40008000000 */
[----:B------:R-:W-:-:S03]  /*2b50*/  IMAD R46, R78, R45, R16 ;  /* 0x0000002d4e2e7224 */ /* 0x000fc600078e0210 */
[----:B------:R-:W-:-:S07]  /*2b60*/  IADD3 R45, PT, PT, R8, 0x1, RZ ;  /* 0x00000001082d7810 */ /* 0x000fce0007ffe0ff */
[----:B------:R-:W-:Y:S02]  /*2b70*/  @P0 IMAD.MOV R45, RZ, RZ, R8 ;  /* 0x000000ffff2d0224 */ /* 0x000fe400078e0208 */
[----:B------:R-:W-:-:S03]  /*2b80*/  IMAD.WIDE.U32 R8, R88, R83, RZ ;  /* 0x0000005358087225 */ /* 0x000fc600078e00ff */
[----:B------:R-:W-:-:S04]  /*2b90*/  IADD3 R28, PT, PT, R8, R45, RZ ;  /* 0x0000002d081c7210 */ /* 0x000fc80007ffe0ff */
[----:B------:R-:W-:Y:S01]  /*2ba0*/  ISETP.GE.U32.AND P0, PT, R28, R45, PT ;  /* 0x0000002d1c00720c */ /* 0x000fe20003f06070 */
[----:B------:R-:W-:-:S04]  /*2bb0*/  VIADD R8, R9, UR4 ;  /* 0x0000000409087c36 */ /* 0x000fc80008000000 */
[----:B------:R-:W-:-:S08]  /*2bc0*/  VIADD R45, R8, 0x1 ;  /* 0x00000001082d7836 */ /* 0x000fd00000000000 */
[----:B------:R-:W-:Y:S01]  /*2bd0*/  @P0 IADD3 R45, PT, PT, R8, RZ, RZ ;  /* 0x000000ff082d0210 */ /* 0x000fe20007ffe0ff */
[----:B------:R-:W-:-:S04]  /*2be0*/  IMAD.WIDE.U32 R8, R88, R20, RZ ;  /* 0x0000001458087225 */ /* 0x000fc800078e00ff */
[----:B------:R-:W-:-:S05]  /*2bf0*/  IMAD.IADD R16, R8, 0x1, R45 ;  /* 0x0000000108107824 */ /* 0x000fca00078e022d */
[----:B------:R-:W-:Y:S02]  /*2c00*/  ISETP.GE.U32.AND P0, PT, R16, R45, PT ;  /* 0x0000002d1000720c */ /* 0x000fe40003f06070 */
[----:B------:R-:W-:Y:S02]  /*2c10*/  IADD3 R10, PT, PT, R71, R10, RZ ;  /* 0x0000000a470a7210 */ /* 0x000fe40007ffe0ff */
[----:B------:R-:W-:-:S03]  /*2c20*/  IADD3 R8, PT, PT, R9, UR4, RZ ;  /* 0x0000000409087c10 */ /* 0x000fc6000fffe0ff */
[----:B------:R-:W-:Y:S02]  /*2c30*/  IMAD R44, R78, R21, R10 ;  /* 0x000000154e2c7224 */ /* 0x000fe400078e020a */
[----:B------:R-:W-:-:S04]  /*2c40*/  VIADD R21, R8, 0x1 ;  /* 0x0000000108157836 */ /* 0x000fc80000000000 */
[----:B------:R-:W-:Y:S01]  /*2c50*/  @P0 IADD3 R21, PT, PT, R8, RZ, RZ ;  /* 0x000000ff08150210 */ /* 0x000fe20007ffe0ff */
[----:B------:R-:W-:-:S04]  /*2c60*/  IMAD.WIDE.U32 R8, R88, R81, RZ ;  /* 0x0000005158087225 */ /* 0x000fc800078e00ff */
[----:B------:R-:W-:-:S05]  /*2c70*/  IMAD.IADD R10, R8, 0x1, R21 ;  /* 0x00000001080a7824 */ /* 0x000fca00078e0215 */
[----:B------:R-:W-:Y:S02]  /*2c80*/  ISETP.GE.U32.AND P0, PT, R10, R21, PT ;  /* 0x000000150a00720c */ /* 0x000fe40003f06070 */
[----:B------:R-:W-:-:S04]  /*2c90*/  IADD3 R8, PT, PT, R9, UR4, RZ ;  /* 0x0000000409087c10 */ /* 0x000fc8000fffe0ff */
[----:B------:R-:W-:Y:S01]  /*2ca0*/  IADD3 R21, PT, PT, R8, 0x1, RZ ;  /* 0x0000000108157810 */ /* 0x000fe20007ffe0ff */
[----:B------:R-:W-:-:S06]  /*2cb0*/  IMAD.IADD R63, R63, 0x1, R2 ;  /* 0x000000013f3f7824 */ /* 0x000fcc00078e0202 */
[----:B------:R-:W-:Y:S02]  /*2cc0*/  @P0 IMAD.MOV R21, RZ, RZ, R8 ;  /* 0x000000ffff150224 */ /* 0x000fe400078e0208 */
[----:B------:R-:W-:-:S03]  /*2cd0*/  IMAD.WIDE.U32 R8, R88, R75, RZ ;  /* 0x0000004b58087225 */ /* 0x000fc600078e00ff */
[----:B------:R-:W-:-:S04]  /*2ce0*/  IADD3 R2, PT, PT, R8, R21, RZ ;  /* 0x0000001508027210 */ /* 0x000fc80007ffe0ff */
[----:B------:R-:W-:Y:S01]  /*2cf0*/  ISETP.GE.U32.AND P0, PT, R2, R21, PT ;  /* 0x000000150200720c */ /* 0x000fe20003f06070 */
[----:B------:R-:W-:-:S05]  /*2d00*/  VIADD R8, R9, UR4 ;  /* 0x0000000409087c36 */ /* 0x000fca0008000000 */
[----:B------:R-:W-:-:S07]  /*2d10*/  IADD3 R87, PT, PT, R8, 0x1, RZ ;  /* 0x0000000108577810 */ /* 0x000fce0007ffe0ff */
        /* <DEDUP_REMOVED lines=71> */
[----:B------:R-:W-:Y:S01]  /*3190*/  IMAD.IADD R28, R28, 0x1, R45 ;  /* 0x000000011c1c7824 */ /* 0x000fe200078e022d */
[----:B------:R-:W-:-:S04]  /*31a0*/  IADD3 R44, PT, PT, R44, R29, RZ ;  /* 0x0000001d2c2c7210 */ /* 0x000fc80007ffe0ff */
[----:B------:R-:W-:-:S04]  /*31b0*/  IADD3 R45, PT, PT, R8, R28, RZ ;  /* 0x0000001c082d7210 */ /* 0x000fc80007ffe0ff */
[----:B------:R-:W-:Y:S02]  /*31c0*/  ISETP.GE.U32.AND P0, PT, R45, R28, PT ;  /* 0x0000001c2d00720c */ /* 0x000fe40003f06070 */
[----:B------:R-:W0:Y:S01]  /*31d0*/  LDC.64 R28, c[0x0][0x380] ;  /* 0x0000e000ff1c7b82 */ /* 0x000e220000000a00 */
[----:B------:R-:W-:-:S05]  /*31e0*/  IMAD R50, R76, R50, R63 ;  /* 0x000000324c327224 */ /* 0x000fca00078e023f */
[----:B------:R-:W-:Y:S01]  /*31f0*/  IADD3 R50, PT, PT, R50, R13, RZ ;  /* 0x0000000d32327210 */ /* 0x000fe20007ffe0ff */
[----:B0-----:R-:W-:-:S05]  /*3200*/  IMAD.WIDE R28, R0, 0x20, R28 ;  /* 0x00000020001c7825 */ /* 0x001fca00078e021c */
[----:B------:R-:W2:Y:S01]  /*3210*/  LDG.E R13, desc[UR14][R28.64] ;  /* 0x0000000e1c0d7981 */ /* 0x000ea2000c1e1900 */
[C---:B------:R-:W-:Y:S01]  /*3220*/  VIADD R63, R9.reuse, 0x1 ;  /* 0x00000001093f7836 */ /* 0x040fe20000000000 */
        /* <DEDUP_REMOVED lines=22> */
[----:B------:R-:W-:Y:S02]  /*3390*/  IMAD.IADD R46, R46, 0x1, R57 ;  /* 0x000000012e2e7824 */ /* 0x000fe400078e0239 */
[----:B------:R-:W-:Y:S02]  /*33a0*/  VIADD R57, R9, 0x1 ;  /* 0x0000000109397836 */ /* 0x000fe40000000000 */
[----:B------:R-:W-:-:S04]  /*33b0*/  IMAD R46, R76, R11, R46 ;  /* 0x0000000b4c2e7224 */ /* 0x000fc800078e022e */
[----:B------:R-:W-:Y:S02]  /*33c0*/  IMAD.IADD R46, R46, 0x1, R23 ;  /* 0x000000012e2e7824 */ /* 0x000fe400078e0217 */
[----:B------:R-:W4:Y:S02]  /*33d0*/  LDG.E R23, desc[UR14][R28.64+0x4] ;  /* 0x0000040e1c177981 */ /* 0x000f24000c1e1900 */
        /* <DEDUP_REMOVED lines=18> */
[----:B------:R-:W-:-:S04]  /*3500*/  IMAD.WIDE.U32 R8, R27, R14, RZ ;  /* 0x0000000e1b087225 */ /* 0x000fc800078e00ff */
[----:B------:R-:W-:-:S05]  /*3510*/  IMAD.IADD R2, R45, 0x1, R8 ;  /* 0x000000012d027824 */ /* 0x000fca00078e0208 */
[----:B------:R-:W-:Y:S02]  /*3520*/  ISETP.GE.U32.AND P0, PT, R2, R45, PT ;  /* 0x0000002d0200720c */ /* 0x000fe40003f06070 */
[----:B------:R-:W-:Y:S01]  /*3530*/  IADD3 R16, PT, PT, R9, 0x1, RZ ;  /* 0x0000000109107810 */ /* 0x000fe20007ffe0ff */
[----:B------:R-:W-:Y:S02]  /*3540*/  IMAD R87, R88, R64, R87 ;  /* 0x0000004058577224 */ /* 0x000fe400078e0257 */
[----:B------:R-:W-:-:S08]  /*3550*/  IMAD R88, R22, R31, R46 ;  /* 0x0000001f16587224 */ /* 0x000fd000078e022e */
[----:B------:R-:W-:Y:S02]  /*3560*/  @P0 IMAD.MOV R16, RZ, RZ, R9 ;  /* 0x000000ffff100224 */ /* 0x000fe400078e0209 */
[----:B------:R-:W-:Y:S02]  /*3570*/  IMAD R9, R76, R35, R44 ;  /* 0x000000234c097224 */ /* 0x000fe400078e022c */
[----:B------:R0:W5:Y:S03]  /*3580*/  LDG.E R35, desc[UR14][R92.64+0x1c] ;  /* 0x00001c0e5c237981 */ /* 0x000166000c1e1900 */
[----:B------:R-:W-:Y:S01]  /*3590*/  IADD3 R46, PT, PT, R9, R30, RZ ;  /* 0x0000001e092e7210 */ /* 0x000fe20007ffe0ff */
[----:B------:R-:W-:-:S04]  /*35a0*/  IMAD R41, R22, R41, R50 ;  /* 0x0000002916297224 */ /* 0x000fc800078e0232 */
[----:B------:R-:W-:Y:S02]  /*35b0*/  IMAD.IADD R38, R41, 0x1, R38 ;  /* 0x0000000129267824 */ /* 0x000fe400078e0226 */
[----:B------:R-:W-:Y:S02]  /*35c0*/  IMAD R91, R22, R91, R46 ;  /* 0x0000005b165b7224 */ /* 0x000fe400078e022e */
[----:B--2---:R-:W-:-:S04]  /*35d0*/  IMAD.WIDE.U32 R30, R66, R13, RZ ;  /* 0x0000000d421e7225 */ /* 0x004fc800078e00ff */
[----:B------:R-:W-:-:S04]  /*35e0*/  IMAD.WIDE.U32 R8, R68, R13, RZ ;  /* 0x0000000d44087225 */ /* 0x000fc800078e00ff */
[----:B------:R-:W-:-:S05]  /*35f0*/  IMAD.IADD R45, R31, 0x1, R8 ;  /* 0x000000011f2d7824 */ /* 0x000fca00078e0208 */
[----:B------:R-:W-:Y:S02]  /*3600*/  ISETP.GE.U32.AND P0, PT, R45, R31, PT ;  /* 0x0000001f2d00720c */ /* 0x000fe40003f06070 */
[----:B------:R-:W-:-:S11]  /*3610*/  IADD3 R44, PT, PT, R9, 0x1, RZ ;  /* 0x00000001092c7810 */ /* 0x000fd60007ffe0ff */
[----:B------:R-:W-:Y:S02]  /*3620*/  @P0 IMAD.MOV R44, RZ, RZ, R9 ;  /* 0x000000ffff2c0224 */ /* 0x000fe400078e0209 */
[----:B------:R-:W-:-:S03]  /*3630*/  IMAD.WIDE.U32 R8, R74, R13, RZ ;  /* 0x0000000d4a087225 */ /* 0x000fc600078e00ff */
[----:B------:R-:W-:-:S04]  /*3640*/  IADD3 R31, PT, PT, R8, R44, RZ ;  /* 0x0000002c081f7210 */ /* 0x000fc80007ffe0ff */
[----:B------:R-:W-:Y:S01]  /*3650*/  ISETP.GE.U32.AND P0, PT, R31, R44, PT ;  /* 0x0000002c1f00720c */ /* 0x000fe20003f06070 */
[----:B0-----:R-:W-:-:S12]  /*3660*/  VIADD R93, R9, 0x1 ;  /* 0x00000001095d7836 */ /* 0x001fd80000000000 */
        /* <DEDUP_REMOVED lines=11> */
[----:B------:R-:W-:-:S04]  /*3720*/  IMAD.WIDE.U32 R8, R78, R13, RZ ;  /* 0x0000000d4e087225 */ /* 0x000fc800078e00ff */
[----:B------:R-:W-:-:S05]  /*3730*/  IMAD.IADD R44, R8, 0x1, R41 ;  /* 0x00000001082c7824 */ /* 0x000fca00078e0229 */
[----:B------:R-:W-:Y:S02]  /*3740*/  ISETP.GE.U32.AND P0, PT, R44, R41, PT ;  /* 0x000000292c00720c */ /* 0x000fe40003f06070 */
[----:B------:R-:W2:Y:S01]  /*3750*/  LDG.E R41, desc[UR14][R28.64+0x8] ;  /* 0x0000080e1c297981 */ /* 0x000ea2000c1e1900 */
[----:B------:R-:W-:Y:S02]  /*3760*/  IADD3 R88, PT, PT, R88, R89, RZ ;  /* 0x0000005958587210 */ /* 0x000fe40007ffe0ff */
[----:B------:R-:W-:Y:S01]  /*3770*/  IADD3 R89, PT, PT, R9, 0x1, RZ ;  /* 0x0000000109597810 */ /* 0x000fe20007ffe0ff */
[----:B------:R-:W-:-:S07]  /*3780*/  IMAD R49, R74, R49, R38 ;  /* 0x000000314a317224 */ /* 0x000fce00078e0226 */
[----:B------:R-:W-:Y:S02]  /*3790*/  @P0 IMAD.MOV R89, RZ, RZ, R9 ;  /* 0x000000ffff590224 */ /* 0x000fe400078e0209 */
[----:B------:R-:W-:-:S04]  /*37a0*/  IMAD.WIDE.U32 R8, R70, R13, RZ ;  /* 0x0000000d46087225 */ /* 0x000fc800078e00ff */
[----:B------:R-:W-:-:S05]  /*37b0*/  IMAD.IADD R38, R8, 0x1, R89 ;  /* 0x0000000108267824 */ /* 0x000fca00078e0259 */
[----:B------:R-:W-:Y:S02]  /*37c0*/  ISETP.GE.U32.AND P0, PT, R38, R89, PT ;  /* 0x000000592600720c */ /* 0x000fe40003f06070 */
[----:B------:R-:W-:Y:S02]  /*37d0*/  IADD3 R91, PT, PT, R91, R26, RZ ;  /* 0x0000001a5b5b7210 */ /* 0x000fe40007ffe0ff */
[----:B------:R-:W-:-:S03]  /*37e0*/  IADD3 R26, PT, PT, R9, 0x1, RZ ;  /* 0x00000001091a7810 */ /* 0x000fc60007ffe0ff */
[----:B------:R-:W-:-:S06]  /*37f0*/  IMAD R92, R74, R43, R91 ;  /* 0x0000002b4a5c7224 */ /* 0x000fcc00078e025b */
[----:B------:R-:W-:Y:S02]  /*3800*/  @P0 IMAD.MOV R26, RZ, RZ, R9 ;  /* 0x000000ffff1a0224 */ /* 0x000fe400078e0209 */
[----:B----4-:R-:W-:-:S03]  /*3810*/  IMAD.WIDE.U32 R8, R66, R23, RZ ;  /* 0x0000001742087225 */ /* 0x010fc600078e00ff */
[----:B------:R-:W-:-:S04]  /*3820*/  IADD3 R43, PT, PT, R45, R8, RZ ;  /* 0x000000082d2b7210 */ /* 0x000fc80007ffe0ff */
[----:B------:R-:W-:Y:S01]  /*3830*/  ISETP.GE.U32.AND P0, PT, R43, R45, PT ;  /* 0x0000002d2b00720c */ /* 0x000fe20003f06070 */
[----:B------:R-:W-:-:S12]  /*3840*/  VIADD R8, R9, 0x1 ;  /* 0x0000000109087836 */ /* 0x000fd80000000000 */
[----:B------:R-:W-:-:S05]  /*3850*/  @P0 IADD3 R8, PT, PT, R9, RZ, RZ ;  /* 0x000000ff09080210 */ /* 0x000fca0007ffe0ff */
[----:B------:R-:W-:Y:S02]  /*3860*/  IMAD.IADD R45, R31, 0x1, R8 ;  /* 0x000000011f2d7824 */ /* 0x000fe400078e0208 */
[----:B------:R-:W-:-:S03]  /*3870*/  IMAD.WIDE.U32 R8, R68, R23, RZ ;  /* 0x0000001744087225 */ /* 0x000fc600078e00ff */
[----:B------:R-:W-:-:S04]  /*3880*/  IADD3 R31, PT, PT, R8, R45, RZ ;  /* 0x0000002d081f7210 */ /* 0x000fc80007ffe0ff */
[----:B------:R-:W-:Y:S02]  /*3890*/  ISETP.GE.U32.AND P0, PT, R31, R45, PT ;  /* 0x0000002d1f00720c */ /* 0x000fe40003f06070 */
[----:B------:R-:W4:Y:S01]  /*38a0*/  LDG.E R45, desc[UR14][R28.64+0xc] ;  /* 0x00000c0e1c2d7981 */ /* 0x000f22000c1e1900 */
[----:B------:R-:W-:Y:S02]  /*38b0*/  IMAD R88, R74, R51, R88 ;  /* 0x000000334a587224 */ /* 0x000fe400078e0258 */
[----:B------:R-:W-:-:S08]  /*38c0*/  VIADD R51, R9, 0x1 ;  /* 0x0000000109337836 */ /* 0x000fd00000000000 */
        /* <DEDUP_REMOVED lines=25> */
[----:B------:R-:W-:Y:S02]  /*3a60*/  IMAD.IADD R49, R49, 0x1, R53 ;  /* 0x0000000131317824 */ /* 0x000fe400078e0235 */
[----:B--2---:R-:W-:-:S03]  /*3a70*/  IMAD.WIDE.U32 R8, R66, R41, RZ ;  /* 0x0000002942087225 */ /* 0x004fc600078e00ff */
        /* <DEDUP_REMOVED lines=26> */
[----:B------:R-:W-:Y:S02]  /*3c20*/  VIADD R44, R9, 0x1 ;  /* 0x00000001092c7836 */ /* 0x000fe40000000000 */
[----:B------:R-:W-:-:S10]  /*3c30*/  IMAD R46, R68, R67, R49 ;  /* 0x00000043442e7224 */ /* 0x000fd400078e0231 */
[----:B------:R-:W-:Y:S01]  /*3c40*/  @P0 IADD3 R44, PT, PT, R9, RZ, RZ ;  /* 0x000000ff092c0210 */ /* 0x000fe20007ffe0ff */
        /* <DEDUP_REMOVED lines=15> */
[----:B------:R-:W2:Y:S01]  /*3d40*/  LDG.E R51, desc[UR14][R28.64+0x10] ;  /* 0x0000100e1c337981 */ /* 0x000ea2000c1e1900 */
[----:B------:R-:W-:-:S10]  /*3d50*/  VIADD R53, R9, 0x1 ;  /* 0x0000000109357836 */ /* 0x000fd40000000000 */
[----:B------:R-:W-:Y:S01]  /*3d60*/  @P0 IADD3 R53, PT, PT, R9, RZ, RZ ;  /* 0x000000ff09350210 */ /* 0x000fe20007ffe0ff */
[----:B------:R-:W-:-:S04]  /*3d70*/  IMAD.WIDE.U32 R8, R22, R45, RZ ;  /* 0x0000002d16087225 */ /* 0x000fc800078e00ff */
[----:B------:R-:W-:Y:S02]  /*3d80*/  IMAD.IADD R53, R50, 0x1, R53 ;  /* 0x0000000132357824 */ /* 0x000fe400078e0235 */
[----:B------:R-:W-:-:S03]  /*3d90*/  IMAD.IADD R55, R58, 0x1, R55 ;  /* 0x000000013a377824 */ /* 0x000fc600078e0237 */
[----:B------:R-:W-:-:S04]  /*3da0*/  IADD3 R58, PT, PT, R8, R53, RZ ;  /* 0x00000035083a7210 */ /* 0x000fc80007ffe0ff */
[----:B------:R-:W-:Y:S02]  /*3db0*/  ISETP.GE.U32.AND P0, PT, R58, R53, PT ;  /* 0x000000353a00720c */ /* 0x000fe40003f06070 */
[----:B------:R-:W4:Y:S01]  /*3dc0*/  LDG.E R53, desc[UR14][R28.64+0x14] ;  /* 0x0000140e1c357981 */ /* 0x000f22000c1e1900 */
[----:B------:R-:W-:-:S03]  /*3dd0*/  IMAD R8, R75, R59, R55 ;  /* 0x0000003b4b087224 */ /* 0x000fc600078e0237 */
[----:B------:R-:W3:Y:S01]  /*3de0*/  LDG.E R55, desc[UR14][R28.64+0x18] ;  /* 0x0000180e1c377981 */ /* 0x000ee2000c1e1900 */
[----:B------:R-:W-:Y:S02]  /*3df0*/  VIADD R50, R9, 0x1 ;  /* 0x0000000109327836 */ /* 0x000fe40000000000 */
[----:B------:R-:W-:-:S04]  /*3e00*/  IMAD.IADD R85, R8, 0x1, R85 ;  /* 0x0000000108557824 */ /* 0x000fc800078e0255 */
[----:B------:R-:W-:Y:S01]  /*3e10*/  @P0 IADD3 R50, PT, PT, R9, RZ, RZ ;  /* 0x000000ff09320210 */ /* 0x000fe20007ffe0ff */
[----:B------:R-:W-:Y:S02]  /*3e20*/  IMAD R94, R81, R61, R85 ;  /* 0x0000003d515e7224 */ /* 0x000fe400078e0255 */
[----:B------:R-:W-:Y:S01]  /*3e30*/  IMAD.IADD R79, R87, 0x1, R79 ;  /* 0x00000001574f7824 */ /* 0x000fe200078e024f */
[----:B------:R-:W-:Y:S01]  /*3e40*/  IADD3 R73, PT, PT, R92, R73, RZ ;  /* 0x000000495c497210 */ /* 0x000fe20007ffe0ff */
[----:B------:R-:W-:Y:S01]  /*3e50*/  IMAD.IADD R88, R88, 0x1, R65 ;  /* 0x0000000158587824 */ /* 0x000fe200078e0241 */
[----:B------:R0:W5:Y:S01]  /*3e60*/  LDG.E R29, desc[UR14][R28.64+0x1c] ;  /* 0x00001c0e1c1d7981 */ /* 0x000162000c1e1900 */
[----:B------:R-:W-:Y:S02]  /*3e70*/  IMAD R86, R75, R86, R79 ;  /* 0x000000564b567224 */ /* 0x000fe400078e024f */
[----:B------:R-:W-:Y:S02]  /*3e80*/  IMAD.IADD R85, R94, 0x1, R77 ;  /* 0x000000015e557824 */ /* 0x000fe400078e024d */
[----:B------:R-:W-:-:S02]  /*3e90*/  IMAD.IADD R71, R86, 0x1, R71 ;  /* 0x0000000156477824 */ /* 0x000fc400078e0247 */
[----:B------:R-:W-:-:S04]  /*3ea0*/  IMAD.WIDE.U32 R86, R30, R68, RZ ;  /* 0x000000441e567225 */ /* 0x000fc800078e00ff */
[----:B------:R-:W-:Y:S02]  /*3eb0*/  IMAD R12, R81, R12, R71 ;  /* 0x0000000c510c7224 */ /* 0x000fe400078e0247 */
[----:B------:R-:W-:-:S03]  /*3ec0*/  IMAD R90, R20, R90, R85 ;  /* 0x0000005a145a7224 */ /* 0x000fc600078e0255 */
[----:B------:R-:W-:Y:S01]  /*3ed0*/  IADD3 R89, PT, PT, R12, R63, RZ ;  /* 0x0000003f0c597210 */ /* 0x000fe20007ffe0ff */
        /* <DEDUP_REMOVED lines=28> */
[----:B---3--:R-:W-:-:S03]  /*40a0*/  IMAD.WIDE.U32 R8, R66, R55, RZ ;  /* 0x0000003742087225 */ /* 0x008fc600078e00ff */
[----:B------:R-:W-:-:S04]  /*40b0*/  IADD3 R79, PT, PT, R31, R8, RZ ;  /* 0x000000081f4f7210 */ /* 0x000fc80007ffe0ff */
[----:B------:R-:W-:Y:S01]  /*40c0*/  ISETP.GE.U32.AND P0, PT, R79, R31, PT ;  /* 0x0000001f4f00720c */ /* 0x000fe20003f06070 */
[----:B------:R-:W-:-:S12]  /*40d0*/  VIADD R77, R9, 0x1 ;  /* 0x00000001094d7836 */ /* 0x000fd80000000000 */
[----:B------:R-:W-:Y:S01]  /*40e0*/  @P0 IADD3 R77, PT, PT, R9, RZ, RZ ;  /* 0x000000ff094d0210 */ /* 0x000fe20007ffe0ff */
[----:B------:R-:W-:-:S05]  /*40f0*/  IMAD.WIDE.U32 R8, R30, R66, RZ ;  /* 0x000000421e087225 */ /* 0x000fca00078e00ff */
[----:B------:R-:W-:-:S05]  /*4100*/  IADD3 R31, PT, PT, R9, UR4, RZ ;  /* 0x00000004091f7c10 */ /* 0x000fca000fffe0ff */
[----:B------:R-:W-:-:S05]  /*4110*/  IMAD.IADD R65, R31, 0x1, R86 ;  /* 0x000000011f417824 */ /* 0x000fca00078e0256 */
[----:B------:R-:W-:Y:S02]  /*4120*/  ISETP.GE.U32.AND P0, PT, R65, R31, PT ;  /* 0x0000001f4100720c */ /* 0x000fe40003f06070 */
[----:B------:R-:W-:-:S05]  /*4130*/  IADD3 R86, PT, PT, R87, UR4, RZ ;  /* 0x0000000457567c10 */ /* 0x000fca000fffe0ff */
[----:B------:R-:W-:-:S06]  /*4140*/  VIADD R31, R86, 0x1 ;  /* 0x00000001561f7836 */ /* 0x000fcc0000000000 */
        /* <DEDUP_REMOVED lines=23> */
[----:B------:R-:W-:Y:S01]  /*42c0*/  IADD3 R87, PT, PT, R87, UR4, RZ ;  /* 0x0000000457577c10 */ /* 0x000fe2000fffe0ff */
[----:B------:R-:W-:-:S04]  /*42d0*/  IMAD.WIDE.U32 R90, R30, R70, RZ ;  /* 0x000000461e5a7225 */ /* 0x000fc800078e00ff */
[----:B------:R-:W-:-:S06]  /*42e0*/  VIADD R12, R87, 0x1 ;  /* 0x00000001570c7836 */ /* 0x000fcc0000000000 */
[----:B------:R-:W-:-:S05]  /*42f0*/  @P0 IADD3 R12, PT, PT, R87, RZ, RZ ;  /* 0x000000ff570c0210 */ /* 0x000fca0007ffe0ff */
[----:B------:R-:W-:-:S05]  /*4300*/  IMAD.IADD R87, R90, 0x1, R12 ;  /* 0x000000015a577824 */ /* 0x000fca00078e020c */
[----:B------:R-:W-:Y:S02]  /*4310*/  ISETP.GE.U32.AND P0, PT, R87, R12, PT ;  /* 0x0000000c5700720c */ /* 0x000fe40003f06070 */
[----:B------:R-:W-:Y:S01]  /*4320*/  IADD3 R90, PT, PT, R91, UR4, RZ ;  /* 0x000000045b5a7c10 */ /* 0x000fe2000fffe0ff */
[----:B------:R-:W-:-:S04]  /*4330*/  IMAD R82, R83, R82, R31 ;  /* 0x0000005253527224 */ /* 0x000fc800078e021f */
[----:B------:R-:W-:Y:S02]  /*4340*/  VIADD R31, R90, 0x1 ;  /* 0x000000015a1f7836 */ /* 0x000fe40000000000 */
[----:B------:R-:W-:-:S04]  /*4350*/  IMAD R86, R20, R62, R89 ;  /* 0x0000003e14567224 */ /* 0x000fc800078e0259 */
[----:B------:R-:W-:-:S05]  /*4360*/  @P0 IADD3 R31, PT, PT, R90, RZ, RZ ;  /* 0x000000ff5a1f0210 */ /* 0x000fca0007ffe0ff */
[----:B------:R-:W-:Y:S02]  /*4370*/  IMAD R62, R30, R72, R31 ;  /* 0x000000481e3e7224 */ /* 0x000fe400078e021f */
        /* <DEDUP_REMOVED lines=62> */
[----:B------:R-:W-:-:S04]  /*4760*/  IMAD.WIDE.U32 R92, R66, R49, RZ ;  /* 0x00000031425c7225 */ /* 0x000fc800078e00ff */
[----:B------:R-:W-:Y:S01]  /*4770*/  IMAD.IADD R82, R82, 0x1, R15 ;  /* 0x0000000152527824 */ /* 0x000fe200078e020f */
[----:B------:R-:W-:Y:S01]  /*4780*/  IADD3 R15, PT, PT, R90, R92, RZ ;  /* 0x0000005c5a0f7210 */ /* 0x000fe20007ffe0ff */
[----:B------:R-:W-:-:S06]  /*4790*/  VIADD R30, R31, 0x1 ;  /* 0x000000011f1e7836 */ /* 0x000fcc0000000000 */
[----:B------:R-:W-:Y:S02]  /*47a0*/  @P0 IADD3 R30, PT, PT, R31, RZ, RZ ;  /* 0x000000ff1f1e0210 */ /* 0x000fe40007ffe0ff */
        /* <DEDUP_REMOVED lines=19> */
[----:B------:R-:W-:Y:S02]  /*48e0*/  IMAD.IADD R57, R86, 0x1, R57 ;  /* 0x0000000156397824 */ /* 0x000fe400078e0239 */
[----:B------:R-:W-:-:S03]  /*48f0*/  IMAD.WIDE.U32 R86, R66, R59, RZ ;  /* 0x0000003b42567225 */ /* 0x000fc600078e00ff */
        /* <DEDUP_REMOVED lines=27> */
[----:B------:R-:W-:Y:S01]  /*4ab0*/  IADD3 R89, PT, PT, R87, 0x1, RZ ;  /* 0x0000000157597810 */ /* 0x000fe20007ffe0ff */
[----:B------:R-:W-:Y:S02]  /*4ac0*/  IMAD R82, R17, R54, R82 ;  /* 0x0000003611527224 */ /* 0x000fe400078e0252 */
[----:B------:R-:W-:-:S08]  /*4ad0*/  IMAD R54, R83, R52, R57 ;  /* 0x0000003453367224 */ /* 0x000fd000078e0239 */
[----:B------:R-:W-:Y:S02]  /*4ae0*/  @P0 IMAD.MOV R89, RZ, RZ, R87 ;  /* 0x000000ffff590224 */ /* 0x000fe400078e0257 */
[----:B------:R-:W-:-:S03]  /*4af0*/  IMAD.WIDE.U32 R86, R66, R79, RZ ;  /* 0x0000004f42567225 */ /* 0x000fc600078e00ff */
[----:B------:R-:W-:-:S04]  /*4b00*/  IADD3 R57, PT, PT, R90, R86, RZ ;  /* 0x000000565a397210 */ /* 0x000fc80007ffe0ff */
[----:B------:R-:W-:Y:S01]  /*4b10*/  ISETP.GE.U32.AND P0, PT, R57, R90, PT ;  /* 0x0000005a3900720c */ /* 0x000fe20003f06070 */
[----:B------:R-:W-:-:S12]  /*4b20*/  VIADD R52, R87, 0x1 ;  /* 0x0000000157347836 */ /* 0x000fd80000000000 */
[----:B------:R-:W-:Y:S02]  /*4b30*/  @P0 IADD3 R52, PT, PT, R87, RZ, RZ ;  /* 0x000000ff57340210 */ /* 0x000fe40007ffe0ff */
[----:B------:R-:W1:Y:S02]  /*4b40*/  LDC.64 R86, c[0x0][0x3a0] ;  /* 0x0000e800ff567b82 */ /* 0x000e640000000a00 */
[----:B-1----:R-:W-:-:S05]  /*4b50*/  IMAD.WIDE R86, R0, 0x20, R86 ;  /* 0x0000002000567825 */ /* 0x002fca00078e0256 */
[----:B------:R-:W2:Y:S01]  /*4b60*/  LDG.E R0, desc[UR14][R86.64] ;  /* 0x0000000e56007981 */ /* 0x000ea2000c1e1900 */
[----:B------:R-:W-:-:S03]  /*4b70*/  IMAD.IADD R7, R82, 0x1, R7 ;  /* 0x0000000152077824 */ /* 0x000fc600078e0207 */
[----:B------:R-:W3:Y:S01]  /*4b80*/  LDG.E R82, desc[UR14][R86.64+0x4] ;  /* 0x0000040e56527981 */ /* 0x000ee2000c1e1900 */
[C---:B------:R-:W-:Y:S02]  /*4b90*/  IMAD R73, R68.reuse, R3, R73 ;  /* 0x0000000344497224 */ /* 0x040fe400078e0249 */
[----:B------:R-:W-:Y:S02]  /*4ba0*/  IMAD R91, R68, R5, R88 ;  /* 0x00000005445b7224 */ /* 0x000fe400078e0258 */
[----:B------:R-:W-:Y:S01]  /*4bb0*/  IMAD R3, R69, R4, R7 ;  /* 0x0000000445037224 */ /* 0x000fe200078e0207 */
[----:B------:R-:W-:Y:S02]  /*4bc0*/  IADD3 R62, PT, PT, R62, R63, RZ ;  /* 0x0000003f3e3e7210 */ /* 0x000fe40007ffe0ff */
[----:B------:R-:W-:-:S03]  /*4bd0*/  IADD3 R88, PT, PT, R54, R11, RZ ;  /* 0x0000000b36587210 */ /* 0x000fc60007ffe0ff */
[----:B------:R-:W-:Y:S02]  /*4be0*/  IMAD R43, R70, R43, R62 ;  /* 0x0000002b462b7224 */ /* 0x000fe400078e023e */
[----:B------:R-:W4:Y:S01]  /*4bf0*/  LDG.E R62, desc[UR14][R86.64+0x8] ;  /* 0x0000080e563e7981 */ /* 0x000f22000c1e1900 */
[----:B--2---:R-:W-:-:S04]  /*4c00*/  IMAD.WIDE.U32 R4, R27, R0, RZ ;  /* 0x000000001b047225 */ /* 0x004fc800078e00ff */
[----:B------:R-:W-:-:S04]  /*4c10*/  IMAD.WIDE.U32 R92, R69, R0, RZ ;  /* 0x00000000455c7225 */ /* 0x000fc800078e00ff */
[----:B------:R-:W-:-:S05]  /*4c20*/  IMAD.IADD R11, R5, 0x1, R92 ;  /* 0x00000001050b7824 */ /* 0x000fca00078e025c */
[----:B------:R-:W-:Y:S02]  /*4c30*/  ISETP.GE.U32.AND P0, PT, R11, R5, PT ;  /* 0x000000050b00720c */ /* 0x000fe40003f06070 */
[----:B------:R-:W-:-:S11]  /*4c40*/  IADD3 R54, PT, PT, R93, 0x1, RZ ;  /* 0x000000015d367810 */ /* 0x000fd60007ffe0ff */
[----:B------:R-:W-:Y:S02]  /*4c50*/  @P0 IMAD.MOV R54, RZ, RZ, R93 ;  /* 0x000000ffff360224 */ /* 0x000fe400078e025d */
[C---:B------:R-:W-:Y:S02]  /*4c60*/  IMAD R93, R17.reuse, R6, R88 ;  /* 0x00000006115d7224 */ /* 0x040fe400078e0258 */
[----:B------:R-:W-:Y:S01]  /*4c70*/  IMAD.WIDE.U32 R6, R17, R0, RZ ;  /* 0x0000000011067225 */ /* 0x000fe200078e00ff */
[----:B------:R-:W2:Y:S02]  /*4c80*/  LDG.E R88, desc[UR14][R86.64+0xc] ;  /* 0x00000c0e56587981 */ /* 0x000ea4000c1e1900 */
[----:B------:R-:W-:-:S04]  /*4c90*/  IADD3 R5, PT, PT, R6, R54, RZ ;  /* 0x0000003606057210 */ /* 0x000fc80007ffe0ff */
[----:B------:R-:W-:Y:S01]  /*4ca0*/  ISETP.GE.U32.AND P0, PT, R5, R54, PT ;  /* 0x000000360500720c */ /* 0x000fe20003f06070 */
[----:B------:R-:W-:-:S12]  /*4cb0*/  VIADD R54, R7, 0x1 ;  /* 0x0000000107367836 */ /* 0x000fd80000000000 */
[----:B------:R-:W-:Y:S01]  /*4cc0*/  @P0 IADD3 R54, PT, PT, R7, RZ, RZ ;  /* 0x000000ff07360210 */ /* 0x000fe20007ffe0ff */
[----:B------:R-:W-:-:S03]  /*4cd0*/  IMAD.WIDE.U32 R6, R83, R0, RZ ;  /* 0x0000000053067225 */ /* 0x000fc600078e00ff */
[----:B------:R-:W-:-:S04]  /*4ce0*/  IADD3 R19, PT, PT, R6, R54, RZ ;  /* 0x0000003606137210 */ /* 0x000fc80007ffe0ff */
[----:B------:R-:W-:Y:S01]  /*4cf0*/  ISETP.GE.U32.AND P0, PT, R19, R54, PT ;  /* 0x000000361300720c */ /* 0x000fe20003f06070 */
[----:B------:R-:W-:Y:S02]  /*4d00*/  IMAD.IADD R16, R93, 0x1, R16 ;  /* 0x000000015d107824 */ /* 0x000fe400078e0210 */
[----:B------:R-:W-:-:S10]  /*4d10*/  VIADD R93, R7, 0x1 ;  /* 0x00000001075d7836 */ /* 0x000fd40000000000 */
[----:B------:R-:W-:Y:S01]  /*4d20*/  @P0 IADD3 R93, PT, PT, R7, RZ, RZ ;  /* 0x000000ff075d0210 */ /* 0x000fe20007ffe0ff */
[----:B------:R-:W-:-:S04]  /*4d30*/  IMAD R7, R13, R72, R26 ;  /* 0x000000480d077224 */ /* 0x000fc800078e021a */
[----:B------:R-:W-:Y:S02]  /*4d40*/  IMAD.IADD R54, R7, 0x1, R38 ;  /* 0x0000000107367824 */ /* 0x000fe400078e0226 */
[----:B------:R-:W-:-:S03]  /*4d50*/  IMAD.WIDE.U32 R6, R20, R0, RZ ;  /* 0x0000000014067225 */ /* 0x000fc600078e00ff */
[----:B------:R-:W-:-:S04]  /*4d60*/  IADD3 R26, PT, PT, R6, R93, RZ ;  /* 0x0000005d061a7210 */ /* 0x000fc80007ffe0ff */
[----:B------:R-:W-:Y:S01]  /*4d70*/  ISETP.GE.U32.AND P0, PT, R26, R93, PT ;  /* 0x0000005d1a00720c */ /* 0x000fe20003f06070 */
[----:B------:R-:W-:Y:S02]  /*4d80*/  VIADD R38, R7, 0x1 ;  /* 0x0000000107267836 */ /* 0x000fe40000000000 */
[----:B------:R-:W-:-:S10]  /*4d90*/  IMAD R93, R70, R23, R54 ;  /* 0x00000017465d7224 */ /* 0x000fd400078e0236 */
        /* <DEDUP_REMOVED lines=9> */
[----:B------:R-:W-:Y:S02]  /*4e30*/  IADD3 R63, PT, PT, R7, 0x1, RZ ;  /* 0x00000001073f7810 */ /* 0x000fe40007ffe0ff */
[----:B------:R-:W-:-:S09]  /*4e40*/  IADD3 R93, PT, PT, R93, R44, RZ ;  /* 0x0000002c5d5d7210 */ /* 0x000fd20007ffe0ff */
[----:B------:R-:W-:Y:S02]  /*4e50*/  @P0 IMAD.MOV R63, RZ, RZ, R7 ;  /* 0x000000ffff3f0224 */ /* 0x000fe400078e0207 */
[----:B---3--:R-:W-:-:S04]  /*4e60*/  IMAD.WIDE.U32 R6, R27, R82, RZ ;  /* 0x000000521b067225 */ /* 0x008fc800078e00ff */
        /* <DEDUP_REMOVED lines=32> */
[----:B------:R-:W-:Y:S02]  /*5070*/  IADD3 R26, PT, PT, R7, 0x1, RZ ;  /* 0x00000001071a7810 */ /* 0x000fe40007ffe0ff */
[----:B------:R-:W-:-:S09]  /*5080*/  IADD3 R43, PT, PT, R43, R30, RZ ;  /* 0x0000001e2b2b7210 */ /* 0x000fd20007ffe0ff */
[----:B------:R-:W-:Y:S02]  /*5090*/  @P0 IMAD.MOV R26, RZ, RZ, R7 ;  /* 0x000000ffff1a0224 */ /* 0x000fe400078e0207 */
[----:B----4-:R-:W-:-:S04]  /*50a0*/  IMAD.WIDE.U32 R6, R27, R62, RZ ;  /* 0x0000003e1b067225 */ /* 0x010fc800078e00ff */
        /* <DEDUP_REMOVED lines=23> */
[----:B------:R-:W-:Y:S01]  /*5220*/  IADD3 R38, PT, PT, R38, R23, RZ ;  /* 0x0000001726267210 */ /* 0x000fe20007ffe0ff */
[----:B------:R-:W-:-:S04]  /*5230*/  IMAD R93, R78, R41, R93 ;  /* 0x000000294e5d7224 */ /* 0x000fc800078e025d */
[----:B------:R-:W-:Y:S01]  /*5240*/  IMAD.IADD R23, R6, 0x1, R38 ;  /* 0x0000000106177824 */ /* 0x000fe200078e0226 */
[----:B------:R-:W-:-:S04]  /*5250*/  IADD3 R50, PT, PT, R93, R50, RZ ;  /* 0x000000325d327210 */ /* 0x000fc80007ffe0ff */
[----:B------:R-:W-:Y:S01]  /*5260*/  ISETP.GE.U32.AND P0, PT, R23, R38, PT ;  /* 0x000000261700720c */ /* 0x000fe20003f06070 */
[----:B--2---:R-:W-:Y:S01]  /*5270*/  IMAD.WIDE.U32 R92, R27, R88, RZ ;  /* 0x000000581b5c7225 */ /* 0x004fe200078e00ff */
[----:B------:R-:W-:-:S03]  /*5280*/  IADD3 R6, PT, PT, R7, 0x1, RZ ;  /* 0x0000000107067810 */ /* 0x000fc60007ffe0ff */
[----:B------:R-:W-:-:S08]  /*5290*/  IMAD.IADD R38, R5, 0x1, R92 ;  /* 0x0000000105267824 */ /* 0x000fd000078e025c */
[----:B------:R-:W-:Y:S01]  /*52a0*/  @P0 IMAD.MOV R6, RZ, RZ, R7 ;  /* 0x000000ffff060224 */ /* 0x000fe200078e0207 */
        /* <DEDUP_REMOVED lines=11> */
[----:B------:R-:W-:Y:S02]  /*5360*/  IMAD.IADD R7, R92, 0x1, R90 ;  /* 0x000000015c077824 */ /* 0x000fe400078e025a */
[----:B------:R-:W-:Y:S02]  /*5370*/  IMAD R92, R27, R18, R3 ;  /* 0x000000121b5c7224 */ /* 0x000fe400078e0203 */
[----:B------:R-:W-:Y:S01]  /*5380*/  IMAD.WIDE.U32 R18, R4, R27, RZ ;  /* 0x0000001b04127225 */ /* 0x000fe200078e00ff */
[----:B------:R-:W-:-:S03]  /*5390*/  ISETP.GE.U32.AND P0, PT, R7, R90, PT ;  /* 0x0000005a0700720c */ /* 0x000fc60003f06070 */
[----:B------:R-:W-:Y:S02]  /*53a0*/  VIADD R11, R19, UR4 ;  /* 0x00000004130b7c36 */ /* 0x000fe40008000000 */
[----:B------:R-:W-:Y:S01]  /*53b0*/  IMAD.WIDE.U32 R94, R4, R69, RZ ;  /* 0x00000045045e7225 */ /* 0x000fe200078e00ff */
[----:B------:R-:W-:Y:S02]  /*53c0*/  IADD3 R90, PT, PT, R93, 0x1, RZ ;  /* 0x000000015d5a7810 */ /* 0x000fe40007ffe0ff */
[----:B------:R-:W-:-:S05]  /*53d0*/  IADD3 R3, PT, PT, R11, R94, RZ ;  /* 0x0000005e0b037210 */ /* 0x000fca0007ffe0ff */
[----:B------:R-:W-:Y:S01]  /*53e0*/  @P0 IMAD.MOV R90, RZ, RZ, R93 ;  /* 0x000000ffff5a0224 */ /* 0x000fe200078e025d */
[----:B------:R-:W-:Y:S01]  /*53f0*/  ISETP.GE.U32.AND P0, PT, R3, R11, PT ;  /* 0x0000000b0300720c */ /* 0x000fe20003f06070 */
[----:B------:R-:W-:-:S05]  /*5400*/  VIADD R94, R95, UR4 ;  /* 0x000000045f5e7c36 */ /* 0x000fca0008000000 */
        /* <DEDUP_REMOVED lines=9> */
[----:B------:R-:W-:Y:S02]  /*54a0*/  IMAD.IADD R11, R94, 0x1, R19 ;  /* 0x000000015e0b7824 */ /* 0x000fe400078e0213 */
[----:B------:R-:W-:-:S03]  /*54b0*/  IMAD R45, R76, R45, R50 ;  /* 0x0000002d4c2d7224 */ /* 0x000fc600078e0232 */
[----:B------:R-:W-:Y:S01]  /*54c0*/  ISETP.GE.U32.AND P0, PT, R11, R19, PT ;  /* 0x000000130b00720c */ /* 0x000fe20003f06070 */
[----:B------:R-:W-:Y:S01]  /*54d0*/  IMAD R54, R78, R47, R43 ;  /* 0x0000002f4e367224 */ /* 0x000fe200078e022b */
[----:B------:R-:W-:Y:S01]  /*54e0*/  IADD3 R94, PT, PT, R95, UR4, RZ ;  /* 0x000000045f5e7c10 */ /* 0x000fe2000fffe0ff */
[----:B------:R-:W-:Y:S01]  /*54f0*/  IMAD R16, R69, R14, R16 ;  /* 0x0000000e45107224 */ /* 0x000fe200078e0210 */
[----:B------:R-:W-:Y:S02]  /*5500*/  IADD3 R14, PT, PT, R45, R58, RZ ;  /* 0x0000003a2d0e7210 */ /* 0x000fe40007ffe0ff */
[----:B------:R-:W-:Y:S01]  /*5510*/  IADD3 R54, PT, PT, R54, R71, RZ ;  /* 0x0000004736367210 */ /* 0x000fe20007ffe0ff */
[----:B------:R-:W-:Y:S01]  /*5520*/  VIADD R19, R94, 0x1 ;  /* 0x000000015e137836 */ /* 0x000fe20000000000 */
[----:B------:R-:W2:Y:S01]  /*5530*/  LDG.E R71, desc[UR14][R86.64+0x1c] ;  /* 0x00001c0e56477981 */ /* 0x000ea2000c1e1900 */
[----:B------:R-:W-:Y:S02]  /*5540*/  IMAD R14, R22, R51, R14 ;  /* 0x00000033160e7224 */ /* 0x000fe400078e020e */
[----:B------:R-:W-:-:S02]  /*5550*/  IMAD.WIDE.U32 R50, R4, R20, RZ ;  /* 0x0000001404327225 */ /* 0x000fc400078e00ff */
[----:B------:R-:W-:Y:S02]  /*5560*/  @P0 IADD3 R19, PT, PT, R94, RZ, RZ ;  /* 0x000000ff5e130210 */ /* 0x000fe40007ffe0ff */
[----:B------:R-:W-:-:S03]  /*5570*/  IMAD R54, R76, R49, R54 ;  /* 0x000000314c367224 */ /* 0x000fc600078e0236 */
[----:B------:R-:W-:-:S05]  /*5580*/  IMAD.IADD R49, R50, 0x1, R19 ;  /* 0x0000000132317824 */ /* 0x000fca00078e0213 */
[----:B------:R-:W-:Y:S02]  /*5590*/  ISETP.GE.U32.AND P0, PT, R49, R19, PT ;  /* 0x000000133100720c */ /* 0x000fe40003f06070 */
[----:B------:R-:W-:-:S04]  /*55a0*/  IADD3 R50, PT, PT, R51, UR4, RZ ;  /* 0x0000000433327c10 */ /* 0x000fc8000fffe0ff */
[----:B------:R-:W-:-:S07]  /*55b0*/  IADD3 R19, PT, PT, R50, 0x1, RZ ;  /* 0x0000000132137810 */ /* 0x000fce0007ffe0ff */
        /* <DEDUP_REMOVED lines=10> */
[----:B------:R-:W-:Y:S02]  /*5660*/  IMAD.IADD R43, R54, 0x1, R85 ;  /* 0x00000001362b7824 */ /* 0x000fe400078e0255 */
[----:B------:R-:W-:Y:S02]  /*5670*/  VIADD R50, R51, UR4 ;  /* 0x0000000433327c36 */ /* 0x000fe40008000000 */
[----:B------:R-:W-:Y:S02]  /*5680*/  IMAD R43, R22, R59, R43 ;  /* 0x0000003b162b7224 */ /* 0x000fe400078e022b */
[----:B------:R-:W-:Y:S01]  /*5690*/  IMAD.WIDE.U32 R58, R27, R44, RZ ;  /* 0x0000002c1b3a7225 */ /* 0x000fe200078e00ff */
[----:B------:R-:W-:-:S05]  /*56a0*/  IADD3 R51, PT, PT, R50, 0x1, RZ ;  /* 0x0000000132337810 */ /* 0x000fca0007ffe0ff */
[----:B------:R-:W-:Y:S01]  /*56b0*/  @P0 IMAD.MOV R51, RZ, RZ, R50 ;  /* 0x000000ffff330224 */ /* 0x000fe200078e0232 */
[----:B------:R-:W-:-:S04]  /*56c0*/  IADD3 R50, PT, PT, R3, R58, RZ ;  /* 0x0000003a03327210 */ /* 0x000fc80007ffe0ff */
[----:B------:R-:W-:Y:S01]  /*56d0*/  ISETP.GE.U32.AND P0, PT, R50, R3, PT ;  /* 0x000000033200720c */ /* 0x000fe20003f06070 */
[----:B------:R-:W-:Y:S02]  /*56e0*/  IMAD R51, R64, R4, R51 ;  /* 0x0000000440337224 */ /* 0x000fe400078e0233 */
[----:B------:R-:W-:-:S10]  /*56f0*/  VIADD R4, R59, 0x1 ;  /* 0x000000013b047836 */ /* 0x000fd40000000000 */
        /* <DEDUP_REMOVED lines=75> */
[----:B-----5:R-:W-:Y:S02]  /*5bb0*/  IMAD R3, R66, R35, R46 ;  /* 0x0000002342037224 */ /* 0x020fe400078e022e */
[----:B------:R-:W-:Y:S01]  /*5bc0*/  IMAD.WIDE.U32 R46, R18, R27, RZ ;  /* 0x0000001b122e7225 */ /* 0x000fe200078e00ff */
[----:B------:R-:W-:-:S03]  /*5bd0*/  ISETP.GE.U32.AND P0, PT, R11, R54, PT ;  /* 0x000000360b00720c */ /* 0x000fc60003f06070 */
[----:B------:R-:W-:Y:S02]  /*5be0*/  IMAD R54, R27, R92, R16 ;  /* 0x0000005c1b367224 */ /* 0x000fe400078e0210 */
[----:B------:R-:W-:Y:S02]  /*5bf0*/  VIADD R35, R47, UR4 ;  /* 0x000000042f237c36 */ /* 0x000fe40008000000 */
[----:B------:R-:W-:Y:S01]  /*5c00*/  IMAD.WIDE.U32 R92, R18, R69, RZ ;  /* 0x00000045125c7225 */ /* 0x000fe200078e00ff */
[----:B------:R-:W-:Y:S02]  /*5c10*/  IADD3 R58, PT, PT, R59, 0x1, RZ ;  /* 0x000000013b3a7810 */ /* 0x000fe40007ffe0ff */
[----:B------:R-:W-:-:S03]  /*5c20*/  IADD3 R16, PT, PT, R35, R92, RZ ;  /* 0x0000005c23107210 */ /* 0x000fc60007ffe0ff */
[----:B------:R-:W-:Y:S02]  /*5c30*/  @P0 IMAD.MOV R58, RZ, RZ, R59 ;  /* 0x000000ffff3a0224 */ /* 0x000fe400078e023b */
[----:B------:R-:W-:Y:S01]  /*5c40*/  VIADD R92, R93, UR4 ;  /* 0x000000045d5c7c36 */ /* 0x000fe20008000000 */
[----:B------:R-:W-:Y:S01]  /*5c50*/  ISETP.GE.U32.AND P0, PT, R16, R35, PT ;  /* 0x000000231000720c */ /* 0x000fe20003f06070 */
[----:B------:R-:W-:Y:S01]  /*5c60*/  IMAD R94, R74, R53, R67 ;  /* 0x000000354a5e7224 */ /* 0x000fe200078e0243 */
[----:B------:R-:W-:Y:S01]  /*5c70*/  IADD3 R43, PT, PT, R43, R89, RZ ;  /* 0x000000592b2b7210 */ /* 0x000fe20007ffe0ff */
[----:B------:R-:W-:Y:S01]  /*5c80*/  IMAD R63, R64, R0, R63 ;  /* 0x00000000403f7224 */ /* 0x000fe200078e023f */
[----:B------:R-:W-:Y:S01]  /*5c90*/  IADD3 R53, PT, PT, R92, 0x1, RZ ;  /* 0x000000015c357810 */ /* 0x000fe20007ffe0ff */
[----:B------:R-:W3:Y:S04]  /*5ca0*/  LDG.E R67, desc[UR14][R86.64+0x10] ;  /* 0x0000100e56437981 */ /* 0x000ee8000c1e1900 */
[----:B------:R-:W4:Y:S04]  /*5cb0*/  LDG.E R59, desc[UR14][R86.64+0x14] ;  /* 0x0000140e563b7981 */ /* 0x000f28000c1e1900 */
[----:B------:R-:W-:-:S02]  /*5cc0*/  @P0 IMAD.MOV R53, RZ, RZ, R92 ;  /* 0x000000ffff350224 */ /* 0x000fc400078e025c */
[----:B------:R-:W-:-:S03]  /*5cd0*/  IMAD.WIDE.U32 R92, R18, R17, RZ ;  /* 0x00000011125c7225 */ /* 0x000fc600078e00ff */
[----:B------:R-:W-:-:S04]  /*5ce0*/  IADD3 R35, PT, PT, R92, R53, RZ ;  /* 0x000000355c237210 */ /* 0x000fc80007ffe0ff */
[----:B------:R-:W-:Y:S01]  /*5cf0*/  ISETP.GE.U32.AND P0, PT, R35, R53, PT ;  /* 0x000000352300720c */ /* 0x000fe20003f06070 */
[----:B------:R-:W-:-:S04]  /*5d00*/  VIADD R92, R93, UR4 ;  /* 0x000000045d5c7c36 */ /* 0x000fc80008000000 */
[----:B------:R-:W-:Y:S02]  /*5d10*/  VIADD R53, R92, 0x1 ;  /* 0x000000015c357836 */ /* 0x000fe40000000000 */
[----:B------:R-:W-:-:S06]  /*5d20*/  IMAD R43, R74, R61, R43 ;  /* 0x0000003d4a2b7224 */ /* 0x000fcc00078e022b */
[----:B------:R-:W-:Y:S01]  /*5d30*/  @P0 IADD3 R53, PT, PT, R92, RZ, RZ ;  /* 0x000000ff5c350210 */ /* 0x000fe20007ffe0ff */
[----:B------:R-:W-:-:S04]  /*5d40*/  IMAD.WIDE.U32 R92, R18, R83, RZ ;  /* 0x00000053125c7225 */ /* 0x000fc800078e00ff */
[----:B------:R-:W-:Y:S01]  /*5d50*/  IMAD.IADD R61, R92, 0x1, R53 ;  /* 0x000000015c3d7824 */ /* 0x000fe200078e0235 */
[----:B------:R-:W-:Y:S01]  /*5d60*/  IADD3 R77, PT, PT, R94, R77, RZ ;  /* 0x0000004d5e4d7210 */ /* 0x000fe20007ffe0ff */
[----:B------:R-:W-:Y:S01]  /*5d70*/  VIADD R93, R93, UR4 ;  /* 0x000000045d5d7c36 */ /* 0x000fe20008000000 */
[----:B------:R-:W-:Y:S01]  /*5d80*/  IADD3 R26, PT, PT, R63, R26, RZ ;  /* 0x0000001a3f1a7210 */ /* 0x000fe20007ffe0ff */
[----:B------:R1:W5:Y:S01]  /*5d90*/  LDG.E R92, desc[UR14][R86.64+0x18] ;  /* 0x0000180e565c7981 */ /* 0x000362000c1e1900 */
[----:B------:R-:W-:Y:S01]  /*5da0*/  ISETP.GE.U32.AND P0, PT, R61, R53, PT ;  /* 0x000000353d00720c */ /* 0x000fe20003f06070 */
[----:B------:R-:W-:Y:S01]  /*5db0*/  IMAD R55, R68, R55, R77 ;  /* 0x0000003744377224 */ /* 0x000fe200078e024d */
[----:B------:R-:W-:Y:S01]  /*5dc0*/  IADD3 R77, PT, PT, R43, R52, RZ ;  /* 0x000000342b4d7210 */ /* 0x000fe20007ffe0ff */
[----:B------:R-:W-:Y:S01]  /*5dd0*/  IMAD.WIDE.U32 R52, R18, R20, RZ ;  /* 0x0000001412347225 */ /* 0x000fe200078e00ff */
[----:B------:R-:W-:-:S09]  /*5de0*/  IADD3 R43, PT, PT, R93, 0x1, RZ ;  /* 0x000000015d2b7810 */ /* 0x000fd20007ffe0ff */
[----:B------:R-:W-:-:S05]  /*5df0*/  @P0 IMAD.MOV R43, RZ, RZ, R93 ;  /* 0x000000ffff2b0224 */ /* 0x000fca00078e025d */
[----:B0-----:R-:W-:-:S04]  /*5e00*/  IADD3 R28, PT, PT, R52, R43, RZ ;  /* 0x0000002b341c7210 */ /* 0x001fc80007ffe0ff */
[----:B------:R-:W-:Y:S01]  /*5e10*/  ISETP.GE.U32.AND P0, PT, R28, R43, PT ;  /* 0x0000002b1c00720c */ /* 0x000fe20003f06070 */
[----:B------:R-:W-:-:S05]  /*5e20*/  VIADD R52, R53, UR4 ;  /* 0x0000000435347c36 */ /* 0x000fca0008000000 */
        /* <DEDUP_REMOVED lines=8> */
[----:B------:R-:W-:-:S04]  /*5eb0*/  IMAD.WIDE.U32 R52, R18, R75, RZ ;  /* 0x0000004b12347225 */ /* 0x000fc800078e00ff */
[----:B------:R-:W-:-:S05]  /*5ec0*/  IMAD.IADD R63, R52, 0x1, R43 ;  /* 0x00000001343f7824 */ /* 0x000fca00078e022b */
[----:B------:R-:W-:Y:S02]  /*5ed0*/  ISETP.GE.U32.AND P0, PT, R63, R43, PT ;  /* 0x0000002b3f00720c */ /* 0x000fe40003f06070 */
[----:B------:R-:W-:-:S05]  /*5ee0*/  IADD3 R52, PT, PT, R53, UR4, RZ ;  /* 0x0000000435347c10 */ /* 0x000fca000fffe0ff */
[----:B------:R-:W-:-:S06]  /*5ef0*/  VIADD R43, R52, 0x1 ;  /* 0x00000001342b7836 */ /* 0x000fcc0000000000 */
[----:B------:R-:W-:Y:S01]  /*5f00*/  @P0 IADD3 R43, PT, PT, R52, RZ, RZ ;  /* 0x000000ff342b0210 */ /* 0x000fe20007ffe0ff */
[----:B------:R-:W-:-:S04]  /*5f10*/  IMAD.WIDE.U32 R52, R27, R50, RZ ;  /* 0x000000321b347225 */ /* 0x000fc800078e00ff */
[----:B------:R-:W-:Y:S02]  /*5f20*/  IMAD R18, R64, R18, R43 ;  /* 0x0000001240127224 */ /* 0x000fe400078e022b */
        /* <DEDUP_REMOVED lines=56> */
[----:B------:R-:W-:-:S05]  /*62b0*/  @P0 IADD3 R52, PT, PT, R53, RZ, RZ ;  /* 0x000000ff35340210 */ /* 0x000fca0007ffe0ff */
[----:B------:R-:W-:Y:S02]  /*62c0*/  IMAD.IADD R85, R85, 0x1, R52 ;  /* 0x0000000155557824 */ /* 0x000fe400078e0234 */
[----:B------:R-:W-:-:S03]  /*62d0*/  IMAD.WIDE.U32 R52, R20, R4, RZ ;  /* 0x0000000414347225 */ /* 0x000fc600078e00ff */
[----:B-1----:R-:W-:-:S04]  /*62e0*/  IADD3 R86, PT, PT, R52, R85, RZ ;  /* 0x0000005534567210 */ /* 0x002fc80007ffe0ff */
        /* <DEDUP_REMOVED lines=17> */
[----:B------:R-:W-:Y:S01]  /*6400*/  IADD3 R0, PT, PT, R52, R51, RZ ;  /* 0x0000003334007210 */ /* 0x000fe20007ffe0ff */
[----:B------:R-:W-:Y:S02]  /*6410*/  IMAD R52, R66, R29, R55 ;  /* 0x0000001d42347224 */ /* 0x000fe400078e0237 */
[----:B---3--:R-:W-:Y:S01]  /*6420*/  IMAD.WIDE.U32 R28, R27, R67, RZ ;  /* 0x000000431b1c7225 */ /* 0x008fe200078e00ff */
[----:B------:R-:W-:-:S03]  /*6430*/  ISETP.GE.U32.AND P0, PT, R0, R51, PT ;  /* 0x000000330000720c */ /* 0x000fc60003f06070 */
[----:B------:R-:W-:Y:S02]  /*6440*/  IMAD.IADD R18, R18, 0x1, R63 ;  /* 0x0000000112127824 */ /* 0x000fe400078e023f */
[----:B------:R-:W-:Y:S02]  /*6450*/  IMAD R55, R75, R82, R26 ;  /* 0x000000524b377224 */ /* 0x000fe400078e021a */
[----:B------:R-:W-:Y:S02]  /*6460*/  IMAD.IADD R26, R5, 0x1, R28 ;  /* 0x00000001051a7824 */ /* 0x000fe400078e021c */
[----:B------:R-:W-:Y:S02]  /*6470*/  IMAD R18, R75, R50, R18 ;  /* 0x000000324b127224 */ /* 0x000fe400078e0212 */
[----:B------:R-:W-:Y:S01]  /*6480*/  IMAD.IADD R90, R23, 0x1, R90 ;  /* 0x00000001175a7824 */ /* 0x000fe200078e025a */
[----:B------:R-:W-:Y:S01]  /*6490*/  ISETP.GE.U32.AND P1, PT, R26, R5, PT ;  /* 0x000000051a00720c */ /* 0x000fe20003f26070 */
[----:B------:R-:W-:-:S04]  /*64a0*/  IMAD.WIDE.U32 R50, R83, R88, RZ ;  /* 0x0000005853327225 */ /* 0x000fc800078e00ff */
[----:B------:R-:W-:Y:S01]  /*64b0*/  IMAD R44, R75, R44, R49 ;  /* 0x0000002c4b2c7224 */ /* 0x000fe200078e0231 */
[----:B------:R-:W-:Y:S01]  /*64c0*/  IADD3 R23, PT, PT, R50, R90, RZ ;  /* 0x0000005a32177210 */ /* 0x000fe20007ffe0ff */
[----:B------:R-:W-:Y:S01]  /*64d0*/  IMAD.IADD R6, R55, 0x1, R6 ;  /* 0x0000000137067824 */ /* 0x000fe200078e0206 */
[C---:B------:R-:W-:Y:S02]  /*64e0*/  IADD3 R49, PT, PT, R53.reuse, 0x1, RZ ;  /* 0x0000000135317810 */ /* 0x040fe40007ffe0ff */
[----:B------:R-:W-:Y:S02]  /*64f0*/  @P0 IADD3 R49, PT, PT, R53, RZ, RZ ;  /* 0x000000ff35310210 */ /* 0x000fe40007ffe0ff */
[----:B------:R-:W-:Y:S01]  /*6500*/  IADD3 R44, PT, PT, R44, R41, RZ ;  /* 0x000000292c2c7210 */ /* 0x000fe20007ffe0ff */
[----:B------:R-:W-:Y:S01]  /*6510*/  IMAD.WIDE.U32 R94, R27, R26, RZ ;  /* 0x0000001a1b5e7225 */ /* 0x000fe200078e00ff */
[----:B------:R-:W-:-:S03]  /*6520*/  ISETP.GE.U32.AND P0, PT, R23, R90, PT ;  /* 0x0000005a1700720c */ /* 0x000fc60003f06070 */
[C---:B------:R-:W-:Y:S02]  /*6530*/  IMAD R62, R81.reuse, R62, R6 ;  /* 0x0000003e513e7224 */ /* 0x040fe400078e0206 */
[----:B------:R-:W-:Y:S02]  /*6540*/  IMAD R44, R81, R30, R44 ;  /* 0x0000001e512c7224 */ /* 0x000fe400078e022c */
[----:B------:R-:W-:Y:S02]  /*6550*/  VIADD R6, R29, 0x1 ;  /* 0x000000011d067836 */ /* 0x000fe40000000000 */
[----:B------:R-:W-:Y:S02]  /*6560*/  IMAD.IADD R30, R45, 0x1, R94 ;  /* 0x000000012d1e7824 */ /* 0x000fe400078e025e */
[----:B------:R-:W-:Y:S01]  /*6570*/  @P1 IMAD.MOV R6, RZ, RZ, R29 ;  /* 0x000000ffff061224 */ /* 0x000fe200078e021d */
[----:B------:R-:W-:Y:S01]  /*6580*/  IADD3 R5, PT, PT, R19, R58, RZ ;  /* 0x0000003a13057210 */ /* 0x000fe20007ffe0ff */
[----:B------:R-:W-:Y:S01]  /*6590*/  IMAD.WIDE.U32 R28, R83, R38, RZ ;  /* 0x00000026531c7225 */ /* 0x000fe200078e00ff */
[----:B------:R-:W-:-:S02]  /*65a0*/  IADD3 R50, PT, PT, R18, R85, RZ ;  /* 0x0000005512327210 */ /* 0x000fc40007ffe0ff */
[----:B------:R-:W-:Y:S02]  /*65b0*/  ISETP.GE.U32.AND P2, PT, R30, R45, PT ;  /* 0x0000002d1e00720c */ /* 0x000fe40003f46070 */
[-C--:B------:R-:W-:Y:S02]  /*65c0*/  IADD3 R45, PT, PT, R28, R5.reuse, RZ ;  /* 0x000000051c2d7210 */ /* 0x080fe40007ffe0ff */
[----:B------:R-:W-:Y:S01]  /*65d0*/  IADD3 R53, PT, PT, R51, 0x1, RZ ;  /* 0x0000000133357810 */ /* 0x000fe20007ffe0ff */
[----:B------:R-:W-:Y:S01]  /*65e0*/  @P0 IMAD.MOV R53, RZ, RZ, R51 ;  /* 0x000000ffff350224 */ /* 0x000fe200078e0233 */
[----:B------:R-:W-:Y:S01]  /*65f0*/  ISETP.GE.U32.AND P1, PT, R45, R5, PT ;  /* 0x000000052d00720c */ /* 0x000fe20003f26070 */
[----:B------:R-:W-:Y:S02]  /*6600*/  IMAD.IADD R51, R7, 0x1, R6 ;  /* 0x0000000107337824 */ /* 0x000fe400078e0206 */
[----:B------:R-:W-:Y:S01]  /*6610*/  IMAD.WIDE.U32 R18, R69, R67, RZ ;  /* 0x0000004345127225 */ /* 0x000fe200078e00ff */
[----:B------:R-:W-:-:S03]  /*6620*/  IADD3 R86, PT, PT, R86, R49, RZ ;  /* 0x0000003156567210 */ /* 0x000fc60007ffe0ff */
[----:B------:R-:W-:Y:S02]  /*6630*/  IMAD R50, R81, R4, R50 ;  /* 0x0000000451327224 */ /* 0x000fe400078e0232 */
[----:B------:R-:W-:Y:S01]  /*6640*/  IMAD.WIDE.U32 R4, R27, R30, RZ ;  /* 0x0000001e1b047225 */ /* 0x000fe200078e00ff */
[----:B------:R-:W-:-:S03]  /*6650*/  IADD3 R49, PT, PT, R18, R51, RZ ;  /* 0x0000003312317210 */ /* 0x000fc60007ffe0ff */
[----:B------:R-:W-:Y:S01]  /*6660*/  IMAD.WIDE.U32 R6, R83, R14, RZ ;  /* 0x0000000e53067225 */ /* 0x000fe200078e00ff */
[----:B------:R-:W-:-:S03]  /*6670*/  IADD3 R85, PT, PT, R16, R4, RZ ;  /* 0x0000000410557210 */ /* 0x000fc60007ffe0ff */
[----:B------:R-:W-:Y:S01]  /*6680*/  IMAD.IADD R41, R6, 0x1, R86 ;  /* 0x0000000106297824 */ /* 0x000fe200078e0256 */
[----:B------:R-:W-:Y:S01]  /*6690*/  ISETP.GE.U32.AND P0, PT, R49, R51, PT ;  /* 0x000000333100720c */ /* 0x000fe20003f06070 */
[C---:B------:R-:W-:Y:S01]  /*66a0*/  VIADD R58, R95.reuse, 0x1 ;  /* 0x000000015f3a7836 */ /* 0x040fe20000000000 */
[----:B------:R-:W-:Y:S02]  /*66b0*/  @P2 IADD3 R58, PT, PT, R95, RZ, RZ ;  /* 0x000000ff5f3a2210 */ /* 0x000fe40007ffe0ff */
[----:B------:R-:W-:Y:S02]  /*66c0*/  ISETP.GE.U32.AND P3, PT, R85, R16, PT ;  /* 0x000000105500720c */ /* 0x000fe40003f66070 */
[----:B------:R-:W-:Y:S01]  /*66d0*/  ISETP.GE.U32.AND P2, PT, R41, R86, PT ;  /* 0x000000562900720c */ /* 0x000fe20003f46070 */
[C---:B------:R-:W-:Y:S01]  /*66e0*/  VIADD R55, R29.reuse, 0x1 ;  /* 0x000000011d377836 */ /* 0x040fe20000000000 */
[----:B------:R-:W-:Y:S01]  /*66f0*/  @P1 IADD3 R55, PT, PT, R29, RZ, RZ ;  /* 0x000000ff1d371210 */ /* 0x000fe20007ffe0ff */
[----:B------:R-:W-:-:S04]  /*6700*/  IMAD.WIDE.U32 R28, R69, R26, RZ ;  /* 0x0000001a451c7225 */ /* 0x000fc800078e00ff */
[----:B------:R-:W-:Y:S02]  /*6710*/  IMAD.IADD R58, R11, 0x1, R58 ;  /* 0x000000010b3a7824 */ /* 0x000fe400078e023a */
[----:B------:R-:W-:Y:S02]  /*6720*/  IMAD.IADD R53, R62, 0x1, R53 ;  /* 0x000000013e357824 */ /* 0x000fe400078e0235 */
[----:B------:R-:W-:Y:S01]  /*6730*/  VIADD R4, R19, 0x1 ;  /* 0x0000000113047836 */ /* 0x000fe20000000000 */
[----:B------:R-:W-:Y:S01]  /*6740*/  IADD3 R11, PT, PT, R28, R58, RZ ;  /* 0x0000003a1c0b7210 */ /* 0x000fe20007ffe0ff */
[----:B------:R-:W-:Y:S01]  /*6750*/  IMAD R88, R20, R88, R53 ;  /* 0x0000005814587224 */ /* 0x000fe200078e0235 */
[----:B------:R-:W-:Y:S01]  /*6760*/  IADD3 R53, PT, PT, R5, 0x1, RZ ;  /* 0x0000000105357810 */ /* 0x000fe20007ffe0ff */
[----:B------:R-:W-:Y:S01]  /*6770*/  @P0 IMAD.MOV R4, RZ, RZ, R19 ;  /* 0x000000ffff040224 */ /* 0x000fe200078e0213 */
[----:B------:R-:W-:Y:S02]  /*6780*/  IADD3 R51, PT, PT, R7, 0x1, RZ ;  /* 0x0000000107337810 */ /* 0x000fe40007ffe0ff */
[----:B------:R-:W-:Y:S01]  /*6790*/  @P3 IADD3 R53, PT, PT, R5, RZ, RZ ;  /* 0x000000ff05353210 */ /* 0x000fe20007ffe0ff */
[----:B------:R-:W-:Y:S01]  /*67a0*/  IMAD.IADD R16, R23, 0x1, R4 ;  /* 0x0000000117107824 */ /* 0x000fe200078e0204 */
[----:B------:R-:W-:Y:S01]  /*67b0*/  @P2 IADD3 R51, PT, PT, R7, RZ, RZ ;  /* 0x000000ff07332210 */ /* 0x000fe20007ffe0ff */
[----:B------:R-:W-:Y:S01]  /*67c0*/  IMAD.WIDE.U32 R6, R17, R67, RZ ;  /* 0x0000004311067225 */ /* 0x000fe200078e00ff */
[----:B------:R-:W-:-:S03]  /*67d0*/  ISETP.GE.U32.AND P1, PT, R11, R58, PT ;  /* 0x0000003a0b00720c */ /* 0x000fc60003f26070 */
[----:B------:R-:W-:Y:S01]  /*67e0*/  IMAD.WIDE.U32 R4, R69, R30, RZ ;  /* 0x0000001e45047225 */ /* 0x000fe200078e00ff */
[----:B------:R-:W-:-:S03]  /*67f0*/  IADD3 R23, PT, PT, R6, R16, RZ ;  /* 0x0000001006177210 */ /* 0x000fc60007ffe0ff */
[----:B------:R-:W-:Y:S02]  /*6800*/  IMAD.IADD R63, R0, 0x1, R53 ;  /* 0x00000001003f7824 */ /* 0x000fe400078e0235 */
[----:B----4-:R-:W-:Y:S01]  /*6810*/  IMAD.WIDE.U32 R18, R27, R59, RZ ;  /* 0x0000003b1b127225 */ /* 0x010fe200078e00ff */
[----:B------:R-:W-:Y:S02]  /*6820*/  ISETP.GE.U32.AND P0, PT, R23, R16, PT ;  /* 0x000000101700720c */ /* 0x000fe40003f06070 */
[-C--:B------:R-:W-:Y:S02]  /*6830*/  IADD3 R4, PT, PT, R4, R63.reuse, RZ ;  /* 0x0000003f04047210 */ /* 0x080fe40007ffe0ff */
[----:B------:R-:W-:Y:S01]  /*6840*/  IADD3 R0, PT, PT, R49, R18, RZ ;  /* 0x0000001231007210 */ /* 0x000fe20007ffe0ff */
[----:B------:R-:W-:Y:S01]  /*6850*/  IMAD.IADD R55, R44, 0x1, R55 ;  /* 0x000000012c377824 */ /* 0x000fe200078e0237 */
[----:B------:R-:W-:Y:S01]  /*6860*/  ISETP.GE.U32.AND P2, PT, R4, R63, PT ;  /* 0x0000003f0400720c */ /* 0x000fe20003f46070 */
[----:B------:R-:W-:-:S02]  /*6870*/  VIADD R44, R29, 0x1 ;  /* 0x000000011d2c7836 */ /* 0x000fc40000000000 */
[----:B------:R-:W-:Y:S02]  /*6880*/  @P1 IMAD.MOV R44, RZ, RZ, R29 ;  /* 0x000000ffff2c1224 */ /* 0x000fe400078e021d */
[----:B------:R-:W-:-:S04]  /*6890*/  IMAD.WIDE.U32 R28, R27, R0, RZ ;  /* 0x000000001b1c7225 */ /* 0x000fc800078e00ff */
[----:B------:R-:W-:Y:S01]  /*68a0*/  IMAD R38, R20, R38, R55 ;  /* 0x0000002614267224 */ /* 0x000fe200078e0237 */
[----:B------:R-:W-:Y:S01]  /*68b0*/  IADD3 R16, PT, PT, R11, R28, RZ ;  /* 0x0000001c0b107210 */ /* 0x000fe20007ffe0ff */
[----:B------:R-:W-:Y:S02]  /*68c0*/  IMAD.IADD R55, R50, 0x1, R51 ;  /* 0x0000000132377824 */ /* 0x000fe400078e0233 */
[C---:B------:R-:W-:Y:S01]  /*68d0*/  VIADD R51, R7.reuse, 0x1 ;  /* 0x0000000107337836 */ /* 0x040fe20000000000 */
[----:B------:R-:W-:Y:S01]  /*68e0*/  @P0 IADD3 R51, PT, PT, R7, RZ, RZ ;  /* 0x000000ff07330210 */ /* 0x000fe20007ffe0ff */
[----:B------:R-:W-:Y:S01]  /*68f0*/  IMAD.WIDE.U32 R6, R27, R16, RZ ;  /* 0x000000101b067225 */ /* 0x000fe200078e00ff */
[----:B------:R-:W-:-:S03]  /*6900*/  ISETP.GE.U32.AND P0, PT, R0, R49, PT ;  /* 0x000000310000720c */ /* 0x000fc60003f06070 */
[----:B------:R-:W-:Y:S02]  /*6910*/  VIADD R28, R5, 0x1 ;  /* 0x00000001051c7836 */ /* 0x000fe40000000000 */
[----:B------:R-:W-:Y:S01]  /*6920*/  @P2 IMAD.MOV R28, RZ, RZ, R5 ;  /* 0x000000ffff1c2224 */ /* 0x000fe200078e0205 */
[----:B------:R-:W-:Y:S01]  /*6930*/  ISETP.GE.U32.AND P2, PT, R16, R11, PT ;  /* 0x0000000b1000720c */ /* 0x000fe20003f46070 */
[----:B------:R-:W-:Y:S01]  /*6940*/  IMAD R14, R20, R14, R55 ;  /* 0x0000000e140e7224 */ /* 0x000fe200078e0237 */
[----:B------:R-:W-:Y:S01]  /*6950*/  IADD3 R53, PT, PT, R45, R44, RZ ;  /* 0x0000002c2d357210 */ /* 0x000fe20007ffe0ff */
[----:B------:R-:W-:Y:S01]  /*6960*/  IMAD.WIDE.U32 R44, R17, R26, RZ ;  /* 0x0000001a112c7225 */ /* 0x000fe200078e00ff */
[----:B------:R-:W-:-:S03]  /*6970*/  IADD3 R55, PT, PT, R4, R6, RZ ;  /* 0x0000000604377210 */ /* 0x000fc60007ffe0ff */
[----:B------:R-:W-:Y:S01]  /*6980*/  IMAD.IADD R18, R44, 0x1, R53 ;  /* 0x000000012c127824 */ /* 0x000fe200078e0235 */
[----:B------:R-:W-:Y:S01]  /*6990*/  ISETP.GE.U32.AND P4, PT, R55, R4, PT ;  /* 0x000000043700720c */ /* 0x000fe20003f86070 */
[----:B------:R-:W-:-:S04]  /*69a0*/  IMAD.WIDE.U32 R4, R17, R30, RZ ;  /* 0x0000001e11047225 */ /* 0x000fc800078e00ff */
[----:B------:R-:W-:Y:S02]  /*69b0*/  IMAD.IADD R49, R41, 0x1, R28 ;  /* 0x0000000129317824 */ /* 0x000fe400078e021c */
[----:B------:R-:W-:Y:S02]  /*69c0*/  VIADD R6, R19, 0x1 ;  /* 0x0000000113067836 */ /* 0x000fe40000000000 */
[----:B------:R-:W-:Y:S01]  /*69d0*/  @P0 IMAD.MOV R6, RZ, RZ, R19 ;  /* 0x000000ffff060224 */ /* 0x000fe200078e0213 */
[----:B------:R-:W-:Y:S01]  /*69e0*/  ISETP.GE.U32.AND P1, PT, R18, R53, PT ;  /* 0x000000351200720c */ /* 0x000fe20003f26070 */
[----:B------:R-:W-:Y:S01]  /*69f0*/  IMAD.IADD R44, R4, 0x1, R49 ;  /* 0x00000001042c7824 */ /* 0x000fe200078e0231 */
[----:B------:R-:W-:Y:S01]  /*6a00*/  IADD3 R41, PT, PT, R29, 0x1, RZ ;  /* 0x000000011d297810 */ /* 0x000fe20007ffe0ff */
[----:B------:R-:W-:Y:S01]  /*6a10*/  @P2 IMAD.MOV R41, RZ, RZ, R29 ;  /* 0x000000ffff292224 */ /* 0x000fe200078e021d */
[----:B------:R-:W-:Y:S01]  /*6a20*/  IADD3 R4, PT, PT, R23, R6, RZ ;  /* 0x0000000617047210 */ /* 0x000fe20007ffe0ff */
[----:B------:R-:W-:Y:S01]  /*6a30*/  IMAD.WIDE.U32 R28, R69, R59, RZ ;  /* 0x0000003b451c7225 */ /* 0x000fe200078e00ff */
[----:B------:R-:W-:-:S02]  /*6a40*/  ISETP.GE.U32.AND P3, PT, R44, R49, PT ;  /* 0x000000312c00720c */ /* 0x000fc40003f66070 */
[----:B------:R-:W-:Y:S02]  /*6a50*/  IADD3 R49, PT, PT, R18, R41, RZ ;  /* 0x0000002912317210 */ /* 0x000fe40007ffe0ff */
[-C--:B------:R-:W-:Y:S02]  /*6a60*/  IADD3 R41, PT, PT, R28, R4.reuse, RZ ;  /* 0x000000041c297210 */ /* 0x080fe40007ffe0ff */
[----:B------:R-:W-:Y:S01]  /*6a70*/  IADD3 R19, PT, PT, R7, 0x1, RZ ;  /* 0x0000000107137810 */ /* 0x000fe20007ffe0ff */
[----:B------:R-:W-:Y:S01]  /*6a80*/  @P4 IMAD.MOV R19, RZ, RZ, R7 ;  /* 0x000000ffff134224 */ /* 0x000fe200078e0207 */
[----:B------:R-:W-:Y:S01]  /*6a90*/  ISETP.GE.U32.AND P0, PT, R41, R4, PT ;  /* 0x000000042900720c */ /* 0x000fe20003f06070 */
[----:B------:R-:W-:Y:S01]  /*6aa0*/  IMAD.WIDE.U32 R6, R69, R0, RZ ;  /* 0x0000000045067225 */ /* 0x000fe200078e00ff */
[C---:B------:R-:W-:Y:S02]  /*6ab0*/  IADD3 R11, PT, PT, R45.reuse, 0x1, RZ ;  /* 0x000000012d0b7810 */ /* 0x040fe40007ffe0ff */
[----:B------:R-:W-:Y:S01]  /*6ac0*/  IADD3 R88, PT, PT, R88, R51, RZ ;  /* 0x0000003358587210 */ /* 0x000fe20007ffe0ff */
[----:B------:R-:W-:Y:S01]  /*6ad0*/  IMAD.IADD R51, R44, 0x1, R19 ;  /* 0x000000012c337824 */ /* 0x000fe200078e0213 */
[----:B------:R-:W-:Y:S01]  /*6ae0*/  @P1 IADD3 R11, PT, PT, R45, RZ, RZ ;  /* 0x000000ff2d0b1210 */ /* 0x000fe20007ffe0ff */
[----:B------:R-:W-:-:S02]  /*6af0*/  IMAD.IADD R23, R6, 0x1, R49 ;  /* 0x0000000106177824 */ /* 0x000fc400078e0231 */
[----:B------:R-:W-:-:S04]  /*6b00*/  IMAD.WIDE.U32 R44, R69, R16, RZ ;  /* 0x00000010452c7225 */ /* 0x000fc800078e00ff */
[----:B-----5:R-:W-:Y:S01]  /*6b10*/  IMAD.WIDE.U32 R18, R27, R92, RZ ;  /* 0x0000005c1b127225 */ /* 0x020fe200078e00ff */
[----:B------:R-:W-:-:S03]  /*6b20*/  ISETP.GE.U32.AND P1, PT, R23, R49, PT ;  /* 0x000000311700720c */ /* 0x000fc60003f26070 */
[----:B------:R-:W-:Y:S01]  /*6b30*/  IMAD.IADD R28, R44, 0x1, R51 ;  /* 0x000000012c1c7824 */ /* 0x000fe200078e0233 */
[----:B------:R-:W-:Y:S01]  /*6b40*/  IADD3 R18, PT, PT, R41, R18, RZ ;  /* 0x0000001229127210 */ /* 0x000fe20007ffe0ff */
[----:B------:R-:W-:Y:S01]  /*6b50*/  VIADD R6, R29, 0x1 ;  /* 0x000000011d067836 */ /* 0x000fe20000000000 */
[C---:B------:R-:W-:Y:S02]  /*6b60*/  IADD3 R49, PT, PT, R5.reuse, 0x1, RZ ;  /* 0x0000000105317810 */ /* 0x040fe40007ffe0ff */
[----:B------:R-:W-:Y:S02]  /*6b70*/  @P3 IADD3 R49, PT, PT, R5, RZ, RZ ;  /* 0x000000ff05313210 */ /* 0x000fe40007ffe0ff */
[----:B------:R-:W-:Y:S02]  /*6b80*/  ISETP.GE.U32.AND P2, PT, R28, R51, PT ;  /* 0x000000331c00720c */ /* 0x000fe40003f46070 */
[----:B------:R-:W-:Y:S01]  /*6b90*/  @P0 IADD3 R6, PT, PT, R29, RZ, RZ ;  /* 0x000000ff1d060210 */ /* 0x000fe20007ffe0ff */
[----:B------:R-:W-:Y:S01]  /*6ba0*/  IMAD.IADD R11, R38, 0x1, R11 ;  /* 0x00000001260b7824 */ /* 0x000fe200078e020b */
[----:B------:R-:W-:Y:S01]  /*6bb0*/  ISETP.NE.AND P0, PT, R12, R21, PT ;  /* 0x000000150c00720c */ /* 0x000fe20003f05270 */
[----:B------:R-:W-:Y:S01]  /*6bc0*/  IMAD.WIDE.U32 R4, R27, R18, RZ ;  /* 0x000000121b047225 */ /* 0x000fe200078e00ff */
[----:B------:R-:W-:-:S02]  /*6bd0*/  IADD3 R14, PT, PT, R14, R49, RZ ;  /* 0x000000310e0e7210 */ /* 0x000fc40007ffe0ff */
[----:B------:R-:W-:Y:S01]  /*6be0*/  ISETP.NE.OR P0, PT, R8, R24, P0 ;  /* 0x000000180800720c */ /* 0x000fe20000705670 */
[C---:B------:R-:W-:Y:S02]  /*6bf0*/  IMAD R67, R83.reuse, R67, R88 ;  /* 0x0000004353437224 */ /* 0x040fe400078e0258 */
[----:B------:R-:W-:Y:S02]  /*6c00*/  IMAD R11, R83, R26, R11 ;  /* 0x0000001a530b7224 */ /* 0x000fe400078e020b */
[----:B------:R-:W-:Y:S02]  /*6c10*/  IMAD.IADD R4, R23, 0x1, R4 ;  /* 0x0000000117047824 */ /* 0x000fe400078e0204 */
[C---:B------:R-:W-:Y:S01]  /*6c20*/  VIADD R26, R7.reuse, 0x1 ;  /* 0x00000001071a7836 */ /* 0x040fe20000000000 */
[----:B------:R-:W-:Y:S01]  /*6c30*/  @P1 IADD3 R26, PT, PT, R7, RZ, RZ ;  /* 0x000000ff071a1210 */ /* 0x000fe20007ffe0ff */
[----:B------:R-:W-:Y:S01]  /*6c40*/  IMAD R30, R83, R30, R14 ;  /* 0x0000001e531e7224 */ /* 0x000fe200078e020e */
[----:B------:R-:W-:Y:S01]  /*6c50*/  IADD3 R14, PT, PT, R67, R6, RZ ;  /* 0x00000006430e7210 */ /* 0x000fe20007ffe0ff */
[----:B------:R-:W-:Y:S01]  /*6c60*/  IMAD.WIDE.U32 R6, R27, R4, RZ ;  /* 0x000000041b067225 */ /* 0x000fe200078e00ff */
[----:B------:R-:W-:-:S02]  /*6c70*/  ISETP.GE.U32.AND P1, PT, R18, R41, PT ;  /* 0x000000291200720c */ /* 0x000fc40003f26070 */
[----:B------:R-:W-:Y:S01]  /*6c80*/  ISETP.NE.OR P0, PT, R39, R10, P0 ;  /* 0x0000000a2700720c */ /* 0x000fe20000705670 */
[C---:B------:R-:W-:Y:S01]  /*6c90*/  VIADD R29, R45.reuse, 0x1 ;  /* 0x000000012d1d7836 */ /* 0x040fe20000000000 */
[----:B------:R-:W-:Y:S01]  /*6ca0*/  @P2 IADD3 R29, PT, PT, R45, RZ, RZ ;  /* 0x000000ff2d1d2210 */ /* 0x000fe20007ffe0ff */
[----:B------:R-:W-:Y:S01]  /*6cb0*/  IMAD.IADD R41, R28, 0x1, R6 ;  /* 0x000000011c297824 */ /* 0x000fe200078e0206 */
[----:B------:R-:W-:Y:S02]  /*6cc0*/  ISETP.GE.U32.AND P2, PT, R4, R23, PT ;  /* 0x000000170400720c */ /* 0x000fe40003f46070 */
[----:B------:R-:W-:Y:S01]  /*6cd0*/  ISETP.NE.OR P0, PT, R15, R48, P0 ;  /* 0x000000300f00720c */ /* 0x000fe20000705670 */
[----:B------:R-:W-:Y:S01]  /*6ce0*/  IMAD.IADD R11, R11, 0x1, R26 ;  /* 0x000000010b0b7824 */ /* 0x000fe200078e021a */
[----:B------:R-:W-:Y:S02]  /*6cf0*/  ISETP.GE.U32.AND P3, PT, R41, R28, PT ;  /* 0x0000001c2900720c */ /* 0x000fe40003f66070 */
[----:B------:R-:W-:Y:S01]  /*6d00*/  ISETP.NE.OR P0, PT, R31, R40, P0 ;  /* 0x000000281f00720c */ /* 0x000fe20000705670 */
[----:B------:R-:W-:-:S02]  /*6d10*/  IMAD R77, R68, R79, R77 ;  /* 0x0000004f444d7224 */ /* 0x000fc400078e024d */
[----:B------:R-:W-:Y:S01]  /*6d20*/  IMAD R0, R17, R0, R11 ;  /* 0x0000000011007224 */ /* 0x000fe200078e020b */
[----:B------:R-:W-:Y:S01]  /*6d30*/  ISETP.NE.OR P0, PT, R65, R36, P0 ;  /* 0x000000244100720c */ /* 0x000fe20000705670 */
[----:B------:R-:W-:Y:S02]  /*6d40*/  VIADD R11, R19, 0x1 ;  /* 0x00000001130b7836 */ /* 0x000fe40000000000 */
[----:B------:R-:W-:Y:S02]  /*6d50*/  IMAD R14, R17, R59, R14 ;  /* 0x0000003b110e7224 */ /* 0x000fe400078e020e */
[----:B------:R-:W-:Y:S01]  /*6d60*/  @P1 IMAD.MOV R11, RZ, RZ, R19 ;  /* 0x000000ffff0b1224 */ /* 0x000fe200078e0213 */
[----:B------:R-:W-:Y:S01]  /*6d70*/  IADD3 R23, PT, PT, R5, 0x1, RZ ;  /* 0x0000000105177810 */ /* 0x000fe20007ffe0ff */
[----:B------:R-:W-:Y:S01]  /*6d80*/  IMAD R53, R66, R52, R77 ;  /* 0x0000003442357224 */ /* 0x000fe200078e024d */
[----:B------:R-:W-:Y:S01]  /*6d90*/  ISETP.NE.OR P0, PT, R57, R2, P0 ;  /* 0x000000023900720c */ /* 0x000fe20000705670 */
[----:B------:R-:W-:Y:S01]  /*6da0*/  @P2 IMAD.MOV R23, RZ, RZ, R5 ;  /* 0x000000ffff172224 */ /* 0x000fe200078e0205 */
[----:B------:R-:W-:-:S02]  /*6db0*/  IADD3 R29, PT, PT, R30, R29, RZ ;  /* 0x0000001d1e1d7210 */ /* 0x000fc40007ffe0ff */
[----:B------:R-:W-:Y:S02]  /*6dc0*/  IADD3 R11, PT, PT, R14, R11, RZ ;  /* 0x0000000b0e0b7210 */ /* 0x000fe40007ffe0ff */
[----:B------:R-:W-:Y:S01]  /*6dd0*/  ISETP.NE.OR P0, PT, R53, R54, P0 ;  /* 0x000000363500720c */ /* 0x000fe20000705670 */
[----:B------:R-:W-:Y:S01]  /*6de0*/  IMAD R29, R17, R16, R29 ;  /* 0x00000010111d7224 */ /* 0x000fe200078e021d */
[----:B------:R-:W-:Y:S01]  /*6df0*/  IADD3 R6, PT, PT, R7, 0x1, RZ ;  /* 0x0000000107067810 */ /* 0x000fe20007ffe0ff */
[----:B------:R-:W-:Y:S01]  /*6e00*/  @P3 IMAD.MOV R6, RZ, RZ, R7 ;  /* 0x000000ffff063224 */ /* 0x000fe200078e0207 */
[----:B------:R-:W-:Y:S01]  /*6e10*/  IADD3 R0, PT, PT, R0, R23, RZ ;  /* 0x0000001700007210 */ /* 0x000fe20007ffe0ff */
[----:B------:R-:W-:Y:S02]  /*6e20*/  IMAD R92, R69, R92, R11 ;  /* 0x0000005c455c7224 */ /* 0x000fe400078e020b */
[----:B------:R-:W-:Y:S02]  /*6e30*/  IMAD.IADD R6, R29, 0x1, R6 ;  /* 0x000000011d067824 */ /* 0x000fe400078e0206 */
[----:B------:R-:W-:-:S02]  /*6e40*/  IMAD R0, R69, R18, R0 ;  /* 0x0000001245007224 */ /* 0x000fc400078e0200 */
[----:B--2---:R-:W-:Y:S01]  /*6e50*/  IMAD R92, R27, R71, R92 ;  /* 0x000000471b5c7224 */ /* 0x004fe200078e025c */
[----:B------:R-:W-:Y:S01]  /*6e60*/  BSSY.RECONVERGENT B0, `(.L_x_0) ;  /* 0x000067e000007945 */ /* 0x000fe20003800200 */
[----:B------:R-:W-:-:S03]  /*6e70*/  IMAD R3, R66, R3, R91 ;  /* 0x0000000342037224 */ /* 0x000fc600078e025b */
[----:B------:R-:W-:Y:S01]  /*6e80*/  BSSY.RELIABLE B1, `(.L_x_1) ;  /* 0x0000022000017945 */ /* 0x000fe20003800100 */
[----:B------:R-:W-:Y:S02]  /*6e90*/  IMAD R6, R69, R4, R6 ;  /* 0x0000000445067224 */ /* 0x000fe400078e0206 */
[C---:B------:R-:W-:Y:S02]  /*6ea0*/  IMAD R0, R27.reuse, R92, R0 ;  /* 0x0000005c1b007224 */ /* 0x040fe400078e0200 */
[----:B------:R-:W-:Y:S02]  /*6eb0*/  IMAD R28, R66, R3, R73 ;  /* 0x00000003421c7224 */ /* 0x000fe400078e0249 */
[----:B------:R-:W-:Y:S01]  /*6ec0*/  IMAD R67, R27, R0, R6 ;  /* 0x000000001b437224 */ /* 0x000fe200078e0206 */
[----:B------:R-:W-:Y:S06]  /*6ed0*/  @P0 BRA `(.L_x_2) ;  /* 0x0000000000700947 */ /* 0x000fec0003800000 */
[----:B------:R-:W-:Y:S01]  /*6ee0*/  ISETP.NE.AND P0, PT, R84, R43, PT ;  /* 0x0000002b5400720c */ /* 0x000fe20003f05270 */
[----:B------:R-:W-:Y:S01]  /*6ef0*/  HFMA2 R26, -RZ, RZ, 0, 0 ;  /* 0x00000000ff1a7431 */ /* 0x000fe200000001ff */
[----:B------:R-:W-:Y:S01]  /*6f00*/  ISETP.EQ.AND P1, PT, R28, R67, PT ;  /* 0x000000431c00720c */ /* 0x000fe20003f22270 */
[----:B------:R-:W-:Y:S01]  /*6f10*/  HFMA2 R0, -RZ, RZ, 0, 0 ;  /* 0x00000000ff007431 */ /* 0x000fe200000001ff */
[----:B------:R-:W-:Y:S01]  /*6f20*/  ISETP.EQ.AND P0, PT, R32, R46, !P0 ;  /* 0x0000002e2000720c */ /* 0x000fe20004702270 */
[----:B------:R-:W-:Y:S01]  /*6f30*/  HFMA2 R23, -RZ, RZ, 0, 0 ;  /* 0x00000000ff177431 */ /* 0x000fe200000001ff */
[----:B------:R-:W-:Y:S01]  /*6f40*/  CS2R R58, SRZ ;  /* 0x00000000003a7805 */ /* 0x000fe2000001ff00 */
[----:B------:R-:W-:Y:S01]  /*6f50*/  IMAD.MOV.U32 R3, RZ, RZ, RZ ;  /* 0x000000ffff037224 */ /* 0x000fe200078e00ff */
[----:B------:R-:W-:Y:S02]  /*6f60*/  ISETP.EQ.AND P0, PT, R80, R35, P0 ;  /* 0x000000235000720c */ /* 0x000fe40000702270 */
[----:B------:R-:W-:-:S02]  /*6f70*/  CS2R R4, SRZ ;  /* 0x0000000000047805 */ /* 0x000fc4000001ff00 */
[----:B------:R-:W-:Y:S02]  /*6f80*/  CS2R R6, SRZ ;  /* 0x0000000000067805 */ /* 0x000fe4000001ff00 */
[----:B------:R-:W-:Y:S02]  /*6f90*/  MOV R52, RZ ;  /* 0x000000ff00347202 */ /* 0x000fe40000000f00 */
[----:B------:R-:W-:Y:S02]  /*6fa0*/  CS2R R44, SRZ ;  /* 0x00000000002c7805 */ /* 0x000fe4000001ff00 */
[----:B------:R-:W-:Y:S01]  /*6fb0*/  ISETP.EQ.AND P0, PT, R60, R61, P0 ;  /* 0x0000003d3c00720c */ /* 0x000fe20000702270 */
[----:B------:R-:W-:Y:S01]  /*6fc0*/  IMAD.MOV.U32 R49, RZ, RZ, RZ ;  /* 0x000000ffff317224 */ /* 0x000fe200078e00ff */
[----:B------:R-:W-:Y:S01]  /*6fd0*/  MOV R11, RZ ;  /* 0x000000ff000b7202 */ /* 0x000fe20000000f00 */
[----:B------:R-:W-:Y:S01]  /*6fe0*/  IMAD.MOV.U32 R14, RZ, RZ, RZ ;  /* 0x000000ffff0e7224 */ /* 0x000fe200078e00ff */
[----:B------:R-:W-:Y:S01]  /*6ff0*/  ISETP.EQ.AND P0, PT, R56, R85, P0 ;  /* 0x000000553800720c */ /* 0x000fe20000702270 */
[----:B------:R-:W-:Y:S01]  /*7000*/  IMAD.MOV.U32 R16, RZ, RZ, RZ ;  /* 0x000000ffff107224 */ /* 0x000fe200078e00ff */
[----:B------:R-:W-:-:S02]  /*7010*/  CS2R R50, SRZ ;  /* 0x0000000000327805 */ /* 0x000fc4000001ff00 */
[----:B------:R-:W-:Y:S02]  /*7020*/  CS2R R18, SRZ ;  /* 0x0000000000127805 */ /* 0x000fe4000001ff00 */
[----:B------:R-:W-:Y:S01]  /*7030*/  ISETP.EQ.AND P0, PT, R42, R55, P0 ;  /* 0x000000372a00720c */ /* 0x000fe20000702270 */
[----:B------:R-:W-:Y:S01]  /*7040*/  IMAD.MOV.U32 R29, RZ, RZ, RZ ;  /* 0x000000ffff1d7224 */ /* 0x000fe200078e00ff */
[----:B------:R-:W-:Y:S01]  /*7050*/  MOV R38, RZ ;  /* 0x000000ff00267202 */ /* 0x000fe20000000f00 */
[----:B------:R-:W-:Y:S01]  /*7060*/  IMAD.MOV.U32 R30, RZ, RZ, RZ ;  /* 0x000000ffff1e7224 */ /* 0x000fe200078e00ff */
[----:B------:R-:W-:-:S13]  /*7070*/  ISETP.EQ.AND P0, PT, R34, R41, P0 ;  /* 0x000000292200720c */ /* 0x000fda0000702270 */
[----:B------:R-:W-:Y:S05]  /*7080*/  @P0 BREAK.RELIABLE P1, B1 ;  /* 0x0000000000010942 */ /* 0x000fea0000800100 */
[----:B------:R-:W-:Y:S05]  /*7090*/  @P0 BRA P1, `(.L_x_3) ;  /* 0x0000006400680947 */ /* 0x000fea0000800000 */
.L_x_2:
[----:B------:R-:W-:Y:S05]  /*70a0*/  BSYNC.RELIABLE B1 ;  /* 0x0000000000017941 */ /* 0x000fea0003800100 */
.L_x_1:
[----:B------:R-:W-:Y:S01]  /*70b0*/  IADD3 R24, P0, PT, -R8, R24, RZ ;  /* 0x0000001808187210 */ /* 0x000fe20007f1e1ff */
[----:B------:R-:W-:Y:S01]  /*70c0*/  UMOV UR4, URZ ;  /* 0x000000ff00047c82 */ /* 0x000fe20008000000 */
[----:B------:R-:W-:Y:S01]  /*70d0*/  IMAD.MOV.U32 R9, RZ, RZ, -0x1 ;  /* 0xffffffffff097424 */ /* 0x000fe200078e00ff */
[----:B------:R-:W-:Y:S01]  /*70e0*/  UMOV UR5, URZ ;  /* 0x000000ff00057c82 */ /* 0x000fe20008000000 */
[----:B------:R-:W-:Y:S01]  /*70f0*/  IADD3.X R30, PT, PT, RZ, -0x1, RZ, P0, !PT ;  /* 0xffffffffff1e7810 */ /* 0x000fe200007fe4ff */
[----:B------:R-:W-:Y:S01]  /*7100*/  UMOV UR6, URZ ;  /* 0x000000ff00067c82 */ /* 0x000fe20008000000 */
[----:B------:R-:W-:Y:S01]  /*7110*/  IADD3 R26, P0, PT, -R32, R46, RZ ;  /* 0x0000002e201a7210 */ /* 0x000fe20007f1e1ff */
[----:B------:R-:W-:Y:S01]  /*7120*/  IMAD.WIDE.U32 R46, R24, R24, RZ ;  /* 0x00000018182e7225 */ /* 0x000fe200078e00ff */
[----:B------:R-:W-:Y:S01]  /*7130*/  LOP3.LUT R30, R30, 0x1, RZ, 0xc0, !PT ;  /* 0x000000011e1e7812 */ /* 0x000fe200078ec0ff */
[----:B------:R-:W-:Y:S01]  /*7140*/  UMOV UR7, URZ ;  /* 0x000000ff00077c82 */ /* 0x000fe20008000000 */
[----:B------:R-:W-:Y:S01]  /*7150*/  UMOV UR8, URZ ;  /* 0x000000ff00087c82 */ /* 0x000fe20008000000 */
[----:B------:R-:W-:Y:S01]  /*7160*/  IMAD.X R32, RZ, RZ, -0x1, P0 ;  /* 0xffffffffff207424 */ /* 0x000fe200000e06ff */
[----:B------:R-:W-:Y:S01]  /*7170*/  IADD3 R30, P0, P2, R21, -R30, -R12 ;  /* 0x8000001e151e7210 */ /* 0x000fe20007a1e80c */
[-C--:B------:R-:W-:Y:S01]  /*7180*/  IMAD.WIDE.U32 R44, R24, R46.reuse, RZ ;  /* 0x0000002e182c7225 */ /* 0x080fe200078e00ff */
[----:B------:R-:W-:Y:S01]  /*7190*/  UMOV UR9, URZ ;  /* 0x000000ff00097c82 */ /* 0x000fe20008000000 */
[----:B------:R-:W-:Y:S01]  /*71a0*/  UMOV UR10, URZ ;  /* 0x000000ff000a7c82 */ /* 0x000fe20008000000 */
[----:B------:R-:W-:Y:S01]  /*71b0*/  IADD3.X R71, PT, PT, RZ, -0x1, R9, P0, P2 ;  /* 0xffffffffff477810 */ /* 0x000fe200007e4409 */
[C---:B------:R-:W-:Y:S01]  /*71c0*/  IMAD.WIDE.U32 R4, R30.reuse, R46, RZ ;  /* 0x0000002e1e047225 */ /* 0x040fe200078e00ff */
[----:B------:R-:W-:Y:S01]  /*71d0*/  IADD3 R3, PT, PT, R45, UR4, RZ ;  /* 0x000000042d037c10 */ /* 0x000fe2000fffe0ff */
[----:B------:R-:W-:Y:S01]  /*71e0*/  UMOV UR11, URZ ;  /* 0x000000ff000b7c82 */ /* 0x000fe20008000000 */
[----:B------:R-:W-:Y:S01]  /*71f0*/  LOP3.LUT R71, R71, 0x1, RZ, 0xc0, !PT ;  /* 0x0000000147477812 */ /* 0x000fe200078ec0ff */
[----:B------:R-:W-:Y:S01]  /*7200*/  IMAD.WIDE.U32 R6, R30, R24, RZ ;  /* 0x000000181e067225 */ /* 0x000fe200078e00ff */
[----:B------:R-:W-:Y:S01]  /*7210*/  IADD3 R0, PT, PT, R3, R4, RZ ;  /* 0x0000000403007210 */ /* 0x000fe20007ffe0ff */
[----:B------:R-:W-:Y:S01]  /*7220*/  UMOV UR12, URZ ;  /* 0x000000ff000c7c82 */ /* 0x000fe20008000000 */
[----:B------:R-:W-:Y:S01]  /*7230*/  LOP3.LUT R32, R32, 0x1, RZ, 0xc0, !PT ;  /* 0x0000000120207812 */ /* 0x000fe200078ec0ff */
[----:B------:R-:W-:Y:S01]  /*7240*/  VIADD R11, R47, UR4 ;  /* 0x000000042f0b7c36 */ /* 0x000fe20008000000 */
[----:B------:R-:W-:Y:S01]  /*7250*/  ISETP.GE.U32.AND P5, PT, R0, R3, PT ;  /* 0x000000030000720c */ /* 0x000fe20003fa6070 */
[----:B------:R-:W-:Y:S01]  /*7260*/  VIADD R4, R5, UR5 ;  /* 0x0000000505047c36 */ /* 0x000fe20008000000 */
[----:B------:R-:W-:Y:S01]  /*7270*/  IADD3 R71, P2, P3, R10, -R71, -R39 ;  /* 0x800000470a477210 */ /* 0x000fe20007b5e827 */
[C---:B------:R-:W-:Y:S01]  /*7280*/  IMAD R13, R66.reuse, R13, RZ ;  /* 0x0000000d420d7224 */ /* 0x040fe200078e02ff */
[----:B------:R-:W-:Y:S01]  /*7290*/  IADD3 R3, PT, PT, R11, R6, RZ ;  /* 0x000000060b037210 */ /* 0x000fe20007ffe0ff */
[----:B------:R-:W-:Y:S01]  /*72a0*/  IMAD R37, R66, R37, RZ ;  /* 0x0000002542257224 */ /* 0x000fe200078e02ff */
[----:B------:R-:W-:Y:S01]  /*72b0*/  IADD3 R32, P1, P4, R43, -R32, -R84 ;  /* 0x800000202b207210 */ /* 0x000fe20007c3e854 */
[----:B------:R-:W-:Y:S01]  /*72c0*/  IMAD.WIDE.U32 R18, R71, R46, RZ ;  /* 0x0000002e47127225 */ /* 0x000fe200078e00ff */
[----:B------:R-:W-:-:S02]  /*72d0*/  IADD3 R14, PT, PT, R7, UR5, RZ ;  /* 0x00000005070e7c10 */ /* 0x000fc4000fffe0ff */
[----:B------:R-:W-:Y:S01]  /*72e0*/  IADD3.X R52, PT, PT, RZ, -0x1, R9, P1, P4 ;  /* 0xffffffffff347810 */ /* 0x000fe20000fe8409 */
[C---:B------:R-:W-:Y:S01]  /*72f0*/  IMAD.IADD R10, R3.reuse, 0x1, R6 ;  /* 0x00000001030a7824 */ /* 0x040fe200078e0206 */
[----:B------:R-:W-:Y:S01]  /*7300*/  ISETP.GE.U32.AND P0, PT, R3, R11, PT ;  /* 0x0000000b0300720c */ /* 0x000fe20003f06070 */
[----:B------:R-:W-:Y:S01]  /*7310*/  IMAD R23, R71, R24, RZ ;  /* 0x0000001847177224 */ /* 0x000fe200078e02ff */
[----:B------:R-:W-:Y:S01]  /*7320*/  LOP3.LUT R52, R52, 0x1, RZ, 0xc0, !PT ;  /* 0x0000000134347812 */ /* 0x000fe200078ec0ff */
[----:B------:R-:W-:Y:S01]  /*7330*/  IMAD.WIDE.U32 R6, R24, R10, RZ ;  /* 0x0000000a18067225 */ /* 0x000fe200078e00ff */
[----:B------:R-:W-:Y:S02]  /*7340*/  ISETP.GE.U32.AND P1, PT, R10, R3, PT ;  /* 0x000000030a00720c */ /* 0x000fe40003f26070 */
[----:B------:R-:W-:Y:S01]  /*7350*/  IADD3 R5, PT, PT, R4, 0x1, RZ ;  /* 0x0000000104057810 */ /* 0x000fe20007ffe0ff */
[----:B------:R-:W-:Y:S01]  /*7360*/  @P5 IMAD.MOV R5, RZ, RZ, R4 ;  /* 0x000000ffff055224 */ /* 0x000fe200078e0204 */
[----:B------:R-:W-:Y:S01]  /*7370*/  IADD3 R11, PT, PT, R14, 0x1, RZ ;  /* 0x000000010e0b7810 */ /* 0x000fe20007ffe0ff */
[----:B------:R-:W-:Y:S01]  /*7380*/  IMAD R37, R37, R66, RZ ;  /* 0x0000004225257224 */ /* 0x000fe200078e02ff */
[----:B------:R-:W-:Y:S01]  /*7390*/  IADD3 R52, P4, P5, R35, -R52, -R80 ;  /* 0x8000003423347210 */ /* 0x000fe20007d9e850 */
[----:B------:R-:W-:Y:S01]  /*73a0*/  IMAD.IADD R35, R0, 0x1, R6 ;  /* 0x0000000100237824 */ /* 0x000fe200078e0206 */
[-C--:B------:R-:W-:Y:S01]  /*73b0*/  IADD3 R16, PT, PT, R18, R5.reuse, RZ ;  /* 0x0000000512107210 */ /* 0x080fe20007ffe0ff */
[----:B------:R-:W-:Y:S01]  /*73c0*/  IMAD.MOV.U32 R3, RZ, RZ, R11 ;  /* 0x000000ffff037224 */ /* 0x000fe200078e000b */
[----:B------:R-:W-:Y:S01]  /*73d0*/  @P0 IADD3 R3, PT, PT, R14, RZ, RZ ;  /* 0x000000ff0e030210 */ /* 0x000fe20007ffe0ff */
[----:B------:R-:W-:Y:S01]  /*73e0*/  VIADD R6, R7, UR4 ;  /* 0x0000000407067c36 */ /* 0x000fe20008000000 */
[----:B------:R-:W-:Y:S01]  /*73f0*/  ISETP.GE.U32.AND P0, PT, R16, R5, PT ;  /* 0x000000051000720c */ /* 0x000fe20003f06070 */
[----:B------:R-:W-:Y:S01]  /*7400*/  @P1 IMAD.MOV R11, RZ, RZ, R14 ;  /* 0x000000ffff0b1224 */ /* 0x000fe200078e020e */
[----:B------:R-:W-:Y:S01]  /*7410*/  ISETP.GE.U32.AND P1, PT, R35, R0, PT ;  /* 0x000000002300720c */ /* 0x000fe20003f26070 */
[----:B------:R-:W-:Y:S01]  /*7420*/  IMAD.WIDE.U32 R4, R71, R24, RZ ;  /* 0x0000001847047225 */ /* 0x000fe200078e00ff */
[----:B------:R-:W-:-:S02]  /*7430*/  IADD3.X R0, PT, PT, RZ, -0x1, R9, P4, P5 ;  /* 0xffffffffff007810 */ /* 0x000fc400027ea409 */
[----:B------:R-:W-:Y:S02]  /*7440*/  IADD3.X R77, PT, PT, RZ, -0x1, R9, P2, P3 ;  /* 0xffffffffff4d7810 */ /* 0x000fe400017e6409 */
[----:B------:R-:W-:Y:S02]  /*7450*/  LOP3.LUT R0, R0, 0x1, RZ, 0xc0, !PT ;  /* 0x0000000100007812 */ /* 0x000fe400078ec0ff */
[----:B------:R-:W-:Y:S02]  /*7460*/  LOP3.LUT R77, R77, 0x1, RZ, 0xc0, !PT ;  /* 0x000000014d4d7812 */ /* 0x000fe400078ec0ff */
[----:B------:R-:W-:Y:S01]  /*7470*/  IADD3 R61, P3, P4, R61, -R0, -R60 ;  /* 0x800000003d3d7210 */ /* 0x000fe20007c7e83c */
[----:B------:R-:W-:Y:S01]  /*7480*/  IMAD.IADD R0, R4, 0x1, R3 ;  /* 0x0000000104007824 */ /* 0x000fe200078e0203 */
[----:B------:R-:W-:Y:S01]  /*7490*/  IADD3 R21, PT, PT, R5, UR6, RZ ;  /* 0x0000000605157c10 */ /* 0x000fe2000fffe0ff */
[----:B------:R-:W-:Y:S01]  /*74a0*/  IMAD.WIDE.U32 R4, R30, R30, RZ ;  /* 0x0000001e1e047225 */ /* 0x000fe200078e00ff */
[----:B------:R-:W-:-:S02]  /*74b0*/  IADD3 R19, PT, PT, R19, UR6, RZ ;  /* 0x0000000613137c10 */ /* 0x000fc4000fffe0ff */
[----:B------:R-:W-:Y:S01]  /*74c0*/  IADD3 R11, PT, PT, R0, R11, RZ ;  /* 0x0000000b000b7210 */ /* 0x000fe20007ffe0ff */
[----:B------:R-:W-:Y:S01]  /*74d0*/  VIADD R43, R5, UR5 ;  /* 0x00000005052b7c36 */ /* 0x000fe20008000000 */
[----:B------:R-:W-:Y:S01]  /*74e0*/  IADD3 R7, PT, PT, R6, 0x1, RZ ;  /* 0x0000000106077810 */ /* 0x000fe20007ffe0ff */
[----:B------:R-:W-:Y:S01]  /*74f0*/  @P1 IMAD.MOV R7, RZ, RZ, R6 ;  /* 0x000000ffff071224 */ /* 0x000fe200078e0206 */
[----:B------:R-:W-:Y:S01]  /*7500*/  IADD3 R77, P2, P6, R48, -R77, -R15 ;  /* 0x8000004d304d7210 */ /* 0x000fe20007e5e80f */
[----:B------:R-:W-:Y:S01]  /*7510*/  VIADD R18, R19, 0x1 ;  /* 0x0000000113127836 */ /* 0x000fe20000000000 */
[----:B------:R-:W-:Y:S02]  /*7520*/  ISETP.GE.U32.AND P5, PT, R0, R3, PT ;  /* 0x000000030000720c */ /* 0x000fe40003fa6070 */
[----:B------:R-:W-:Y:S01]  /*7530*/  IADD3 R14, PT, PT, R11, R4, RZ ;  /* 0x000000040b0e7210 */ /* 0x000fe20007ffe0ff */
[----:B------:R-:W-:Y:S01]  /*7540*/  IMAD.WIDE.U32 R4, R30, R10, RZ ;  /* 0x0000000a1e047225 */ /* 0x000fe200078e00ff */
[----:B------:R-:W-:-:S02]  /*7550*/  @P0 IADD3 R18, PT, PT, R19, RZ, RZ ;  /* 0x000000ff13120210 */ /* 0x000fc40007ffe0ff */
[----:B------:R-:W-:Y:S01]  /*7560*/  IADD3 R62, PT, PT, R14, R23, RZ ;  /* 0x000000170e3e7210 */ /* 0x000fe20007ffe0ff */
[----:B------:R-:W-:Y:S01]  /*7570*/  IMAD.IADD R19, R16, 0x1, R7 ;  /* 0x0000000110137824 */ /* 0x000fe200078e0207 */
[--C-:B------:R-:W-:Y:S01]  /*7580*/  IADD3.X R25, PT, PT, RZ, -0x1, R9.reuse, P2, P6 ;  /* 0xffffffffff197810 */ /* 0x100fe200017ec409 */
[----:B------:R-:W-:Y:S01]  /*7590*/  IMAD.WIDE.U32 R6, R77, R46, RZ ;  /* 0x0000002e4d067225 */ /* 0x000fe200078e00ff */
[----:B------:R-:W-:Y:S02]  /*75a0*/  ISETP.GE.U32.AND P6, PT, R14, R11, PT ;  /* 0x0000000b0e00720c */ /* 0x000fe40003fc6070 */
[----:B------:R-:W-:Y:S01]  /*75b0*/  ISETP.GE.U32.AND P2, PT, R62, R14, PT ;  /* 0x0000000e3e00720c */ /* 0x000fe20003f46070 */
[----:B------:R-:W-:Y:S01]  /*75c0*/  IMAD.IADD R3, R6, 0x1, R18 ;  /* 0x0000000106037824 */ /* 0x000fe200078e0212 */
[----:B------:R-:W-:Y:S01]  /*75d0*/  IADD3 R33, PT, PT, R7, UR7, RZ ;  /* 0x0000000707217c10 */ /* 0x000fe2000fffe0ff */
[----:B------:R-:W-:Y:S01]  /*75e0*/  VIADD R7, R21, 0x1 ;  /* 0x0000000115077836 */ /* 0x000fe20000000000 */
[----:B------:R-:W-:Y:S01]  /*75f0*/  IADD3.X R6, PT, PT, RZ, -0x1, R9, P3, P4 ;  /* 0xffffffffff067810 */ /* 0x000fe20001fe8409 */
[----:B------:R-:W-:Y:S01]  /*7600*/  VIADD R29, R5, UR5 ;  /* 0x00000005051d7c36 */ /* 0x000fe20008000000 */
[----:B------:R-:W-:Y:S01]  /*7610*/  IADD3 R0, PT, PT, R19, R4, RZ ;  /* 0x0000000413007210 */ /* 0x000fe20007ffe0ff */
[----:B------:R-:W-:Y:S01]  /*7620*/  IMAD.WIDE.U32 R4, R77, R24, RZ ;  /* 0x000000184d047225 */ /* 0x000fe200078e00ff */
[----:B------:R-:W-:-:S02]  /*7630*/  ISETP.GE.U32.AND P3, PT, R3, R18, PT ;  /* 0x000000120300720c */ /* 0x000fc40003f66070 */
[----:B------:R-:W-:Y:S01]  /*7640*/  @P5 IADD3 R7, PT, PT, R21, RZ, RZ ;  /* 0x000000ff15075210 */ /* 0x000fe20007ffe0ff */
[----:B------:R-:W-:Y:S01]  /*7650*/  VIADD R11, R43, 0x1 ;  /* 0x000000012b0b7836 */ /* 0x000fe20000000000 */
[----:B------:R-:W-:Y:S01]  /*7660*/  LOP3.LUT R25, R25, 0x1, RZ, 0xc0, !PT ;  /* 0x0000000119197812 */ /* 0x000fe200078ec0ff */
[----:B------:R-:W-:Y:S01]  /*7670*/  @P6 IMAD.MOV R11, RZ, RZ, R43 ;  /* 0x000000ffff0b6224 */ /* 0x000fe200078e022b */
[----:B------:R-:W-:Y:S01]  /*7680*/  ISETP.GE.U32.AND P4, PT, R0, R19, PT ;  /* 0x000000130000720c */ /* 0x000fe20003f86070 */
[----:B------:R-:W-:Y:S01]  /*7690*/  IMAD.IADD R4, R4, 0x1, R7 ;  /* 0x0000000104047824 */ /* 0x000fe200078e0207 */
[----:B------:R-:W-:Y:S01]  /*76a0*/  IADD3 R25, P0, P1, R40, -R25, -R31 ;  /* 0x8000001928197210 */ /* 0x000fe2000791e81f */
[----:B------:R-:W-:Y:S01]  /*76b0*/  IMAD R51, R77, R24, RZ ;  /* 0x000000184d337224 */ /* 0x000fe200078e02ff */
[----:B------:R-:W-:Y:S02]  /*76c0*/  LOP3.LUT R6, R6, 0x1, RZ, 0xc0, !PT ;  /* 0x0000000106067812 */ /* 0x000fe400078ec0ff */
[----:B------:R-:W-:Y:S01]  /*76d0*/  IADD3 R14, PT, PT, R21, 0x1, RZ ;  /* 0x00000001150e7810 */ /* 0x000fe20007ffe0ff */
[----:B------:R-:W-:Y:S01]  /*76e0*/  @P2 IMAD.MOV R14, RZ, RZ, R21 ;  /* 0x000000ffff0e2224 */ /* 0x000fe200078e0215 */
[----:B------:R-:W-:-:S02]  /*76f0*/  ISETP.GE.U32.AND P2, PT, R4, R7, PT ;  /* 0x000000070400720c */ /* 0x000fc40003f46070 */
[----:B------:R-:W-:Y:S02]  /*7700*/  IADD3 R38, PT, PT, R5, UR7, RZ ;  /* 0x0000000705267c10 */ /* 0x000fe4000fffe0ff */
[----:B------:R-:W-:Y:S01]  /*7710*/  IADD3 R85, P5, P6, R85, -R6, -R56 ;  /* 0x8000000655557210 */ /* 0x000fe20007ebe838 */
[----:B------:R-:W-:Y:S01]  /*7720*/  IMAD.WIDE.U32 R6, R25, R46, RZ ;  /* 0x0000002e19067225 */ /* 0x000fe200078e00ff */
[----:B------:R-:W-:Y:S02]  /*7730*/  IADD3 R16, PT, PT, R33, 0x1, RZ ;  /* 0x0000000121107810 */ /* 0x000fe40007ffe0ff */
[----:B------:R-:W-:Y:S01]  /*7740*/  IADD3 R23, PT, PT, R4, R11, RZ ;  /* 0x0000000b04177210 */ /* 0x000fe20007ffe0ff */
[----:B------:R-:W-:Y:S01]  /*7750*/  @P3 IMAD.MOV R16, RZ, RZ, R33 ;  /* 0x000000ffff103224 */ /* 0x000fe200078e0221 */
[----:B------:R-:W-:Y:S01]  /*7760*/  IADD3 R18, PT, PT, R29, 0x1, RZ ;  /* 0x000000011d127810 */ /* 0x000fe20007ffe0ff */
[----:B------:R-:W-:Y:S01]  /*7770*/  IMAD.WIDE.U32 R4, R24, R62, RZ ;  /* 0x0000003e18047225 */ /* 0x000fe200078e00ff */
[----:B------:R-:W-:-:S02]  /*7780*/  IADD3.X R21, PT, PT, RZ, -0x1, R9, P0, P1 ;  /* 0xffffffffff157810 */ /* 0x000fc400007e2409 */
[----:B------:R-:W-:Y:S01]  /*7790*/  IADD3 R45, PT, PT, R7, UR8, RZ ;  /* 0x00000008072d7c10 */ /* 0x000fe2000fffe0ff */
[----:B------:R-:W-:Y:S01]  /*77a0*/  IMAD.IADD R11, R6, 0x1, R16 ;  /* 0x00000001060b7824 */ /* 0x000fe200078e0210 */
[----:B------:R-:W-:Y:S01]  /*77b0*/  IADD3 R40, PT, PT, R5, UR4, RZ ;  /* 0x0000000405287c10 */ /* 0x000fe2000fffe0ff */
[----:B------:R-:W-:Y:S01]  /*77c0*/  IMAD.IADD R43, R0, 0x1, R4 ;  /* 0x00000001002b7824 */ /* 0x000fe200078e0204 */
[----:B------:R-:W-:Y:S01]  /*77d0*/  IADD3 R19, PT, PT, R38, 0x1, RZ ;  /* 0x0000000126137810 */ /* 0x000fe20007ffe0ff */
[----:B------:R-:W-:Y:S01]  /*77e0*/  @P4 IMAD.MOV R18, RZ, RZ, R29 ;  /* 0x000000ffff124224 */ /* 0x000fe200078e021d */
[----:B------:R-:W-:Y:S01]  /*77f0*/  IADD3.X R29, PT, PT, RZ, -0x1, R9, P5, P6 ;  /* 0xffffffffff1d7810 */ /* 0x000fe20002fec409 */
[----:B------:R-:W-:Y:S01]  /*7800*/  IMAD.WIDE.U32 R6, R25, R24, RZ ;  /* 0x0000001819067225 */ /* 0x000fe200078e00ff */
[----:B------:R-:W-:Y:S02]  /*7810*/  ISETP.GE.U32.AND P6, PT, R11, R16, PT ;  /* 0x000000100b00720c */ /* 0x000fe40003fc6070 */
[----:B------:R-:W-:Y:S01]  /*7820*/  ISETP.GE.U32.AND P5, PT, R43, R0, PT ;  /* 0x000000002b00720c */ /* 0x000fe20003fa6070 */
[----:B------:R-:W-:Y:S01]  /*7830*/  IMAD.WIDE.U32 R4, R71, R30, RZ ;  /* 0x0000001e47047225 */ /* 0x000fe200078e00ff */
[----:B------:R-:W-:-:S02]  /*7840*/  LOP3.LUT R21, R21, 0x1, RZ, 0xc0, !PT ;  /* 0x0000000115157812 */ /* 0x000fc400078ec0ff */
[----:B------:R-:W-:Y:S01]  /*7850*/  IADD3 R0, PT, PT, R7, UR8, RZ ;  /* 0x0000000807007c10 */ /* 0x000fe2000fffe0ff */
[----:B------:R-:W-:Y:S01]  /*7860*/  @P2 IMAD.MOV R19, RZ, RZ, R38 ;  /* 0x000000ffff132224 */ /* 0x000fe200078e0226 */
[----:B------:R-:W-:Y:S01]  /*7870*/  IADD3 R21, P3, P4, R36, -R21, -R65 ;  /* 0x8000001524157210 */ /* 0x000fe20007c7e841 */
[----:B------:R-:W-:Y:S01]  /*7880*/  IMAD.IADD R33, R23, 0x1, R4 ;  /* 0x0000000117217824 */ /* 0x000fe200078e0204 */
[----:B------:R-:W-:Y:S01]  /*7890*/  LOP3.LUT R29, R29, 0x1, RZ, 0xc0, !PT ;  /* 0x000000011d1d7812 */ /* 0x000fe200078ec0ff */
[----:B------:R-:W-:Y:S01]  /*78a0*/  IMAD.IADD R3, R3, 0x1, R18 ;  /* 0x0000000103037824 */ /* 0x000fe200078e0212 */
[----:B------:R-:W-:Y:S01]  /*78b0*/  IADD3 R16, PT, PT, R6, R19, RZ ;  /* 0x0000001306107210 */ /* 0x000fe20007ffe0ff */
[----:B------:R-:W-:Y:S01]  /*78c0*/  IMAD.WIDE.U32 R6, R71, R10, RZ ;  /* 0x0000000a47067225 */ /* 0x000fe200078e00ff */
[----:B------:R-:W-:Y:S02]  /*78d0*/  ISETP.GE.U32.AND P2, PT, R33, R23, PT ;  /* 0x000000172100720c */ /* 0x000fe40003f46070 */
[----:B------:R-:W-:Y:S01]  /*78e0*/  IADD3 R18, PT, PT, R45, 0x1, RZ ;  /* 0x000000012d127810 */ /* 0x000fe20007ffe0ff */
[----:B------:R-:W-:Y:S01]  /*78f0*/  IMAD.IADD R33, R33, 0x1, R14 ;  /* 0x0000000121217824 */ /* 0x000fe200078e020e */
[----:B------:R-:W-:Y:S01]  /*7900*/  IADD3 R36, PT, PT, R7, UR6, RZ ;  /* 0x0000000607247c10 */ /* 0x000fe2000fffe0ff */
[C---:B------:R-:W-:Y:S01]  /*7910*/  VIADD R23, R40.reuse, 0x1 ;  /* 0x0000000128177836 */ /* 0x040fe20000000000 */
[----:B------:R-:W-:Y:S01]  /*7920*/  @P6 IADD3 R18, PT, PT, R45, RZ, RZ ;  /* 0x000000ff2d126210 */ /* 0x000fe20007ffe0ff */
[----:B------:R-:W-:Y:S01]  /*7930*/  IMAD.IADD R14, R3, 0x1, R6 ;  /* 0x00000001030e7824 */ /* 0x000fe200078e0206 */
[----:B------:R-:W-:Y:S01]  /*7940*/  @P5 IADD3 R23, PT, PT, R40, RZ, RZ ;  /* 0x000000ff28175210 */ /* 0x000fe20007ffe0ff */
[----:B------:R-:W-:Y:S01]  /*7950*/  IMAD.WIDE.U32 R6, R21, R46, RZ ;  /* 0x0000002e15067225 */ /* 0x000fe200078e00ff */
[----:B------:R-:W-:-:S02]  /*7960*/  ISETP.GE.U32.AND P6, PT, R16, R19, PT ;  /* 0x000000131000720c */ /* 0x000fc40003fc6070 */
[----:B------:R-:W-:Y:S01]  /*7970*/  IADD3 R29, P0, P1, R55, -R29, -R42 ;  /* 0x8000001d371d7210 */ /* 0x000fe2000791e82a */
[----:B------:R-:W-:Y:S01]  /*7980*/  VIADD R49, R5, UR6 ;  /* 0x0000000605317c36 */ /* 0x000fe20008000000 */
[----:B------:R-:W-:Y:S01]  /*7990*/  IADD3 R4, PT, PT, R33, R4, RZ ;  /* 0x0000000421047210 */ /* 0x000fe20007ffe0ff */
[----:B------:R-:W-:Y:S01]  /*79a0*/  VIADD R40, R7, UR9 ;  /* 0x0000000907287c36 */ /* 0x000fe20008000000 */
[----:B------:R-:W-:Y:S01]  /*79b0*/  IADD3.X R19, PT, PT, RZ, -0x1, R9, P3, P4 ;  /* 0xffffffffff137810 */ /* 0x000fe20001fe8409 */
[----:B------:R-:W-:Y:S01]  /*79c0*/  IMAD.IADD R7, R14, 0x1, R23 ;  /* 0x000000010e077824 */ /* 0x000fe200078e0217 */
[----:B------:R-:W-:Y:S01]  /*79d0*/  IADD3.X R23, PT, PT, RZ, -0x1, R9, P0, P1 ;  /* 0xffffffffff177810 */ /* 0x000fe200007e2409 */
[----:B------:R-:W-:Y:S01]  /*79e0*/  VIADD R48, R36, 0x1 ;  /* 0x0000000124307836 */ /* 0x000fe20000000000 */
[----:B------:R-:W-:Y:S02]  /*79f0*/  ISETP.GE.U32.AND P0, PT, R4, R33, PT ;  /* 0x000000210400720c */ /* 0x000fe40003f06070 */
[----:B------:R-:W-:-:S02]  /*7a00*/  IADD3 R47, PT, PT, R49, 0x1, RZ ;  /* 0x00000001312f7810 */ /* 0x000fc40007ffe0ff */
[----:B------:R-:W-:Y:S02]  /*7a10*/  LOP3.LUT R19, R19, 0x1, RZ, 0xc0, !PT ;  /* 0x0000000113137812 */ /* 0x000fe400078ec0ff */
[----:B------:R-:W-:Y:S01]  /*7a20*/  ISETP.GE.U32.AND P5, PT, R14, R3, PT ;  /* 0x000000030e00720c */ /* 0x000fe20003fa6070 */
[----:B------:R-:W-:Y:S01]  /*7a30*/  IMAD.MOV.U32 R33, RZ, RZ, R47 ;  /* 0x000000ffff217224 */ /* 0x000fe200078e002f */
[----:B------:R-:W-:Y:S01]  /*7a40*/  IADD3 R19, P4, P3, R2, -R19, -R57 ;  /* 0x8000001302137210 */ /* 0x000fe20007b9e839 */
[----:B------:R-:W-:Y:S01]  /*7a50*/  IMAD.IADD R14, R4, 0x1, R51 ;  /* 0x00000001040e7824 */ /* 0x000fe200078e0233 */
[----:B------:R-:W-:Y:S01]  /*7a60*/  IADD3 R45, PT, PT, R0, 0x1, RZ ;  /* 0x00000001002d7810 */ /* 0x000fe20007ffe0ff */
[----:B------:R-:W-:Y:S01]  /*7a70*/  IMAD.WIDE.U32 R2, R21, R24, RZ ;  /* 0x0000001815027225 */ /* 0x000fe200078e00ff */
[----:B------:R-:W-:Y:S02]  /*7a80*/  LOP3.LUT R23, R23, 0x1, RZ, 0xc0, !PT ;  /* 0x0000000117177812 */ /* 0x000fe400078ec0ff */
[----:B------:R-:W-:Y:S01]  /*7a90*/  @P2 IADD3 R33, PT, PT, R49, RZ, RZ ;  /* 0x000000ff31212210 */ /* 0x000fe20007ffe0ff */
[----:B------:R-:W-:Y:S01]  /*7aa0*/  @P6 IMAD.MOV R45, RZ, RZ, R0 ;  /* 0x000000ffff2d6224 */ /* 0x000fe200078e0200 */
[----:B------:R-:W-:-:S02]  /*7ab0*/  IADD3 R5, PT, PT, R6, R18, RZ ;  /* 0x0000001206057210 */ /* 0x000fc40007ffe0ff */
[----:B------:R-:W-:Y:S01]  /*7ac0*/  IADD3 R23, P1, P2, R41, -R23, -R34 ;  /* 0x8000001729177210 */ /* 0x000fe20007a3e822 */
[----:B------:R-:W-:Y:S01]  /*7ad0*/  @P5 IMAD.MOV R48, RZ, RZ, R36 ;  /* 0x000000ffff305224 */ /* 0x000fe200078e0224 */
[----:B------:R-:W-:Y:S01]  /*7ae0*/  ISETP.GE.U32.AND P6, PT, R14, R4, PT ;  /* 0x000000040e00720c */ /* 0x000fe20003fc6070 */
[----:B------:R-:W-:Y:S01]  /*7af0*/  VIADD R4, R3, UR9 ;  /* 0x0000000903047c36 */ /* 0x000fe20008000000 */
[----:B------:R-:W-:Y:S02]  /*7b00*/  IADD3 R41, PT, PT, R16, R33, RZ ;  /* 0x0000002110297210 */ /* 0x000fe40007ffe0ff */
[----:B------:R-:W-:Y:S01]  /*7b10*/  IADD3 R16, PT, PT, R2, R45, RZ ;  /* 0x0000002d02107210 */ /* 0x000fe20007ffe0ff */
[----:B------:R-:W-:Y:S01]  /*7b20*/  IMAD.WIDE.U32 R2, R30, R62, RZ ;  /* 0x0000003e1e027225 */ /* 0x000fe200078e00ff */
[----:B------:R-:W-:Y:S02]  /*7b30*/  @P0 IADD3 R47, PT, PT, R49, RZ, RZ ;  /* 0x000000ff312f0210 */ /* 0x000fe40007ffe0ff */
[----:B------:R-:W-:Y:S01]  /*7b40*/  ISETP.GE.U32.AND P0, PT, R5, R18, PT ;  /* 0x000000120500720c */ /* 0x000fe20003f06070 */
[----:B------:R-:W-:Y:S01]  /*7b50*/  VIADD R50, R3, UR5 ;  /* 0x0000000503327c36 */ /* 0x000fe20008000000 */
[----:B------:R-:W-:Y:S01]  /*7b60*/  IADD3 R18, PT, PT, R7, R2, RZ ;  /* 0x0000000207127210 */ /* 0x000fe20007ffe0ff */
[----:B------:R-:W-:Y:S01]  /*7b70*/  IMAD.WIDE.U32 R2, R77, R30, RZ ;  /* 0x0000001e4d027225 */ /* 0x000fe200078e00ff */
[----:B------:R-:W-:-:S02]  /*7b80*/  IADD3 R33, PT, PT, R38, 0x1, RZ ;  /* 0x0000000126217810 */ /* 0x000fc40007ffe0ff */
[----:B------:R-:W-:Y:S01]  /*7b90*/  ISETP.GE.U32.AND P5, PT, R16, R45, PT ;  /* 0x0000002d1000720c */ /* 0x000fe20003fa6070 */
[----:B------:R-:W-:Y:S01]  /*7ba0*/  IMAD.IADD R36, R41, 0x1, R2 ;  /* 0x0000000129247824 */ /* 0x000fe200078e0202 */
[----:B------:R-:W-:Y:S01]  /*7bb0*/  IADD3 R45, PT, PT, R40, 0x1, RZ ;  /* 0x00000001282d7810 */ /* 0x000fe20007ffe0ff */
[----:B------:R-:W-:Y:S01]  /*7bc0*/  @P6 IMAD.MOV R33, RZ, RZ, R38 ;  /* 0x000000ffff216224 */ /* 0x000fe200078e0226 */
[----:B------:R-:W-:Y:S01]  /*7bd0*/  ISETP.GE.U32.AND P6, PT, R18, R7, PT ;  /* 0x000000071200720c */ /* 0x000fe20003fc6070 */
[----:B------:R-:W-:Y:S01]  /*7be0*/  IMAD.WIDE.U32 R6, R77, R10, RZ ;  /* 0x0000000a4d067225 */ /* 0x000fe200078e00ff */
[----:B------:R-:W-:Y:S02]  /*7bf0*/  IADD3 R11, PT, PT, R11, R48, RZ ;  /* 0x000000300b0b7210 */ /* 0x000fe40007ffe0ff */
[----:B------:R-:W-:Y:S01]  /*7c00*/  IADD3.X R73, PT, PT, RZ, -0x1, R9, P4, P3 ;  /* 0xffffffffff497810 */ /* 0x000fe200027e6409 */
[----:B------:R-:W-:Y:S01]  /*7c10*/  @P0 IMAD.MOV R45, RZ, RZ, R40 ;  /* 0x000000ffff2d0224 */ /* 0x000fe200078e0228 */
[----:B------:R-:W-:Y:S01]  /*7c20*/  ISETP.GE.U32.AND P0, PT, R36, R41, PT ;  /* 0x000000292400720c */ /* 0x000fe20003f06070 */
[----:B------:R-:W-:Y:S01]  /*7c30*/  IMAD.WIDE.U32 R40, R19, R46, RZ ;  /* 0x0000002e13287225 */ /* 0x000fe200078e00ff */
[----:B------:R-:W-:-:S02]  /*7c40*/  IADD3 R48, PT, PT, R11, R6, RZ ;  /* 0x000000060b307210 */ /* 0x000fc40007ffe0ff */
[----:B------:R-:W-:Y:S01]  /*7c50*/  IADD3.X R9, PT, PT, RZ, -0x1, R9, P1, P2 ;  /* 0xffffffffff097810 */ /* 0x000fe20000fe4409 */
[----:B------:R-:W-:Y:S01]  /*7c60*/  IMAD.IADD R38, R40, 0x1, R45 ;  /* 0x0000000128267824 */ /* 0x000fe200078e022d */
[----:B------:R-:W-:Y:S01]  /*7c70*/  IADD3 R47, PT, PT, R36, R47, RZ ;  /* 0x0000002f242f7210 */ /* 0x000fe20007ffe0ff */
[----:B------:R-:W-:Y:S01]  /*7c80*/  VIADD R49, R7, UR7 ;  /* 0x0000000707317c36 */ /* 0x000fe20008000000 */
[----:B------:R-:W-:Y:S01]  /*7c90*/  ISETP.GE.U32.AND P2, PT, R48, R11, PT ;  /* 0x0000000b3000720c */ /* 0x000fe20003f46070 */
[----:B------:R-:W-:Y:S01]  /*7ca0*/  VIADD R40, R3, UR7 ;  /* 0x0000000703287c36 */ /* 0x000fe20008000000 */
[----:B------:R-:W-:Y:S01]  /*7cb0*/  LOP3.LUT R3, R9, 0x1, RZ, 0xc0, !PT ;  /* 0x0000000109037812 */ /* 0x000fe200078ec0ff */
[----:B------:R-:W-:Y:S01]  /*7cc0*/  IMAD.WIDE.U32 R6, R71, R71, RZ ;  /* 0x0000004747067225 */ /* 0x000fe200078e00ff */
[----:B------:R-:W-:Y:S02]  /*7cd0*/  ISETP.GE.U32.AND P1, PT, R38, R45, PT ;  /* 0x0000002d2600720c */ /* 0x000fe40003f26070 */
[----:B------:R-:W-:Y:S01]  /*7ce0*/  IADD3 R11, PT, PT, R40, 0x1, RZ ;  /* 0x00000001280b7810 */ /* 0x000fe20007ffe0ff */
[C---:B------:R-:W-:Y:S01]  /*7cf0*/  VIADD R51, R50.reuse, 0x1 ;  /* 0x0000000132337836 */ /* 0x040fe20000000000 */
[----:B------:R-:W-:Y:S01]  /*7d00*/  @P6 IADD3 R51, PT, PT, R50, RZ, RZ ;  /* 0x000000ff32336210 */ /* 0x000fe20007ffe0ff */
[----:B------:R-:W-:Y:S01]  /*7d10*/  VIADD R50, R7, UR6 ;  /* 0x0000000607327c36 */ /* 0x000fe20008000000 */
[----:B------:R-:W-:Y:S01]  /*7d20*/  IADD3 R36, PT, PT, R47, R6, RZ ;  /* 0x000000062f247210 */ /* 0x000fe20007ffe0ff */
[----:B------:R-:W-:Y:S01]  /*7d30*/  IMAD.WIDE.U32 R6, R71, R62, RZ ;  /* 0x0000003e47067225 */ /* 0x000fe200078e00ff */
[----:B------:R-:W-:-:S02]  /*7d40*/  IADD3 R67, PT, PT, R67, -R3, -R28 ;  /* 0x8000000343437210 */ /* 0x000fc40007ffe81c */
[----:B------:R-:W-:Y:S01]  /*7d50*/  IADD3 R51, PT, PT, R48, R51, RZ ;  /* 0x0000003330337210 */ /* 0x000fe20007ffe0ff */
[----:B------:R-:W-:Y:S01]  /*7d60*/  IMAD.MOV.U32 R3, RZ, RZ, R11 ;  /* 0x000000ffff037224 */ /* 0x000fe200078e000b */
[----:B------:R-:W-:Y:S01]  /*7d70*/  @P0 IADD3 R3, PT, PT, R40, RZ, RZ ;  /* 0x000000ff28030210 */ /* 0x000fe20007ffe0ff */
[C---:B------:R-:W-:Y:S01]  /*7d80*/  IMAD.IADD R45, R36.reuse, 0x1, R33 ;  /* 0x00000001242d7824 */ /* 0x040fe200078e0221 */
[----:B------:R-:W-:Y:S01]  /*7d90*/  ISETP.GE.U32.AND P0, PT, R36, R47, PT ;  /* 0x0000002f2400720c */ /* 0x000fe20003f06070 */
[----:B------:R-:W-:Y:S01]  /*7da0*/  VIADD R48, R49, 0x1 ;  /* 0x0000000131307836 */ /* 0x000fe20000000000 */
[----:B------:R-:W-:Y:S01]  /*7db0*/  IADD3 R41, PT, PT, R41, UR10, RZ ;  /* 0x0000000a29297c10 */ /* 0x000fe2000fffe0ff */
[----:B------:R-:W-:Y:S01]  /*7dc0*/  IMAD.IADD R36, R45, 0x1, R2 ;  /* 0x000000012d247824 */ /* 0x000fe200078e0202 */
[----:B------:R-:W-:Y:S01]  /*7dd0*/  IADD3 R47, PT, PT, R51, R6, RZ ;  /* 0x00000006332f7210 */ /* 0x000fe20007ffe0ff */
[----:B------:R-:W-:Y:S01]  /*7de0*/  @P2 IMAD.MOV R48, RZ, RZ, R49 ;  /* 0x000000ffff302224 */ /* 0x000fe200078e0231 */
[----:B------:R-:W-:Y:S01]  /*7df0*/  LOP3.LUT R73, R73, 0x1, RZ, 0xc0, !PT ;  /* 0x0000000149497812 */ /* 0x000fe200078ec0ff */
[----:B------:R-:W-:Y:S01]  /*7e00*/  VIADD R9, R41, 0x1 ;  /* 0x0000000129097836 */ /* 0x000fe20000000000 */
[----:B------:R-:W-:-:S02]  /*7e10*/  ISETP.GE.U32.AND P2, PT, R47, R51, PT ;  /* 0x000000332f00720c */ /* 0x000fc40003f46070 */
[----:B------:R-:W-:Y:S01]  /*7e20*/  IADD3 R33, PT, PT, R16, R3, RZ ;  /* 0x0000000310217210 */ /* 0x000fe20007ffe0ff */
[----:B------:R-:W-:Y:S01]  /*7e30*/  IMAD.WIDE.U32 R2, R25, R30, RZ ;  /* 0x0000001e19027225 */ /* 0x000fe200078e00ff */
[----:B------:R-:W-:Y:S02]  /*7e40*/  @P1 IADD3 R9, PT, PT, R41, RZ, RZ ;  /* 0x000000ff29091210 */ /* 0x000fe40007ffe0ff */
[----:B------:R-:W-:Y:S01]  /*7e50*/  ISETP.GE.U32.AND P1, PT, R36, R45, PT ;  /* 0x0000002d2400720c */ /* 0x000fe20003f26070 */
[----:B------:R-:W-:Y:S01]  /*7e60*/  VIADD R41, R50, 0x1 ;  /* 0x0000000132297836 */ /* 0x000fe20000000000 */
[----:B------:R-:W-:Y:S01]  /*7e70*/  IADD3 R45, PT, PT, R5, R48, RZ ;  /* 0x00000030052d7210 */ /* 0x000fe20007ffe0ff */
[----:B------:R-:W-:Y:S01]  /*7e80*/  IMAD R5, R25, R24, RZ ;  /* 0x0000001819057224 */ /* 0x000fe200078e02ff */
[----:B------:R-:W-:Y:S01]  /*7e90*/  IADD3 R73, PT, PT, R54, -R73, -R53 ;  /* 0x8000004936497210 */ /* 0x000fe20007ffe835 */
[----:B------:R-:W-:Y:S01]  /*7ea0*/  @P0 IMAD.MOV R41, RZ, RZ, R50 ;  /* 0x000000ffff290224 */ /* 0x000fe200078e0232 */
[----:B------:R-:W-:Y:S01]  /*7eb0*/  IADD3 R54, PT, PT, R7, UR6, RZ ;  /* 0x0000000607367c10 */ /* 0x000fe2000fffe0ff */
[----:B------:R-:W-:Y:S01]  /*7ec0*/  IMAD.WIDE.U32 R6, R25, R10, RZ ;  /* 0x0000000a19067225 */ /* 0x000fe200078e00ff */
[----:B------:R-:W-:-:S02]  /*7ed0*/  IADD3 R16, PT, PT, R33, R2, RZ ;  /* 0x0000000221107210 */ /* 0x000fc40007ffe0ff */
[----:B------:R-:W-:Y:S01]  /*7ee0*/  IADD3 R48, PT, PT, R4, 0x1, RZ ;  /* 0x0000000104307810 */ /* 0x000fe20007ffe0ff */
[----:B------:R-:W-:Y:S01]  /*7ef0*/  IMAD.IADD R5, R36, 0x1, R5 ;  /* 0x0000000124057824 */ /* 0x000fe200078e0205 */
[----:B------:R-:W-:Y:S01]  /*7f00*/  ISETP.GE.U32.AND P0, PT, R16, R33, PT ;  /* 0x000000211000720c */ /* 0x000fe20003f06070 */
[----:B------:R-:W-:Y:S01]  /*7f10*/  VIADD R49, R54, 0x1 ;  /* 0x0000000136317836 */ /* 0x000fe20000000000 */
[----:B------:R-:W-:Y:S01]  /*7f20*/  IADD3 R58, PT, PT, R7, UR8, RZ ;  /* 0x00000008073a7c10 */ /* 0x000fe2000fffe0ff */
[----:B------:R-:W-:Y:S01]  /*7f30*/  IMAD.IADD R41, R16, 0x1, R41 ;  /* 0x0000000110297824 */ /* 0x000fe200078e0229 */
[----:B------:R-:W-:Y:S01]  /*7f40*/  IADD3 R16, PT, PT, R45, R6, RZ ;  /* 0x000000062d107210 */ /* 0x000fe20007ffe0ff */
[----:B------:R-:W-:Y:S01]  /*7f50*/  @P2 IMAD.MOV R49, RZ, RZ, R54 ;  /* 0x000000ffff312224 */ /* 0x000fe200078e0236 */
[----:B------:R-:W-:Y:S01]  /*7f60*/  ISETP.GE.U32.AND P2, PT, R5, R36, PT ;  /* 0x000000240500720c */ /* 0x000fe20003f46070 */
[----:B------:R-:W-:Y:S01]  /*7f70*/  IMAD.MOV.U32 R33, RZ, RZ, R48 ;  /* 0x000000ffff217224 */ /* 0x000fe200078e0030 */
[----:B------:R-:W-:Y:S01]  /*7f80*/  ISETP.GE.U32.AND P3, PT, R16, R45, PT ;  /* 0x0000002d1000720c */ /* 0x000fe20003f66070 */
[----:B------:R-:W-:Y:S01]  /*7f90*/  IMAD.WIDE.U32 R6, R19, R24, RZ ;  /* 0x0000001813067225 */ /* 0x000fe200078e00ff */
[----:B------:R-:W-:-:S02]  /*7fa0*/  @P1 IADD3 R11, PT, PT, R40, RZ, RZ ;  /* 0x000000ff280b1210 */ /* 0x000fc40007ffe0ff */
[----:B------:R-:W-:Y:S01]  /*7fb0*/  IADD3 R45, PT, PT, R16, R49, RZ ;  /* 0x00000031102d7210 */ /* 0x000fe20007ffe0ff */
[----:B------:R-:W-:Y:S01]  /*7fc0*/  @P5 IMAD.MOV R33, RZ, RZ, R4 ;  /* 0x000000ffff215224 */ /* 0x000fe200078e0204 */
[----:B------:R-:W-:Y:S01]  /*7fd0*/  IADD3 R54, PT, PT, R3, UR8, RZ ;  /* 0x0000000803367c10 */ /* 0x000fe2000fffe0ff */
[----:B------:R-:W-:Y:S01]  /*7fe0*/  IMAD.WIDE.U32 R50, R77, R71, RZ ;  /* 0x000000474d327225 */ /* 0x000fe200078e00ff */
[----:B------:R-:W-:Y:S02]  /*7ff0*/  IADD3 R49, PT, PT, R58, 0x1, RZ ;  /* 0x000000013a317810 */ /* 0x000fe40007ffe0ff */
[-C--:B------:R-:W-:Y:S01]  /*8000*/  IADD3 R16, PT, PT, R6, R33.reuse, RZ ;  /* 0x0000002106107210 */ /* 0x080fe20007ffe0ff */
[----:B------:R-:W-:Y:S01]  /*8010*/  VIADD R36, R54, 0x1 ;  /* 0x0000000136247836 */ /* 0x000fe20000000000 */
[----:B------:R-:W-:Y:S01]  /*8020*/  IADD3 R40, PT, PT, R41, R50, RZ ;  /* 0x0000003229287210 */ /* 0x000fe20007ffe0ff */
[----:B------:R-:W-:Y:S01]  /*8030*/  VIADD R3, R0, 0x1 ;  /* 0x0000000100037836 */ /* 0x000fe20000000000 */
[----:B------:R-:W-:Y:S01]  /*8040*/  ISETP.GE.U32.AND P1, PT, R16, R33, PT ;  /* 0x000000211000720c */ /* 0x000fe20003f26070 */
[----:B------:R-:W-:Y:S01]  /*8050*/  IMAD.MOV.U32 R55, RZ, RZ, R36 ;  /* 0x000000ffff377224 */ /* 0x000fe200078e0024 */
[----:B------:R-:W-:Y:S01]  /*8060*/  @P2 IADD3 R3, PT, PT, R0, RZ, RZ ;  /* 0x000000ff00032210 */ /* 0x000fe20007ffe0ff */
[C---:B------:R-:W-:Y:S01]  /*8070*/  IMAD.IADD R33, R40.reuse, 0x1, R11 ;  /* 0x0000000128217824 */ /* 0x040fe200078e020b */
[----:B------:R-:W-:Y:S01]  /*8080*/  ISETP.GE.U32.AND P2, PT, R40, R41, PT ;  /* 0x000000292800720c */ /* 0x000fe20003f46070 */
[----:B------:R-:W-:Y:S01]  /*8090*/  @P0 IMAD.MOV R55, RZ, RZ, R54 ;  /* 0x000000ffff370224 */ /* 0x000fe200078e0236 */
[----:B------:R-:W-:Y:S01]  /*80a0*/  IADD3 R63, PT, PT, R51, UR7, RZ ;  /* 0x00000007333f7c10 */ /* 0x000fe2000fffe0ff */
[----:B------:R-:W-:-:S02]  /*80b0*/  IMAD.IADD R50, R33, 0x1, R50 ;  /* 0x0000000121327824 */ /* 0x000fc400078e0232 */
[----:B------:R-:W-:Y:S01]  /*80c0*/  IMAD.WIDE.U32 R40, R77, R62, RZ ;  /* 0x0000003e4d287225 */ /* 0x000fe200078e00ff */
[----:B------:R-:W-:-:S03]  /*80d0*/  IADD3 R55, PT, PT, R16, R55, RZ ;  /* 0x0000003710377210 */ /* 0x000fc60007ffe0ff */
[----:B------:R-:W-:Y:S01]  /*80e0*/  @P3 IMAD.MOV R49, RZ, RZ, R58 ;  /* 0x000000ffff313224 */ /* 0x000fe200078e023a */
[C---:B------:R-:W-:Y:S01]  /*80f0*/  ISETP.GE.U32.AND P3, PT, R50.reuse, R33, PT ;  /* 0x000000213200720c */ /* 0x040fe20003f66070 */
[----:B------:R-:W-:Y:S01]  /*8100*/  IMAD.WIDE.U32 R58, R21, R30, RZ ;  /* 0x0000001e153a7225 */ /* 0x000fe200078e00ff */
[----:B------:R-:W-:Y:S02]  /*8110*/  IADD3 R33, PT, PT, R63, 0x1, RZ ;  /* 0x000000013f217810 */ /* 0x000fe40007ffe0ff */
[----:B------:R-:W-:Y:S01]  /*8120*/  IADD3 R11, PT, PT, R41, UR7, RZ ;  /* 0x00000007290b7c10 */ /* 0x000fe2000fffe0ff */
[----:B------:R-:W-:Y:S01]  /*8130*/  VIADD R51, R7, UR10 ;  /* 0x0000000a07337c36 */ /* 0x000fe20008000000 */
[----:B------:R-:W-:Y:S01]  /*8140*/  IADD3 R0, PT, PT, R55, R58, RZ ;  /* 0x0000003a37007210 */ /* 0x000fe20007ffe0ff */
[----:B------:R-:W-:Y:S02]  /*8150*/  IMAD.IADD R41, R50, 0x1, R3 ;  /* 0x0000000132297824 */ /* 0x000fe400078e0203 */
[----:B------:R-:W-:Y:S01]  /*8160*/  IMAD.IADD R16, R45, 0x1, R40 ;  /* 0x000000012d107824 */ /* 0x000fe200078e0228 */
[C---:B------:R-:W-:Y:S01]  /*8170*/  ISETP.GE.U32.AND P0, PT, R0.reuse, R55, PT ;  /* 0x000000370000720c */ /* 0x040fe20003f06070 */
[----:B------:R-:W-:Y:S01]  /*8180*/  IMAD.MOV.U32 R3, RZ, RZ, R33 ;  /* 0x000000ffff037224 */ /* 0x000fe200078e0021 */
[----:B------:R-:W-:Y:S01]  /*8190*/  @P2 IADD3 R3, PT, PT, R63, RZ, RZ ;  /* 0x000000ff3f032210 */ /* 0x000fe20007ffe0ff */
[----:B------:R-:W-:Y:S01]  /*81a0*/  VIADD R40, R51, 0x1 ;  /* 0x0000000133287836 */ /* 0x000fe20000000000 */
[----:B------:R-:W-:Y:S01]  /*81b0*/  IADD3 R82, PT, PT, R41, R2, RZ ;  /* 0x0000000229527210 */ /* 0x000fe20007ffe0ff */
[----:B------:R-:W-:Y:S01]  /*81c0*/  IMAD R9, R73, R46, R9 ;  /* 0x0000002e49097224 */ /* 0x000fe200078e0209 */
[----:B------:R-:W-:Y:S01]  /*81d0*/  IADD3 R7, PT, PT, R0, R3, RZ ;  /* 0x0000000300077210 */ /* 0x000fe20007ffe0ff */
[----:B------:R-:W-:Y:S01]  /*81e0*/  IMAD.MOV.U32 R2, RZ, RZ, R40 ;  /* 0x000000ffff027224 */ /* 0x000fe200078e0028 */
[----:B------:R-:W-:Y:S01]  /*81f0*/  IADD3 R0, PT, PT, R59, UR9, RZ ;  /* 0x000000093b007c10 */ /* 0x000fe2000fffe0ff */
[----:B------:R-:W-:Y:S01]  /*8200*/  @P1 IMAD.MOV R2, RZ, RZ, R51 ;  /* 0x000000ffff021224 */ /* 0x000fe200078e0233 */
[----:B------:R-:W-:-:S02]  /*8210*/  ISETP.GE.U32.AND P1, PT, R82, R41, PT ;  /* 0x000000295200720c */ /* 0x000fc40003f26070 */
[----:B------:R-:W-:Y:S01]  /*8220*/  @P3 IADD3 R33, PT, PT, R63, RZ, RZ ;  /* 0x000000ff3f213210 */ /* 0x000fe20007ffe0ff */
[C---:B------:R-:W-:Y:S02]  /*8230*/  VIADD R50, R0.reuse, 0x1 ;  /* 0x0000000100327836 */ /* 0x040fe40000000000 */
[----:B------:R-:W-:Y:S02]  /*8240*/  IMAD R41, R73, R24, R2 ;  /* 0x0000001849297224 */ /* 0x000fe400078e0202 */
[----:B------:R-:W-:Y:S01]  /*8250*/  IMAD.WIDE.U32 R2, R25, R71, RZ ;  /* 0x0000004719027225 */ /* 0x000fe200078e00ff */
[----:B------:R-:W-:Y:S02]  /*8260*/  MOV R86, R50 ;  /* 0x0000003200567202 */ /* 0x000fe40000000f00 */
[----:B------:R-:W-:Y:S01]  /*8270*/  @P0 IADD3 R86, PT, PT, R0, RZ, RZ ;  /* 0x000000ff00560210 */ /* 0x000fe20007ffe0ff */
[----:B------:R-:W-:Y:S02]  /*8280*/  IMAD.IADD R88, R7, 0x1, R2 ;  /* 0x0000000107587824 */ /* 0x000fe400078e0202 */
[----:B------:R-:W-:Y:S01]  /*8290*/  @P1 IADD3 R36, PT, PT, R54, RZ, RZ ;  /* 0x000000ff36241210 */ /* 0x000fe20007ffe0ff */
[----:B------:R-:W-:Y:S01]  /*82a0*/  IMAD.WIDE.U32 R54, R77, R77, RZ ;  /* 0x0000004d4d367225 */ /* 0x000fe200078e00ff */
[----:B------:R-:W-:-:S02]  /*82b0*/  IADD3 R41, PT, PT, R41, R86, RZ ;  /* 0x0000005629297210 */ /* 0x000fc40007ffe0ff */
[----:B------:R-:W-:Y:S01]  /*82c0*/  ISETP.GE.U32.AND P0, PT, R88, R7, PT ;  /* 0x000000075800720c */ /* 0x000fe20003f06070 */
[----:B------:R-:W-:-:S04]  /*82d0*/  IMAD.WIDE.U32 R86, R24, R14, RZ ;  /* 0x0000000e18567225 */ /* 0x000fc800078e00ff */
[----:B------:R-:W-:Y:S02]  /*82e0*/  VIADD R7, R55, UR7 ;  /* 0x0000000737077c36 */ /* 0x000fe40008000000 */
[----:B------:R-:W-:Y:S01]  /*82f0*/  IMAD.IADD R55, R18, 0x1, R86 ;  /* 0x0000000112377824 */ /* 0x000fe200078e0256 */
[----:B------:R-:W-:Y:S01]  /*8300*/  IADD3 R86, PT, PT, R87, UR4, RZ ;  /* 0x0000000457567c10 */ /* 0x000fe2000fffe0ff */
[----:B------:R-:W-:Y:S01]  /*8310*/  IMAD.IADD R59, R88, 0x1, R33 ;  /* 0x00000001583b7824 */ /* 0x000fe200078e0221 */
[----:B------:R-:W-:Y:S01]  /*8320*/  IADD3 R79, PT, PT, R7, 0x1, RZ ;  /* 0x00000001074f7810 */ /* 0x000fe20007ffe0ff */
[----:B------:R-:W-:Y:S01]  /*8330*/  IMAD R33, R21, R24, RZ ;  /* 0x0000001815217224 */ /* 0x000fe200078e02ff */
[----:B------:R-:W-:Y:S01]  /*8340*/  ISETP.GE.U32.AND P2, PT, R55, R18, PT ;  /* 0x000000123700720c */ /* 0x000fe20003f46070 */
[----:B------:R-:W-:Y:S01]  /*8350*/  VIADD R18, R86, 0x1 ;  /* 0x0000000156127836 */ /* 0x000fe20000000000 */
[----:B------:R-:W-:Y:S01]  /*8360*/  IADD3 R54, PT, PT, R59, R54, RZ ;  /* 0x000000363b367210 */ /* 0x000fe20007ffe0ff */
[----:B------:R-:W-:-:S05]  /*8370*/  IMAD.IADD R33, R82, 0x1, R33 ;  /* 0x0000000152217824 */ /* 0x000fca00078e0221 */
[----:B------:R-:W-:-:S05]  /*8380*/  ISETP.GE.U32.AND P1, PT, R33, R82, PT ;  /* 0x000000522100720c */ /* 0x000fca0003f26070 */
[----:B------:R-:W-:Y:S01]  /*8390*/  @P2 IADD3 R18, PT, PT, R86, RZ, RZ ;  /* 0x000000ff56122210 */ /* 0x000fe20007ffe0ff */
[----:B------:R-:W-:-:S04]  /*83a0*/  IMAD.WIDE.U32 R86, R30, R14, RZ ;  /* 0x0000000e1e567225 */ /* 0x000fc800078e00ff */
[----:B------:R-:W-:-:S03]  /*83b0*/  IMAD.IADD R47, R47, 0x1, R18 ;  /* 0x000000012f2f7824 */ /* 0x000fc600078e0212 */
[----:B------:R-:W-:Y:S01]  /*83c0*/  @P1 IADD3 R48, PT, PT, R4, RZ, RZ ;  /* 0x000000ff04301210 */ /* 0x000fe20007ffe0ff */
[----:B------:R-:W-:Y:S01]  /*83d0*/  IMAD R4, R19, R30, R41 ;  /* 0x0000001e13047224 */ /* 0x000fe200078e0229 */
[----:B------:R-:W-:Y:S01]  /*83e0*/  IADD3 R18, PT, PT, R47, R86, RZ ;  /* 0x000000562f127210 */ /* 0x000fe20007ffe0ff */
[----:B------:R-:W-:Y:S01]  /*83f0*/  VIADD R86, R87, UR5 ;  /* 0x0000000557567c36 */ /* 0x000fe20008000000 */
[C---:B------:R-:W-:Y:S01]  /*8400*/  ISETP.GE.U32.AND P1, PT, R54.reuse, R59, PT ;  /* 0x0000003b3600720c */ /* 0x040fe20003f26070 */
[----:B------:R-:W-:Y:S01]  /*8410*/  IMAD.IADD R59, R54, 0x1, R36 ;  /* 0x00000001363b7824 */ /* 0x000fe200078e0224 */
[----:B------:R-:W-:Y:S02]  /*8420*/  ISETP.GE.U32.AND P2, PT, R18, R47, PT ;  /* 0x0000002f1200720c */ /* 0x000fe40003f46070 */
[----:B------:R-:W-:Y:S01]  /*8430*/  IADD3 R47, PT, PT, R3, UR8, RZ ;  /* 0x00000008032f7c10 */ /* 0x000fe2000fffe0ff */
[----:B------:R-:W-:Y:S01]  /*8440*/  IMAD.IADD R2, R59, 0x1, R2 ;  /* 0x000000013b027824 */ /* 0x000fe200078e0202 */
[----:B------:R-:W-:-:S03]  /*8450*/  IADD3 R41, PT, PT, R86, 0x1, RZ ;  /* 0x0000000156297810 */ /* 0x000fc60007ffe0ff */
[----:B------:R-:W-:-:S04]  /*8460*/  VIADD R54, R47, 0x1 ;  /* 0x000000012f367836 */ /* 0x000fc80000000000 */
[----:B------:R-:W-:Y:S01]  /*8470*/  @P1 IMAD.MOV R79, RZ, RZ, R7 ;  /* 0x000000ffff4f1224 */ /* 0x000fe200078e0207 */
[----:B------:R-:W-:Y:S01]  /*8480*/  MOV R3, R54 ;  /* 0x0000003600037202 */ /* 0x000fe20000000f00 */
[----:B------:R-:W-:Y:S01]  /*8490*/  @P0 IMAD.MOV R3, RZ, RZ, R47 ;  /* 0x000000ffff030224 */ /* 0x000fe200078e022f */
[C---:B------:R-:W-:Y:S01]  /*84a0*/  ISETP.GE.U32.AND P0, PT, R2.reuse, R59, PT ;  /* 0x0000003b0200720c */ /* 0x040fe20003f06070 */
[----:B------:R-:W-:Y:S01]  /*84b0*/  @P2 IMAD.MOV R41, RZ, RZ, R86 ;  /* 0x000000ffff292224 */ /* 0x000fe200078e0256 */
[----:B------:R-:W-:Y:S01]  /*84c0*/  IADD3 R7, PT, PT, R2, R48, RZ ;  /* 0x0000003002077210 */ /* 0x000fe20007ffe0ff */
[----:B------:R-:W-:Y:S01]  /*84d0*/  IMAD.WIDE.U32 R86, R24, R5, RZ ;  /* 0x0000000518567225 */ /* 0x000fe200078e00ff */
[----:B------:R-:W-:-:S03]  /*84e0*/  IADD3 R4, PT, PT, R4, R3, RZ ;  /* 0x0000000304047210 */ /* 0x000fc60007ffe0ff */
[----:B------:R-:W-:Y:S01]  /*84f0*/  IMAD.WIDE.U32 R2, R46, R8, RZ ;  /* 0x000000082e027225 */ /* 0x000fe200078e00ff */
[----:B------:R-:W-:-:S03]  /*8500*/  IADD3 R63, PT, PT, R18, R86, RZ ;  /* 0x00000056123f7210 */ /* 0x000fc60007ffe0ff */
[----:B------:R-:W-:Y:S02]  /*8510*/  VIADD R48, R3, UR10 ;  /* 0x0000000a03307c36 */ /* 0x000fe40008000000 */
[----:B------:R-:W-:Y:S01]  /*8520*/  IMAD.WIDE.U32 R2, R8, R10, RZ ;  /* 0x0000000a08027225 */ /* 0x000fe200078e00ff */
[----:B------:R-:W-:-:S03]  /*8530*/  @P0 IADD3 R54, PT, PT, R47, RZ, RZ ;  /* 0x000000ff2f360210 */ /* 0x000fc60007ffe0ff */
[----:B------:R-:W-:Y:S01]  /*8540*/  VIADD R36, R87, UR4 ;  /* 0x0000000457247c36 */ /* 0x000fe20008000000 */
[----:B------:R-:W-:Y:S01]  /*8550*/  IADD3 R59, PT, PT, R48, R2, RZ ;  /* 0x00000002303b7210 */ /* 0x000fe20007ffe0ff */
[----:B------:R-:W-:Y:S02]  /*8560*/  VIADD R2, R3, UR11 ;  /* 0x0000000b03027c36 */ /* 0x000fe40008000000 */
[----:B------:R-:W-:Y:S01]  /*8570*/  IMAD R4, R21, R71, R4 ;  /* 0x0000004715047224 */ /* 0x000fe200078e0204 */
[----:B------:R-:W-:Y:S01]  /*8580*/  ISETP.GE.U32.AND P1, PT, R59, R48, PT ;  /* 0x000000303b00720c */ /* 0x000fe20003f26070 */
[----:B------:R-:W-:Y:S01]  /*8590*/  VIADD R91, R36, 0x1 ;  /* 0x00000001245b7836 */ /* 0x000fe20000000000 */
[----:B------:R-:W-:Y:S02]  /*85a0*/  IADD3 R87, PT, PT, R2, 0x1, RZ ;  /* 0x0000000102577810 */ /* 0x000fe40007ffe0ff */
[----:B------:R-:W-:Y:S01]  /*85b0*/  IADD3 R48, PT, PT, R4, R79, RZ ;  /* 0x0000004f04307210 */ /* 0x000fe20007ffe0ff */
[----:B------:R-:W-:-:S04]  /*85c0*/  IMAD.IADD R4, R7, 0x1, R58 ;  /* 0x0000000107047824 */ /* 0x000fc800078e023a */
[C---:B------:R-:W-:Y:S01]  /*85d0*/  IMAD.IADD R47, R4.reuse, 0x1, R6 ;  /* 0x00000001042f7824 */ /* 0x040fe200078e0206 */
[----:B------:R-:W-:-:S03]  /*85e0*/  ISETP.GE.U32.AND P2, PT, R4, R7, PT ;  /* 0x000000070400720c */ /* 0x000fc60003f46070 */
[----:B------:R-:W-:Y:S02]  /*85f0*/  @P1 IMAD.MOV R87, RZ, RZ, R2 ;  /* 0x000000ffff571224 */ /* 0x000fe400078e0202 */
[----:B------:R-:W-:-:S04]  /*8600*/  IMAD.WIDE.U32 R2, R8, R62, RZ ;  /* 0x0000003e08027225 */ /* 0x000fc800078e00ff */
[----:B------:R-:W-:Y:S01]  /*8610*/  IMAD.IADD R86, R2, 0x1, R87 ;  /* 0x0000000102567824 */ /* 0x000fe200078e0257 */
[----:B------:R-:W-:Y:S01]  /*8620*/  IADD3 R2, PT, PT, R3, UR11, RZ ;  /* 0x0000000b03027c10 */ /* 0x000fe2000fffe0ff */
[----:B------:R-:W-:Y:S02]  /*8630*/  IMAD.WIDE.U32 R6, R8, R47, RZ ;  /* 0x0000002f08067225 */ /* 0x000fe400078e00ff */
[----:B------:R-:W-:Y:S02]  /*8640*/  @P2 IADD3 R50, PT, PT, R0, RZ, RZ ;  /* 0x000000ff00322210 */ /* 0x000fe40007ffe0ff */
[----:B------:R-:W-:Y:S01]  /*8650*/  ISETP.GE.U32.AND P1, PT, R86, R87, PT ;  /* 0x000000575600720c */ /* 0x000fe20003f26070 */
[----:B------:R-:W-:-:S12]  /*8660*/  VIADD R79, R2, 0x1 ;  /* 0x00000001024f7836 */ /* 0x000fd80000000000 */
[----:B------:R-:W-:Y:S01]  /*8670*/  @P1 IADD3 R79, PT, PT, R2, RZ, RZ ;  /* 0x000000ff024f1210 */ /* 0x000fe20007ffe0ff */
[----:B------:R-:W-:-:S03]  /*8680*/  IMAD.WIDE.U32 R2, R8, R14, RZ ;  /* 0x0000000e08027225 */ /* 0x000fc600078e00ff */
[----:B------:R-:W-:Y:S01]  /*8690*/  IADD3 R58, PT, PT, R2, R79, RZ ;  /* 0x0000004f023a7210 */ /* 0x000fe20007ffe0ff */
[----:B------:R-:W-:-:S03]  /*86a0*/  VIADD R2, R3, UR11 ;  /* 0x0000000b03027c36 */ /* 0x000fc60008000000 */
[----:B------:R-:W-:Y:S02]  /*86b0*/  ISETP.GE.U32.AND P1, PT, R58, R79, PT ;  /* 0x0000004f3a00720c */ /* 0x000fe40003f26070 */
[----:B------:R-:W-:-:S11]  /*86c0*/  IADD3 R79, PT, PT, R2, 0x1, RZ ;  /* 0x00000001024f7810 */ /* 0x000fd60007ffe0ff */
[----:B------:R-:W-:Y:S01]  /*86d0*/  @P1 IMAD.MOV R79, RZ, RZ, R2 ;  /* 0x000000ffff4f1224 */ /* 0x000fe200078e0202 */
[----:B------:R-:W-:Y:S01]  /*86e0*/  ISETP.GE.U32.AND P1, PT, R47, R4, PT ;  /* 0x000000042f00720c */ /* 0x000fe20003f26070 */
[----:B------:R-:W-:-:S04]  /*86f0*/  IMAD.WIDE.U32 R2, R8, R5, RZ ;  /* 0x0000000508027225 */ /* 0x000fc800078e00ff */
[----:B------:R-:W-:Y:S01]  /*8700*/  IMAD.IADD R82, R2, 0x1, R79 ;  /* 0x0000000102527824 */ /* 0x000fe200078e024f */
[----:B------:R-:W-:-:S04]  /*8710*/  IADD3 R2, PT, PT, R3, UR11, RZ ;  /* 0x0000000b03027c10 */ /* 0x000fc8000fffe0ff */
[----:B------:R-:W-:Y:S01]  /*8720*/  ISETP.GE.U32.AND P0, PT, R82, R79, PT ;  /* 0x0000004f5200720c */ /* 0x000fe20003f06070 */
[----:B------:R-:W-:Y:S02]  /*8730*/  VIADD R87, R2, 0x1 ;  /* 0x0000000102577836 */ /* 0x000fe40000000000 */
[----:B------:R-:W-:-:S10]  /*8740*/  @P1 IMAD.MOV R40, RZ, RZ, R51 ;  /* 0x000000ffff281224 */ /* 0x000fd400078e0233 */
[----:B------:R-:W-:Y:S01]  /*8750*/  @P0 IADD3 R87, PT, PT, R2, RZ, RZ ;  /* 0x000000ff02570210 */ /* 0x000fe20007ffe0ff */
[----:B------:R-:W-:-:S03]  /*8760*/  IMAD.WIDE.U32 R2, R8, R33, RZ ;  /* 0x0000002108027225 */ /* 0x000fc600078e00ff */
[----:B------:R-:W-:Y:S01]  /*8770*/  IADD3 R79, PT, PT, R2, R87, RZ ;  /* 0x00000057024f7210 */ /* 0x000fe20007ffe0ff */
[----:B------:R-:W-:Y:S02]  /*8780*/  VIADD R2, R3, UR11 ;  /* 0x0000000b03027c36 */ /* 0x000fe40008000000 */
[----:B------:R-:W-:Y:S01]  /*8790*/  IMAD R3, R25, R77, R48 ;  /* 0x0000004d19037224 */ /* 0x000fe200078e0230 */
[----:B------:R-:W-:Y:S02]  /*87a0*/  ISETP.GE.U32.AND P0, PT, R79, R87, PT ;  /* 0x000000574f00720c */ /* 0x000fe40003f06070 */
[----:B------:R-:W-:Y:S02]  /*87b0*/  IADD3 R87, PT, PT, R2, 0x1, RZ ;  /* 0x0000000102577810 */ /* 0x000fe40007ffe0ff */
[----:B------:R-:W-:-:S09]  /*87c0*/  IADD3 R54, PT, PT, R3, R54, RZ ;  /* 0x0000003603367210 */ /* 0x000fd20007ffe0ff */
[----:B------:R-:W-:Y:S02]  /*87d0*/  @P0 IMAD.MOV R87, RZ, RZ, R2 ;  /* 0x000000ffff570224 */ /* 0x000fe400078e0202 */
[----:B------:R-:W-:-:S04]  /*87e0*/  IMAD.WIDE.U32 R2, R46, R12, RZ ;  /* 0x0000000c2e027225 */ /* 0x000fc800078e00ff */
[----:B------:R-:W-:Y:S01]  /*87f0*/  IMAD.IADD R48, R6, 0x1, R87 ;  /* 0x0000000106307824 */ /* 0x000fe200078e0257 */
[----:B------:R-:W-:Y:S01]  /*8800*/  IADD3 R4, PT, PT, R59, R2, RZ ;  /* 0x000000023b047210 */ /* 0x000fe20007ffe0ff */
[----:B------:R-:W-:-:S03]  /*8810*/  VIADD R2, R3, UR10 ;  /* 0x0000000a03027c36 */ /* 0x000fc60008000000 */
[----:B------:R-:W-:Y:S02]  /*8820*/  ISETP.GE.U32.AND P3, PT, R4, R59, PT ;  /* 0x0000003b0400720c */ /* 0x000fe40003f66070 */
[----:B------:R-:W-:Y:S02]  /*8830*/  IADD3 R3, PT, PT, R2, 0x1, RZ ;  /* 0x0000000102037810 */ /* 0x000fe40007ffe0ff */
[----:B------:R-:W-:-:S09]  /*8840*/  ISETP.GE.U32.AND P0, PT, R48, R87, PT ;  /* 0x000000573000720c */ /* 0x000fd20003f06070 */
[----:B------:R-:W-:-:S05]  /*8850*/  @P3 IMAD.MOV R3, RZ, RZ, R2 ;  /* 0x000000ffff033224 */ /* 0x000fca00078e0202 */
[----:B------:R-:W-:Y:S01]  /*8860*/  IADD3 R86, PT, PT, R86, R3, RZ ;  /* 0x0000000356567210 */ /* 0x000fe20007ffe0ff */
[----:B------:R-:W-:-:S04]  /*8870*/  IMAD.WIDE.U32 R2, R10, R12, RZ ;  /* 0x0000000c0a027225 */ /* 0x000fc800078e00ff */
[----:B------:R-:W-:Y:S01]  /*8880*/  IMAD.IADD R59, R2, 0x1, R86 ;  /* 0x00000001023b7824 */ /* 0x000fe200078e0256 */
[----:B------:R-:W-:-:S04]  /*8890*/  IADD3 R87, PT, PT, R3, 0x1, RZ ;  /* 0x0000000103577810 */ /* 0x000fc80007ffe0ff */
[----:B------:R-:W-:-:S13]  /*88a0*/  ISETP.GE.U32.AND P3, PT, R59, R86, PT ;  /* 0x000000563b00720c */ /* 0x000fda0003f66070 */
        /* <DEDUP_REMOVED lines=9> */
[----:B------:R-:W-:Y:S01]  /*8940*/  IMAD.IADD R6, R2, 0x1, R87 ;  /* 0x0000000102067824 */ /* 0x000fe200078e0257 */
[----:B------:R-:W-:-:S04]  /*8950*/  IADD3 R2, PT, PT, R3, 0x1, RZ ;  /* 0x0000000103027810 */ /* 0x000fc80007ffe0ff */
[----:B------:R-:W-:-:S13]  /*8960*/  ISETP.GE.U32.AND P3, PT, R6, R87, PT ;  /* 0x000000570600720c */ /* 0x000fda0003f66070 */
        /* <DEDUP_REMOVED lines=8> */
[----:B------:R-:W-:Y:S02]  /*89f0*/  IADD3 R87, PT, PT, R48, R87, RZ ;  /* 0x0000005730577210 */ /* 0x000fe40007ffe0ff */
[----:B------:R-:W-:-:S03]  /*8a00*/  IADD3 R48, PT, PT, R3, 0x1, RZ ;  /* 0x0000000103307810 */ /* 0x000fc60007ffe0ff */
[----:B------:R-:W-:-:S05]  /*8a10*/  IMAD.IADD R82, R2, 0x1, R87 ;  /* 0x0000000102527824 */ /* 0x000fca00078e0257 */
[----:B------:R-:W-:-:S13]  /*8a20*/  ISETP.GE.U32.AND P3, PT, R82, R87, PT ;  /* 0x000000575200720c */ /* 0x000fda0003f66070 */
[----:B------:R-:W-:Y:S02]  /*8a30*/  @P3 IMAD.MOV R48, RZ, RZ, R3 ;  /* 0x000000ffff303224 */ /* 0x000fe400078e0203 */
[----:B------:R-:W-:-:S04]  /*8a40*/  IMAD.WIDE.U32 R2, R46, R39, RZ ;  /* 0x000000272e027225 */ /* 0x000fc800078e00ff */
[----:B------:R-:W-:Y:S01]  /*8a50*/  IMAD.IADD R0, R59, 0x1, R2 ;  /* 0x000000013b007824 */ /* 0x000fe200078e0202 */
[----:B------:R-:W-:-:S04]  /*8a60*/  IADD3 R2, PT, PT, R3, UR10, RZ ;  /* 0x0000000a03027c10 */ /* 0x000fc8000fffe0ff */
[----:B------:R-:W-:Y:S01]  /*8a70*/  ISETP.GE.U32.AND P2, PT, R0, R59, PT ;  /* 0x0000003b0000720c */ /* 0x000fe20003f46070 */
[----:B------:R-:W-:-:S12]  /*8a80*/  VIADD R3, R2, 0x1 ;  /* 0x0000000102037836 */ /* 0x000fd80000000000 */
[----:B------:R-:W-:-:S05]  /*8a90*/  @P2 IADD3 R3, PT, PT, R2, RZ, RZ ;  /* 0x000000ff02032210 */ /* 0x000fca0007ffe0ff */
[----:B------:R-:W-:Y:S02]  /*8aa0*/  IMAD.IADD R58, R58, 0x1, R3 ;  /* 0x000000013a3a7824 */ /* 0x000fe400078e0203 */
[----:B------:R-:W-:-:S04]  /*8ab0*/  IMAD.WIDE.U32 R2, R10, R39, RZ ;  /* 0x000000270a027225 */ /* 0x000fc800078e00ff */
[----:B------:R-:W-:Y:S01]  /*8ac0*/  VIADD R87, R3, 0x1 ;  /* 0x0000000103577836 */ /* 0x000fe20000000000 */
[----:B------:R-:W-:-:S04]  /*8ad0*/  IADD3 R59, PT, PT, R2, R58, RZ ;  /* 0x0000003a023b7210 */ /* 0x000fc80007ffe0ff */
[----:B------:R-:W-:-:S13]  /*8ae0*/  ISETP.GE.U32.AND P2, PT, R59, R58, PT ;  /* 0x0000003a3b00720c */ /* 0x000fda0003f46070 */
[----:B------:R-:W-:Y:S01]  /*8af0*/  @P2 IADD3 R87, PT, PT, R3, RZ, RZ ;  /* 0x000000ff03572210 */ /* 0x000fe20007ffe0ff */
[----:B------:R-:W-:-:S04]  /*8b00*/  IMAD.WIDE.U32 R2, R62, R39, RZ ;  /* 0x000000273e027225 */ /* 0x000fc800078e00ff */
[----:B------:R-:W-:-:S05]  /*8b10*/  IMAD.IADD R87, R6, 0x1, R87 ;  /* 0x0000000106577824 */ /* 0x000fca00078e0257 */
[----:B------:R-:W-:Y:S01]  /*8b20*/  IADD3 R58, PT, PT, R2, R87, RZ ;  /* 0x00000057023a7210 */ /* 0x000fe20007ffe0ff */
[----:B------:R-:W-:-:S03]  /*8b30*/  VIADD R2, R3, 0x1 ;  /* 0x0000000103027836 */ /* 0x000fc60000000000 */
[----:B------:R-:W-:-:S13]  /*8b40*/  ISETP.GE.U32.AND P2, PT, R58, R87, PT ;  /* 0x000000573a00720c */ /* 0x000fda0003f46070 */
[----:B------:R-:W-:-:S05]  /*8b50*/  @P2 IADD3 R2, PT, PT, R3, RZ, RZ ;  /* 0x000000ff03022210 */ /* 0x000fca0007ffe0ff */
[----:B------:R-:W-:Y:S02]  /*8b60*/  IMAD.IADD R79, R79, 0x1, R2 ;  /* 0x000000014f4f7824 */ /* 0x000fe400078e0202 */
[----:B------:R-:W-:-:S03]  /*8b70*/  IMAD.WIDE.U32 R2, R14, R39, RZ ;  /* 0x000000270e027225 */ /* 0x000fc600078e00ff */
[----:B------:R-:W-:-:S04]  /*8b80*/  IADD3 R86, PT, PT, R2, R79, RZ ;  /* 0x0000004f02567210 */ /* 0x000fc80007ffe0ff */
[----:B------:R-:W-:Y:S01]  /*8b90*/  ISETP.GE.U32.AND P2, PT, R86, R79, PT ;  /* 0x0000004f5600720c */ /* 0x000fe20003f46070 */
[----:B------:R-:W-:-:S12]  /*8ba0*/  VIADD R79, R3, 0x1 ;  /* 0x00000001034f7836 */ /* 0x000fd80000000000 */
[----:B------:R-:W-:Y:S01]  /*8bb0*/  @P2 IADD3 R79, PT, PT, R3, RZ, RZ ;  /* 0x000000ff034f2210 */ /* 0x000fe20007ffe0ff */
[----:B------:R-:W-:-:S03]  /*8bc0*/  IMAD.WIDE.U32 R2, R46, R15, RZ ;  /* 0x0000000f2e027225 */ /* 0x000fc600078e00ff */
[----:B------:R-:W-:Y:S02]  /*8bd0*/  IADD3 R79, PT, PT, R82, R79, RZ ;  /* 0x0000004f524f7210 */ /* 0x000fe40007ffe0ff */
[----:B------:R-:W-:Y:S01]  /*8be0*/  IADD3 R6, PT, PT, R59, R2, RZ ;  /* 0x000000023b067210 */ /* 0x000fe20007ffe0ff */
[----:B------:R-:W-:-:S03]  /*8bf0*/  VIADD R2, R3, UR10 ;  /* 0x0000000a03027c36 */ /* 0x000fc60008000000 */
[----:B------:R-:W-:Y:S02]  /*8c00*/  ISETP.GE.U32.AND P1, PT, R6, R59, PT ;  /* 0x0000003b0600720c */ /* 0x000fe40003f26070 */
[----:B------:R-:W-:-:S11]  /*8c10*/  IADD3 R3, PT, PT, R2, 0x1, RZ ;  /* 0x0000000102037810 */ /* 0x000fd60007ffe0ff */
        /* <DEDUP_REMOVED lines=13> */
[----:B------:R-:W-:-:S05]  /*8cf0*/  IMAD R3, R25, R77, R54 ;  /* 0x0000004d19037224 */ /* 0x000fca00078e0236 */
[----:B------:R-:W-:Y:S01]  /*8d00*/  IADD3 R54, PT, PT, R3, R50, RZ ;  /* 0x0000003203367210 */ /* 0x000fe20007ffe0ff */
        /* <DEDUP_REMOVED lines=9> */
[----:B------:R-:W-:Y:S01]  /*8da0*/  IADD3 R2, PT, PT, R2, R51, RZ ;  /* 0x0000003302027210 */ /* 0x000fe20007ffe0ff */
[----:B------:R-:W-:-:S03]  /*8db0*/  IMAD.WIDE.U32 R86, R5, R39, RZ ;  /* 0x0000002705567225 */ /* 0x000fc600078e00ff */
[----:B------:R-:W-:Y:S01]  /*8dc0*/  ISETP.GE.U32.AND P1, PT, R2, R51, PT ;  /* 0x000000330200720c */ /* 0x000fe20003f26070 */
[----:B------:R-:W-:Y:S02]  /*8dd0*/  VIADD R51, R7, UR11 ;  /* 0x0000000b07337c36 */ /* 0x000fe40008000000 */
[----:B------:R-:W-:-:S04]  /*8de0*/  IMAD R7, R21, R71, R54 ;  /* 0x0000004715077224 */ /* 0x000fc800078e0236 */
[----:B------:R-:W-:-:S04]  /*8df0*/  IMAD.IADD R7, R7, 0x1, R40 ;  /* 0x0000000107077824 */ /* 0x000fc800078e0228 */
[----:B------:R-:W-:Y:S02]  /*8e00*/  IMAD R7, R19, R30, R7 ;  /* 0x0000001e13077224 */ /* 0x000fe400078e0207 */
[----:B------:R-:W-:Y:S02]  /*8e10*/  @P1 IADD3 R50, PT, PT, R3, RZ, RZ ;  /* 0x000000ff03321210 */ /* 0x000fe40007ffe0ff */
[----:B------:R-:W-:Y:S01]  /*8e20*/  IADD3 R3, PT, PT, R38, R49, RZ ;  /* 0x0000003126037210 */ /* 0x000fe20007ffe0ff */
[----:B------:R-:W-:Y:S01]  /*8e30*/  IMAD R89, R73, R24, R7 ;  /* 0x0000001849597224 */ /* 0x000fe200078e0207 */
[----:B------:R-:W-:Y:S01]  /*8e40*/  IADD3 R49, PT, PT, R51, 0x1, RZ ;  /* 0x0000000133317810 */ /* 0x000fe20007ffe0ff */
[----:B------:R-:W-:Y:S01]  /*8e50*/  @P0 IMAD.MOV R49, RZ, RZ, R51 ;  /* 0x000000ffff310224 */ /* 0x000fe200078e0233 */
[----:B------:R-:W-:Y:S01]  /*8e60*/  ISETP.GE.U32.AND P1, PT, R16, R45, PT ;  /* 0x0000002d1000720c */ /* 0x000fe20003f26070 */
[----:B------:R-:W-:Y:S01]  /*8e70*/  IMAD.IADD R51, R86, 0x1, R79 ;  /* 0x0000000156337824 */ /* 0x000fe200078e024f */
[----:B------:R-:W-:Y:S01]  /*8e80*/  IADD3 R45, PT, PT, R16, R41, RZ ;  /* 0x00000029102d7210 */ /* 0x000fe20007ffe0ff */
[----:B------:R-:W-:Y:S01]  /*8e90*/  IMAD.WIDE.U32 R40, R21, R10, RZ ;  /* 0x0000000a15287225 */ /* 0x000fe200078e00ff */
[----:B------:R-:W-:-:S02]  /*8ea0*/  ISETP.GE.U32.AND P0, PT, R63, R18, PT ;  /* 0x000000123f00720c */ /* 0x000fc40003f06070 */
[----:B------:R-:W-:Y:S01]  /*8eb0*/  ISETP.GE.U32.AND P2, PT, R51, R79, PT ;  /* 0x0000004f3300720c */ /* 0x000fe20003f46070 */
[----:B------:R-:W-:Y:S01]  /*8ec0*/  IMAD R49, R89, R8, R49 ;  /* 0x0000000859317224 */ /* 0x000fe200078e0231 */
[----:B------:R-:W-:Y:S01]  /*8ed0*/  IADD3 R16, PT, PT, R41, UR9, RZ ;  /* 0x0000000929107c10 */ /* 0x000fe2000fffe0ff */
[----:B------:R-:W-:Y:S02]  /*8ee0*/  IMAD.IADD R8, R3, 0x1, R40 ;  /* 0x0000000103087824 */ /* 0x000fe400078e0228 */
[----:B------:R-:W-:Y:S01]  /*8ef0*/  IMAD.WIDE.U32 R40, R71, R14, RZ ;  /* 0x0000000e47287225 */ /* 0x000fe200078e00ff */
[----:B------:R-:W-:-:S03]  /*8f00*/  IADD3 R38, PT, PT, R16, 0x1, RZ ;  /* 0x0000000110267810 */ /* 0x000fc60007ffe0ff */
[----:B------:R-:W-:Y:S01]  /*8f10*/  VIADD R7, R87, 0x1 ;  /* 0x0000000157077836 */ /* 0x000fe20000000000 */
[----:B------:R-:W-:Y:S01]  /*8f20*/  IADD3 R18, PT, PT, R45, R40, RZ ;  /* 0x000000282d127210 */ /* 0x000fe20007ffe0ff */
[C---:B------:R-:W-:Y:S01]  /*8f30*/  VIADD R79, R11.reuse, 0x1 ;  /* 0x000000010b4f7836 */ /* 0x040fe20000000000 */
[----:B------:R-:W-:Y:S01]  /*8f40*/  @P1 IADD3 R79, PT, PT, R11, RZ, RZ ;  /* 0x000000ff0b4f1210 */ /* 0x000fe20007ffe0ff */
[----:B------:R-:W-:Y:S01]  /*8f50*/  VIADD R11, R41, UR6 ;  /* 0x00000006290b7c36 */ /* 0x000fe20008000000 */
[----:B------:R-:W-:Y:S01]  /*8f60*/  @P2 IADD3 R7, PT, PT, R87, RZ, RZ ;  /* 0x000000ff57072210 */ /* 0x000fe20007ffe0ff */
[----:B------:R-:W-:Y:S01]  /*8f70*/  IMAD.IADD R51, R51, 0x1, R58 ;  /* 0x0000000133337824 */ /* 0x000fe200078e023a */
[----:B------:R-:W-:Y:S01]  /*8f80*/  @P0 IADD3 R91, PT, PT, R36, RZ, RZ ;  /* 0x000000ff245b0210 */ /* 0x000fe20007ffe0ff */
[----:B------:R-:W-:Y:S01]  /*8f90*/  IMAD.WIDE.U32 R86, R14, R15, RZ ;  /* 0x0000000f0e567225 */ /* 0x000fe200078e00ff */
[----:B------:R-:W-:Y:S02]  /*8fa0*/  ISETP.GE.U32.AND P0, PT, R8, R3, PT ;  /* 0x000000030800720c */ /* 0x000fe40003f06070 */
[----:B------:R-:W-:Y:S01]  /*8fb0*/  ISETP.GE.U32.AND P1, PT, R18, R45, PT ;  /* 0x0000002d1200720c */ /* 0x000fe20003f26070 */
[----:B------:R-:W-:Y:S01]  /*8fc0*/  IMAD.WIDE.U32 R40, R46, R65, RZ ;  /* 0x000000412e287225 */ /* 0x000fe200078e00ff */
[----:B------:R-:W-:-:S03]  /*8fd0*/  IADD3 R3, PT, PT, R86, R51, RZ ;  /* 0x0000003356037210 */ /* 0x000fc60007ffe0ff */
[----:B------:R-:W-:Y:S01]  /*8fe0*/  IMAD.IADD R79, R8, 0x1, R79 ;  /* 0x00000001084f7824 */ /* 0x000fe200078e024f */
[----:B------:R-:W-:Y:S02]  /*8ff0*/  IADD3 R45, PT, PT, R2, R40, RZ ;  /* 0x00000028022d7210 */ /* 0x000fe40007ffe0ff */
[----:B------:R-:W-:Y:S02]  /*9000*/  ISETP.GE.U32.AND P2, PT, R3, R51, PT ;  /* 0x000000330300720c */ /* 0x000fe40003f46070 */
[----:B------:R-:W-:Y:S02]  /*9010*/  ISETP.GE.U32.AND P3, PT, R45, R2, PT ;  /* 0x000000022d00720c */ /* 0x000fe40003f66070 */
[----:B------:R-:W-:Y:S01]  /*9020*/  IADD3 R8, PT, PT, R18, R91, RZ ;  /* 0x0000005b12087210 */ /* 0x000fe20007ffe0ff */
[----:B------:R-:W-:Y:S01]  /*9030*/  IMAD.IADD R91, R3, 0x1, R50 ;  /* 0x00000001035b7824 */ /* 0x000fe200078e0232 */
[----:B------:R-:W-:Y:S01]  /*9040*/  @P0 IADD3 R38, PT, PT, R16, RZ, RZ ;  /* 0x000000ff10260210 */ /* 0x000fe20007ffe0ff */
[----:B------:R-:W-:-:S04]  /*9050*/  IMAD.WIDE.U32 R50, R62, R31, RZ ;  /* 0x0000001f3e327225 */ /* 0x000fc800078e00ff */
[----:B------:R-:W-:-:S04]  /*9060*/  IMAD.WIDE.U32 R2, R25, R62, RZ ;  /* 0x0000003e19027225 */ /* 0x000fc800078e00ff */
[----:B------:R-:W-:Y:S01]  /*9070*/  VIADD R18, R41, UR10 ;  /* 0x0000000a29127c36 */ /* 0x000fe20008000000 */
[----:B------:R-:W-:Y:S01]  /*9080*/  IADD3 R41, PT, PT, R87, 0x1, RZ ;  /* 0x0000000157297810 */ /* 0x000fe20007ffe0ff */
[----:B------:R-:W-:Y:S01]  /*9090*/  IMAD.IADD R50, R50, 0x1, R91 ;  /* 0x0000000132327824 */ /* 0x000fe200078e025b */
[----:B------:R-:W-:Y:S01]  /*90a0*/  IADD3 R36, PT, PT, R79, R2, RZ ;  /* 0x000000024f247210 */ /* 0x000fe20007ffe0ff */
[----:B------:R-:W-:Y:S02]  /*90b0*/  VIADD R16, R3, UR8 ;  /* 0x0000000803107c36 */ /* 0x000fe40008000000 */
[----:B------:R-:W-:Y:S01]  /*90c0*/  @P2 IMAD.MOV R41, RZ, RZ, R87 ;  /* 0x000000ffff292224 */ /* 0x000fe200078e0257 */
[----:B------:R-:W-:Y:S01]  /*90d0*/  ISETP.GE.U32.AND P2, PT, R50, R91, PT ;  /* 0x0000005b3200720c */ /* 0x000fe20003f46070 */
[C---:B------:R-:W-:Y:S01]  /*90e0*/  VIADD R3, R18.reuse, 0x1 ;  /* 0x0000000112037836 */ /* 0x040fe20000000000 */
[----:B------:R-:W-:Y:S01]  /*90f0*/  @P3 IADD3 R3, PT, PT, R18, RZ, RZ ;  /* 0x000000ff12033210 */ /* 0x000fe20007ffe0ff */
[----:B------:R-:W-:Y:S01]  /*9100*/  VIADD R40, R51, 0x1 ;  /* 0x0000000133287836 */ /* 0x000fe20000000000 */
[----:B------:R-:W-:Y:S01]  /*9110*/  IADD3 R87, PT, PT, R11, 0x1, RZ ;  /* 0x000000010b577810 */ /* 0x000fe20007ffe0ff */
[----:B------:R-:W-:Y:S01]  /*9120*/  @P1 IMAD.MOV R87, RZ, RZ, R11 ;  /* 0x000000ffff571224 */ /* 0x000fe200078e020b */
[----:B------:R-:W-:Y:S01]  /*9130*/  IADD3 R50, PT, PT, R50, R3, RZ ;  /* 0x0000000332327210 */ /* 0x000fe20007ffe0ff */
[----:B------:R-:W-:Y:S01]  /*9140*/  IMAD.WIDE.U32 R2, R10, R65, RZ ;  /* 0x000000410a027225 */ /* 0x000fe200078e00ff */
[----:B------:R-:W-:-:S02]  /*9150*/  ISETP.GE.U32.AND P0, PT, R36, R79, PT ;  /* 0x0000004f2400720c */ /* 0x000fc40003f06070 */
[----:B------:R-:W-:Y:S01]  /*9160*/  IADD3 R54, PT, PT, R16, 0x1, RZ ;  /* 0x0000000110367810 */ /* 0x000fe20007ffe0ff */
[----:B------:R-:W-:Y:S01]  /*9170*/  IMAD.IADD R36, R36, 0x1, R87 ;  /* 0x0000000124247824 */ /* 0x000fe200078e0257 */
[-C--:B------:R-:W-:Y:S01]  /*9180*/  IADD3 R11, PT, PT, R2, R50.reuse, RZ ;  /* 0x00000032020b7210 */ /* 0x080fe20007ffe0ff */
[----:B------:R-:W-:Y:S01]  /*9190*/  @P2 IMAD.MOV R40, RZ, RZ, R51 ;  /* 0x000000ffff282224 */ /* 0x000fe200078e0233 */
[----:B------:R-:W-:Y:S01]  /*91a0*/  IADD3 R79, PT, PT, R3, 0x1, RZ ;  /* 0x00000001034f7810 */ /* 0x000fe20007ffe0ff */
[----:B------:R-:W-:Y:S01]  /*91b0*/  IMAD.IADD R9, R9, 0x1, R38 ;  /* 0x0000000109097824 */ /* 0x000fe200078e0226 */
[----:B------:R-:W-:Y:S01]  /*91c0*/  ISETP.GE.U32.AND P2, PT, R11, R50, PT ;  /* 0x000000320b00720c */ /* 0x000fe20003f46070 */
[----:B------:R-:W-:-:S04]  /*91d0*/  IMAD.WIDE.U32 R50, R30, R5, RZ ;  /* 0x000000051e327225 */ /* 0x000fc800078e00ff */
[----:B------:R-:W-:Y:S01]  /*91e0*/  VIADD R18, R51, UR5 ;  /* 0x0000000533127c36 */ /* 0x000fe20008000000 */
[----:B------:R-:W-:Y:S01]  /*91f0*/  IADD3 R51, PT, PT, R8, R50, RZ ;  /* 0x0000003208337210 */ /* 0x000fe20007ffe0ff */
[----:B------:R-:W-:Y:S01]  /*9200*/  IMAD R9, R10, R19, R9 ;  /* 0x000000130a097224 */ /* 0x000fe200078e0209 */
[----:B------:R-:W-:Y:S01]  /*9210*/  @P0 IADD3 R54, PT, PT, R16, RZ, RZ ;  /* 0x000000ff10360210 */ /* 0x000fe20007ffe0ff */
[----:B------:R-:W-:Y:S01]  /*9220*/  VIADD R16, R18, 0x1 ;  /* 0x0000000112107836 */ /* 0x000fe20000000000 */
[----:B------:R-:W-:-:S03]  /*9230*/  ISETP.GE.U32.AND P1, PT, R51, R8, PT ;  /* 0x000000083300720c */ /* 0x000fc60003f26070 */
[----:B------:R-:W-:Y:S02]  /*9240*/  @P2 IMAD.MOV R79, RZ, RZ, R3 ;  /* 0x000000ffff4f2224 */ /* 0x000fe400078e0203 */
[----:B------:R-:W-:-:S04]  /*9250*/  IMAD.WIDE.U32 R2, R77, R14, RZ ;  /* 0x0000000e4d027225 */ /* 0x000fc800078e00ff */
[----:B------:R-:W-:Y:S01]  /*9260*/  VIADD R8, R3, UR7 ;  /* 0x0000000703087c36 */ /* 0x000fe20008000000 */
[----:B------:R-:W-:Y:S01]  /*9270*/  IADD3 R87, PT, PT, R36, R2, RZ ;  /* 0x0000000224577210 */ /* 0x000fe20007ffe0ff */
[----:B------:R-:W-:Y:S02]  /*9280*/  IMAD.WIDE.U32 R2, R24, R33, RZ ;  /* 0x0000002118027225 */ /* 0x000fe400078e00ff */
[----:B------:R-:W-:Y:S02]  /*9290*/  @P1 IADD3 R16, PT, PT, R18, RZ, RZ ;  /* 0x000000ff12101210 */ /* 0x000fe40007ffe0ff */
[----:B------:R-:W-:Y:S01]  /*92a0*/  VIADD R18, R3, UR4 ;  /* 0x0000000403127c36 */ /* 0x000fe20008000000 */
[----:B------:R-:W-:Y:S01]  /*92b0*/  IADD3 R38, PT, PT, R51, R2, RZ ;  /* 0x0000000233267210 */ /* 0x000fe20007ffe0ff */
[----:B------:R-:W-:-:S04]  /*92c0*/  IMAD.WIDE.U32 R2, R26, R26, RZ ;  /* 0x0000001a1a027225 */ /* 0x000fc800078e00ff */
[----:B------:R-:W-:Y:S02]  /*92d0*/  VIADD R50, R3, UR7 ;  /* 0x0000000703327c36 */ /* 0x000fe40008000000 */
[----:B------:R-:W-:-:S04]  /*92e0*/  IMAD.WIDE.U32 R2, R32, R26, RZ ;  /* 0x0000001a20027225 */ /* 0x000fc800078e00ff */
[----:B------:R-:W-:Y:S01]  /*92f0*/  VIADD R3, R3, UR7 ;  /* 0x0000000703037c36 */ /* 0x000fe20008000000 */
[----:B------:R-:W-:Y:S01]  /*9300*/  IADD3 R91, PT, PT, R50, R2, RZ ;  /* 0x00000002325b7210 */ /* 0x000fe20007ffe0ff */
[----:B------:R-:W-:Y:S02]  /*9310*/  VIADD R58, R8, 0x1 ;  /* 0x00000001083a7836 */ /* 0x000fe40000000000 */
[----:B------:R-:W-:Y:S01]  /*9320*/  VIADD R93, R3, 0x1 ;  /* 0x00000001035d7836 */ /* 0x000fe20000000000 */
[----:B------:R-:W-:Y:S01]  /*9330*/  ISETP.GE.U32.AND P0, PT, R91, R50, PT ;  /* 0x000000325b00720c */ /* 0x000fe20003f06070 */
[----:B------:R-:W-:Y:S01]  /*9340*/  IMAD.IADD R54, R9, 0x1, R54 ;  /* 0x0000000109367824 */ /* 0x000fe200078e0236 */
[----:B------:R-:W-:-:S04]  /*9350*/  IADD3 R88, PT, PT, R91, R2, RZ ;  /* 0x000000025b587210 */ /* 0x000fc80007ffe0ff */
[----:B------:R-:W-:Y:S02]  /*9360*/  ISETP.GE.U32.AND P1, PT, R88, R91, PT ;  /* 0x0000005b5800720c */ /* 0x000fe40003f26070 */
[----:B------:R-:W-:-:S05]  /*9370*/  MOV R91, R93 ;  /* 0x0000005d005b7202 */ /* 0x000fca0000000f00 */
[----:B------:R-:W-:Y:S01]  /*9380*/  @P0 IMAD.MOV R91, RZ, RZ, R3 ;  /* 0x000000ffff5b0224 */ /* 0x000fe200078e0203 */
[C---:B------:R-:W-:Y:S02]  /*9390*/  ISETP.GE.U32.AND P0, PT, R87.reuse, R36, PT ;  /* 0x000000245700720c */ /* 0x040fe40003f06070 */
[----:B------:R-:W-:-:S03]  /*93a0*/  IADD3 R87, PT, PT, R87, R16, RZ ;  /* 0x0000001057577210 */ /* 0x000fc60007ffe0ff */
[----:B------:R-:W-:Y:S01]  /*93b0*/  @P1 IADD3 R93, PT, PT, R3, RZ, RZ ;  /* 0x000000ff035d1210 */ /* 0x000fe20007ffe0ff */
[----:B------:R-:W-:Y:S01]  /*93c0*/  IMAD.WIDE.U32 R2, R52, R26, RZ ;  /* 0x0000001a34027225 */ /* 0x000fe200078e00ff */
[----:B------:R-:W-:-:S03]  /*93d0*/  ISETP.GE.U32.AND P1, PT, R38, R51, PT ;  /* 0x000000332600720c */ /* 0x000fc60003f26070 */
[----:B------:R-:W-:Y:S02]  /*93e0*/  IMAD.IADD R36, R2, 0x1, R91 ;  /* 0x0000000102247824 */ /* 0x000fe400078e025b */
[----:B------:R-:W-:Y:S01]  /*93f0*/  VIADD R51, R18, 0x1 ;  /* 0x0000000112337836 */ /* 0x000fe20000000000 */
[----:B------:R-:W-:Y:S01]  /*9400*/  @P0 IADD3 R58, PT, PT, R8, RZ, RZ ;  /* 0x000000ff083a0210 */ /* 0x000fe20007ffe0ff */
[----:B------:R-:W-:Y:S01]  /*9410*/  IMAD.WIDE.U32 R8, R71, R5, RZ ;  /* 0x0000000547087225 */ /* 0x000fe200078e00ff */
[C---:B------:R-:W-:Y:S02]  /*9420*/  ISETP.GE.U32.AND P2, PT, R36.reuse, R91, PT ;  /* 0x0000005b2400720c */ /* 0x040fe40003f46070 */
[----:B------:R-:W-:Y:S01]  /*9430*/  IADD3 R91, PT, PT, R36, R93, RZ ;  /* 0x0000005d245b7210 */ /* 0x000fe20007ffe0ff */
[----:B------:R-:W-:Y:S01]  /*9440*/  VIADD R16, R9, UR6 ;  /* 0x0000000609107c36 */ /* 0x000fe20008000000 */
[----:B------:R-:W-:Y:S01]  /*9450*/  IADD3 R36, PT, PT, R87, R8, RZ ;  /* 0x0000000857247210 */ /* 0x000fe20007ffe0ff */
[----:B------:R-:W-:Y:S01]  /*9460*/  IMAD.WIDE.U32 R8, R32, R32, RZ ;  /* 0x0000002020087225 */ /* 0x000fe200078e00ff */
[----:B------:R-:W-:-:S03]  /*9470*/  @P1 IADD3 R51, PT, PT, R18, RZ, RZ ;  /* 0x000000ff12331210 */ /* 0x000fc60007ffe0ff */
[----:B------:R-:W-:Y:S01]  /*9480*/  IMAD.IADD R93, R91, 0x1, R8 ;  /* 0x000000015b5d7824 */ /* 0x000fe200078e0208 */
[----:B------:R-:W-:Y:S01]  /*9490*/  IADD3 R9, PT, PT, R9, UR7, RZ ;  /* 0x0000000709097c10 */ /* 0x000fe2000fffe0ff */
[----:B------:R-:W-:Y:S02]  /*94a0*/  IMAD.IADD R51, R36, 0x1, R51 ;  /* 0x0000000124337824 */ /* 0x000fe400078e0233 */
[C---:B------:R-:W-:Y:S01]  /*94b0*/  IMAD.IADD R50, R93.reuse, 0x1, R2 ;  /* 0x000000015d327824 */ /* 0x040fe200078e0202 */
[----:B------:R-:W-:Y:S01]  /*94c0*/  ISETP.GE.U32.AND P0, PT, R93, R91, PT ;  /* 0x0000005b5d00720c */ /* 0x000fe20003f06070 */
[----:B------:R-:W-:Y:S01]  /*94d0*/  VIADD R8, R9, 0x1 ;  /* 0x0000000109087836 */ /* 0x000fe20000000000 */
[----:B------:R-:W-:Y:S01]  /*94e0*/  IADD3 R2, PT, PT, R3, UR6, RZ ;  /* 0x0000000603027c10 */ /* 0x000fe2000fffe0ff */
[----:B------:R-:W-:Y:S01]  /*94f0*/  IMAD R3, R62, R21, R54 ;  /* 0x000000153e037224 */ /* 0x000fe200078e0236 */
[----:B------:R-:W-:Y:S01]  /*9500*/  ISETP.GE.U32.AND P1, PT, R50, R93, PT ;  /* 0x0000005d3200720c */ /* 0x000fe20003f26070 */
[----:B------:R-:W-:-:S04]  /*9510*/  IMAD.WIDE.U32 R92, R85, R52, RZ ;  /* 0x00000034555c7225 */ /* 0x000fc800078e00ff */
[C---:B------:R-:W-:Y:S02]  /*9520*/  VIADD R82, R2.reuse, 0x1 ;  /* 0x0000000102527836 */ /* 0x040fe40000000000 */
[----:B------:R-:W-:Y:S02]  /*9530*/  IMAD.IADD R18, R3, 0x1, R58 ;  /* 0x0000000103127824 */ /* 0x000fe400078e023a */
[----:B------:R-:W-:Y:S02]  /*9540*/  @P0 IADD3 R8, PT, PT, R9, RZ, RZ ;  /* 0x000000ff09080210 */ /* 0x000fe40007ffe0ff */
[----:B------:R-:W-:Y:S01]  /*9550*/  MOV R9, R82 ;  /* 0x0000005200097202 */ /* 0x000fe20000000f00 */
[----:B------:R-:W-:Y:S01]  /*9560*/  @P2 IMAD.MOV R9, RZ, RZ, R2 ;  /* 0x000000ffff092224 */ /* 0x000fe200078e0202 */
[----:B------:R-:W-:Y:S01]  /*9570*/  @P1 IADD3 R82, PT, PT, R2, RZ, RZ ;  /* 0x000000ff02521210 */ /* 0x000fe20007ffe0ff */
[----:B------:R-:W-:Y:S01]  /*9580*/  IMAD.WIDE.U32 R2, R61, R26, RZ ;  /* 0x0000001a3d027225 */ /* 0x000fe200078e00ff */
[----:B------:R-:W-:-:S03]  /*9590*/  ISETP.GE.U32.AND P0, PT, R36, R87, PT ;  /* 0x000000572400720c */ /* 0x000fc60003f06070 */
[----:B------:R-:W-:Y:S01]  /*95a0*/  IMAD R18, R14, R25, R18 ;  /* 0x000000190e127224 */ /* 0x000fe200078e0212 */
[----:B------:R-:W-:-:S04]  /*95b0*/  IADD3 R54, PT, PT, R2, R9, RZ ;  /* 0x0000000902367210 */ /* 0x000fc80007ffe0ff */
[C---:B------:R-:W-:Y:S01]  /*95c0*/  ISETP.GE.U32.AND P1, PT, R54.reuse, R9, PT ;  /* 0x000000093600720c */ /* 0x040fe20003f26070 */
[----:B------:R-:W-:Y:S02]  /*95d0*/  IMAD.IADD R91, R54, 0x1, R8 ;  /* 0x00000001365b7824 */ /* 0x000fe400078e0208 */
[----:B------:R-:W-:-:S03]  /*95e0*/  IMAD.WIDE.U32 R8, R52, R32, RZ ;  /* 0x0000002034087225 */ /* 0x000fc600078e00ff */
[----:B------:R-:W-:-:S04]  /*95f0*/  IADD3 R54, PT, PT, R91, R8, RZ ;  /* 0x000000085b367210 */ /* 0x000fc80007ffe0ff */
[C---:B------:R-:W-:Y:S01]  /*9600*/  ISETP.GE.U32.AND P2, PT, R54.reuse, R91, PT ;  /* 0x0000005b3600720c */ /* 0x040fe20003f46070 */
[----:B------:R-:W-:Y:S02]  /*9610*/  IMAD.IADD R87, R54, 0x1, R82 ;  /* 0x0000000136577824 */ /* 0x000fe400078e0252 */
[----:B------:R-:W-:-:S03]  /*9620*/  VIADD R54, R9, UR6 ;  /* 0x0000000609367c36 */ /* 0x000fc60008000000 */
[----:B------:R-:W-:Y:S02]  /*9630*/  IADD3 R91, PT, PT, R87, R8, RZ ;  /* 0x00000008575b7210 */ /* 0x000fe40007ffe0ff */
[----:B------:R-:W-:Y:S02]  /*9640*/  IADD3 R8, PT, PT, R54, 0x1, RZ ;  /* 0x0000000136087810 */ /* 0x000fe40007ffe0ff */
[C---:B------:R-:W-:Y:S02]  /*9650*/  ISETP.GE.U32.AND P3, PT, R91.reuse, R87, PT ;  /* 0x000000575b00720c */ /* 0x040fe40003f66070 */
[----:B------:R-:W-:Y:S01]  /*9660*/  IADD3 R86, PT, PT, R91, R2, RZ ;  /* 0x000000025b567210 */ /* 0x000fe20007ffe0ff */
[----:B------:R-:W-:Y:S02]  /*9670*/  VIADD R2, R3, UR8 ;  /* 0x0000000803027c36 */ /* 0x000fe40008000000 */
[----:B------:R-:W-:Y:S01]  /*9680*/  IMAD.MOV.U32 R9, RZ, RZ, R8 ;  /* 0x000000ffff097224 */ /* 0x000fe200078e0008 */
[----:B------:R-:W-:-:S02]  /*9690*/  ISETP.GE.U32.AND P4, PT, R86, R91, PT ;  /* 0x0000005b5600720c */ /* 0x000fc40003f86070 */
[----:B------:R-:W-:-:S05]  /*96a0*/  @P2 IADD3 R9, PT, PT, R54, RZ, RZ ;  /* 0x000000ff36092210 */ /* 0x000fca0007ffe0ff */
[----:B------:R-:W-:Y:S01]  /*96b0*/  @P3 IMAD.MOV R8, RZ, RZ, R54 ;  /* 0x000000ffff083224 */ /* 0x000fe200078e0236 */
[----:B------:R-:W-:-:S05]  /*96c0*/  IADD3 R54, PT, PT, R2, 0x1, RZ ;  /* 0x0000000102367810 */ /* 0x000fca0007ffe0ff */
[----:B------:R-:W-:Y:S01]  /*96d0*/  IMAD.MOV.U32 R3, RZ, RZ, R54 ;  /* 0x000000ffff037224 */ /* 0x000fe200078e0036 */
[----:B------:R-:W-:Y:S01]  /*96e0*/  @P1 IADD3 R3, PT, PT, R2, RZ, RZ ;  /* 0x000000ff02031210 */ /* 0x000fe20007ffe0ff */
[----:B------:R-:W-:Y:S01]  /*96f0*/  @P4 IMAD.MOV R54, RZ, RZ, R2 ;  /* 0x000000ffff364224 */ /* 0x000fe200078e0202 */
[----:B------:R-:W-:Y:S01]  /*9700*/  IADD3 R2, PT, PT, R49, R48, RZ ;  /* 0x0000003031027210 */ /* 0x000fe20007ffe0ff */
[----:B------:R-:W-:-:S04]  /*9710*/  IMAD.WIDE.U32 R48, R85, R26, RZ ;  /* 0x0000001a55307225 */ /* 0x000fc800078e00ff */
[----:B------:R-:W-:Y:S02]  /*9720*/  IMAD.IADD R58, R48, 0x1, R3 ;  /* 0x00000001303a7824 */ /* 0x000fe400078e0203 */
[----:B------:R-:W-:-:S03]  /*9730*/  IMAD R12, R12, R47, R2 ;  /* 0x0000002f0c0c7224 */ /* 0x000fc600078e0202 */
[C---:B------:R-:W-:Y:S01]  /*9740*/  ISETP.GE.U32.AND P1, PT, R58.reuse, R3, PT ;  /* 0x000000033a00720c */ /* 0x040fe20003f26070 */
[----:B------:R-:W-:Y:S01]  /*9750*/  IMAD.WIDE.U32 R2, R61, R32, RZ ;  /* 0x000000203d027225 */ /* 0x000fe200078e00ff */
[----:B------:R-:W-:-:S03]  /*9760*/  IADD3 R9, PT, PT, R58, R9, RZ ;  /* 0x000000093a097210 */ /* 0x000fc60007ffe0ff */
[----:B------:R-:W-:Y:S02]  /*9770*/  IMAD.IADD R12, R12, 0x1, R7 ;  /* 0x000000010c0c7824 */ /* 0x000fe400078e0207 */
[----:B------:R-:W-:Y:S02]  /*9780*/  IMAD.IADD R58, R9, 0x1, R2 ;  /* 0x00000001093a7824 */ /* 0x000fe400078e0202 */
[----:B------:R-:W-:-:S03]  /*9790*/  IMAD R12, R39, R33, R12 ;  /* 0x00000021270c7224 */ /* 0x000fc600078e020c */
[C---:B------:R-:W-:Y:S02]  /*97a0*/  ISETP.GE.U32.AND P2, PT, R58.reuse, R9, PT ;  /* 0x000000093a00720c */ /* 0x040fe40003f46070 */
[----:B------:R-:W-:Y:S01]  /*97b0*/  IADD3 R87, PT, PT, R58, R8, RZ ;  /* 0x000000083a577210 */ /* 0x000fe20007ffe0ff */
[----:B------:R-:W-:-:S03]  /*97c0*/  IMAD.WIDE.U32 R8, R52, R52, RZ ;  /* 0x0000003434087225 */ /* 0x000fc600078e00ff */
[----:B------:R-:W-:Y:S02]  /*97d0*/  IADD3 R7, PT, PT, R87, R8, RZ ;  /* 0x0000000857077210 */ /* 0x000fe40007ffe0ff */
[----:B------:R-:W-:Y:S02]  /*97e0*/  IADD3 R8, PT, PT, R9, UR6, RZ ;  /* 0x0000000609087c10 */ /* 0x000fe4000fffe0ff */
[C---:B------:R-:W-:Y:S01]  /*97f0*/  ISETP.GE.U32.AND P3, PT, R7.reuse, R87, PT ;  /* 0x000000570700720c */ /* 0x040fe20003f66070 */
[----:B------:R-:W-:Y:S02]  /*9800*/  IMAD.IADD R91, R7, 0x1, R54 ;  /* 0x00000001075b7824 */ /* 0x000fe400078e0236 */
[----:B------:R-:W-:Y:S02]  /*9810*/  VIADD R54, R8, 0x1 ;  /* 0x0000000108367836 */ /* 0x000fe40000000000 */
[----:B------:R-:W-:Y:S01]  /*9820*/  IMAD.IADD R7, R91, 0x1, R2 ;  /* 0x000000015b077824 */ /* 0x000fe200078e0202 */
[----:B------:R-:W-:Y:S01]  /*9830*/  IADD3 R2, PT, PT, R3, UR8, RZ ;  /* 0x0000000803027c10 */ /* 0x000fe2000fffe0ff */
[----:B------:R-:W-:-:S03]  /*9840*/  VIADD R3, R49, UR9 ;  /* 0x0000000931037c36 */ /* 0x000fc60008000000 */
[C---:B------:R-:W-:Y:S01]  /*9850*/  IADD3 R48, PT, PT, R7.reuse, R48, RZ ;  /* 0x0000003007307210 */ /* 0x040fe20007ffe0ff */
[----:B------:R-:W-:Y:S01]  /*9860*/  VIADD R49, R2, 0x1 ;  /* 0x0000000102317836 */ /* 0x000fe20000000000 */
[----:B------:R-:W-:Y:S01]  /*9870*/  ISETP.GE.U32.AND P4, PT, R7, R91, PT ;  /* 0x0000005b0700720c */ /* 0x000fe20003f86070 */
[----:B------:R-:W-:Y:S01]  /*9880*/  IMAD.WIDE.U32 R90, R61, R52, RZ ;  /* 0x000000343d5a7225 */ /* 0x000fe200078e00ff */
[----:B------:R-:W-:Y:S02]  /*9890*/  @P3 IADD3 R54, PT, PT, R8, RZ, RZ ;  /* 0x000000ff08363210 */ /* 0x000fe40007ffe0ff */
[----:B------:R-:W-:Y:S01]  /*98a0*/  ISETP.GE.U32.AND P3, PT, R48, R7, PT ;  /* 0x000000073000720c */ /* 0x000fe20003f66070 */
[----:B------:R-:W-:Y:S01]  /*98b0*/  VIADD R7, R3, 0x1 ;  /* 0x0000000103077836 */ /* 0x000fe20000000000 */
[----:B------:R-:W-:Y:S01]  /*98c0*/  MOV R87, R49 ;  /* 0x0000003100577202 */ /* 0x000fe20000000f00 */
[----:B------:R-:W-:-:S03]  /*98d0*/  @P2 IMAD.MOV R87, RZ, RZ, R2 ;  /* 0x000000ffff572224 */ /* 0x000fc600078e0202 */
[----:B------:R-:W-:Y:S01]  /*98e0*/  MOV R9, R7 ;  /* 0x0000000700097202 */ /* 0x000fe20000000f00 */
[----:B------:R-:W-:Y:S02]  /*98f0*/  @P1 IMAD.MOV R9, RZ, RZ, R3 ;  /* 0x000000ffff091224 */ /* 0x000fe400078e0203 */
[----:B------:R-:W-:-:S04]  /*9900*/  @P4 IADD3 R49, PT, PT, R2, RZ, RZ ;  /* 0x000000ff02314210 */ /* 0x000fc80007ffe0ff */
[----:B------:R-:W-:Y:S01]  /*9910*/  @P3 IADD3 R7, PT, PT, R3, RZ, RZ ;  /* 0x000000ff03073210 */ /* 0x000fe20007ffe0ff */
[----:B------:R-:W-:-:S04]  /*9920*/  IMAD.WIDE.U32 R2, R29, R26, RZ ;  /* 0x0000001a1d027225 */ /* 0x000fc800078e00ff */
[----:B------:R-:W-:-:S05]  /*9930*/  IMAD.IADD R8, R2, 0x1, R9 ;  /* 0x0000000102087824 */ /* 0x000fca00078e0209 */
[C---:B------:R-:W-:Y:S02]  /*9940*/  ISETP.GE.U32.AND P1, PT, R8.reuse, R9, PT ;  /* 0x000000090800720c */ /* 0x040fe40003f26070 */
[----:B------:R-:W-:Y:S01]  /*9950*/  IADD3 R87, PT, PT, R8, R87, RZ ;  /* 0x0000005708577210 */ /* 0x000fe20007ffe0ff */
[----:B------:R-:W-:-:S04]  /*9960*/  IMAD.WIDE.U32 R8, R85, R32, RZ ;  /* 0x0000002055087225 */ /* 0x000fc800078e00ff */
[----:B------:R-:W-:-:S05]  /*9970*/  IMAD.IADD R39, R87, 0x1, R8 ;  /* 0x0000000157277824 */ /* 0x000fca00078e0208 */
[C---:B------:R-:W-:Y:S02]  /*9980*/  ISETP.GE.U32.AND P2, PT, R39.reuse, R87, PT ;  /* 0x000000572700720c */ /* 0x040fe40003f46070 */
[----:B------:R-:W-:Y:S01]  /*9990*/  IADD3 R39, PT, PT, R39, R54, RZ ;  /* 0x0000003627277210 */ /* 0x000fe20007ffe0ff */
[----:B------:R-:W-:-:S03]  /*99a0*/  IMAD.IADD R54, R12, 0x1, R41 ;  /* 0x000000010c367824 */ /* 0x000fc600078e0229 */
[----:B------:R-:W-:Y:S01]  /*99b0*/  IADD3 R12, PT, PT, R39, R90, RZ ;  /* 0x0000005a270c7210 */ /* 0x000fe20007ffe0ff */
[----:B------:R-:W-:-:S03]  /*99c0*/  IMAD R15, R15, R5, R54 ;  /* 0x000000050f0f7224 */ /* 0x000fc600078e0236 */
[C---:B------:R-:W-:Y:S01]  /*99d0*/  ISETP.GE.U32.AND P3, PT, R12.reuse, R39, PT ;  /* 0x000000270c00720c */ /* 0x040fe20003f66070 */
[----:B------:R-:W-:Y:S01]  /*99e0*/  IMAD.IADD R49, R12, 0x1, R49 ;  /* 0x000000010c317824 */ /* 0x000fe200078e0231 */
[----:B------:R-:W-:Y:S02]  /*99f0*/  IADD3 R39, PT, PT, R9, UR9, RZ ;  /* 0x0000000909277c10 */ /* 0x000fe4000fffe0ff */
[----:B------:R-:W-:Y:S02]  /*9a00*/  IADD3 R15, PT, PT, R15, R40, RZ ;  /* 0x000000280f0f7210 */ /* 0x000fe40007ffe0ff */
[----:B------:R-:W-:Y:S02]  /*9a10*/  IADD3 R12, PT, PT, R49, R90, RZ ;  /* 0x0000005a310c7210 */ /* 0x000fe40007ffe0ff */
[----:B------:R-:W-:Y:S02]  /*9a20*/  IADD3 R90, PT, PT, R91, UR8, RZ ;  /* 0x000000085b5a7c10 */ /* 0x000fe4000fffe0ff */
[C---:B------:R-:W-:Y:S01]  /*9a30*/  ISETP.GE.U32.AND P4, PT, R12.reuse, R49, PT ;  /* 0x000000310c00720c */ /* 0x040fe20003f86070 */
[----:B------:R-:W-:-:S02]  /*9a40*/  IMAD.IADD R7, R12, 0x1, R7 ;  /* 0x000000010c077824 */ /* 0x000fc400078e0207 */
[----:B------:R-:W-:Y:S02]  /*9a50*/  VIADD R12, R3, UR11 ;  /* 0x0000000b030c7c36 */ /* 0x000fe40008000000 */
[----:B------:R-:W-:Y:S02]  /*9a60*/  IMAD.IADD R8, R7, 0x1, R8 ;  /* 0x0000000107087824 */ /* 0x000fe400078e0208 */
[----:B------:R-:W-:-:S03]  /*9a70*/  VIADD R3, R90, 0x1 ;  /* 0x000000015a037836 */ /* 0x000fc60000000000 */
[C---:B------:R-:W-:Y:S02]  /*9a80*/  ISETP.GE.U32.AND P5, PT, R8.reuse, R7, PT ;  /* 0x000000070800720c */ /* 0x040fe40003fa6070 */
[----:B------:R-:W-:Y:S01]  /*9a90*/  IADD3 R7, PT, PT, R8, R2, RZ ;  /* 0x0000000208077210 */ /* 0x000fe20007ffe0ff */
[----:B------:R-:W-:Y:S01]  /*9aa0*/  VIADD R2, R39, 0x1 ;  /* 0x0000000127027836 */ /* 0x000fe20000000000 */
[----:B------:R-:W-:Y:S01]  /*9ab0*/  MOV R9, R3 ;  /* 0x0000000300097202 */ /* 0x000fe20000000f00 */
[----:B------:R-:W-:Y:S01]  /*9ac0*/  @P3 IMAD.MOV R9, RZ, RZ, R90 ;  /* 0x000000ffff093224 */ /* 0x000fe200078e025a */
[----:B------:R-:W-:Y:S01]  /*9ad0*/  ISETP.GE.U32.AND P3, PT, R7, R8, PT ;  /* 0x000000080700720c */ /* 0x000fe20003f66070 */
[----:B------:R-:W-:Y:S01]  /*9ae0*/  VIADD R8, R12, 0x1 ;  /* 0x000000010c087836 */ /* 0x000fe20000000000 */
[----:B------:R-:W-:Y:S01]  /*9af0*/  MOV R41, R2 ;  /* 0x0000000200297202 */ /* 0x000fe20000000f00 */
[----:B------:R-:W-:Y:S01]  /*9b00*/  @P2 IMAD.MOV R41, RZ, RZ, R39 ;  /* 0x000000ffff292224 */ /* 0x000fe200078e0227 */
[----:B------:R-:W-:Y:S01]  /*9b10*/  @P4 IADD3 R3, PT, PT, R90, RZ, RZ ;  /* 0x000000ff5a034210 */ /* 0x000fe20007ffe0ff */
[----:B------:R-:W-:-:S02]  /*9b20*/  IMAD.WIDE.U32 R90, R23, R26, RZ ;  /* 0x0000001a175a7225 */ /* 0x000fc400078e00ff */
[----:B------:R-:W-:Y:S02]  /*9b30*/  @P5 IADD3 R2, PT, PT, R39, RZ, RZ ;  /* 0x000000ff27025210 */ /* 0x000fe40007ffe0ff */
[----:B------:R-:W-:Y:S01]  /*9b40*/  MOV R39, R8 ;  /* 0x0000000800277202 */ /* 0x000fe20000000f00 */
[----:B------:R-:W-:-:S03]  /*9b50*/  @P1 IMAD.MOV R39, RZ, RZ, R12 ;  /* 0x000000ffff271224 */ /* 0x000fc600078e020c */
[----:B------:R-:W-:Y:S02]  /*9b60*/  @P3 IADD3 R8, PT, PT, R12, RZ, RZ ;  /* 0x000000ff0c083210 */ /* 0x000fe40007ffe0ff */
[----:B------:R-:W-:-:S04]  /*9b70*/  IADD3 R54, PT, PT, R90, R39, RZ ;  /* 0x000000275a367210 */ /* 0x000fc80007ffe0ff */
[C---:B------:R-:W-:Y:S01]  /*9b80*/  ISETP.GE.U32.AND P5, PT, R54.reuse, R39, PT ;  /* 0x000000273600720c */ /* 0x040fe20003fa6070 */
[----:B------:R-:W-:Y:S02]  /*9b90*/  IMAD.IADD R39, R54, 0x1, R41 ;  /* 0x0000000136277824 */ /* 0x000fe400078e0229 */
[----:B------:R-:W-:-:S04]  /*9ba0*/  IMAD.WIDE.U32 R40, R29, R32, RZ ;  /* 0x000000201d287225 */ /* 0x000fc800078e00ff */
[----:B------:R-:W-:Y:S01]  /*9bb0*/  IMAD.IADD R54, R39, 0x1, R40 ;  /* 0x0000000127367824 */ /* 0x000fe200078e0228 */
[----:B------:R-:W-:-:S04]  /*9bc0*/  IADD3 R41, PT, PT, R41, UR11, RZ ;  /* 0x0000000b29297c10 */ /* 0x000fc8000fffe0ff */
[C---:B------:R-:W-:Y:S01]  /*9bd0*/  ISETP.GE.U32.AND P4, PT, R54.reuse, R39, PT ;  /* 0x000000273600720c */ /* 0x040fe20003f86070 */
[----:B------:R-:W-:Y:S01]  /*9be0*/  VIADD R58, R41, 0x1 ;  /* 0x00000001293a7836 */ /* 0x000fe20000000000 */
[----:B------:R-:W-:Y:S01]  /*9bf0*/  IADD3 R9, PT, PT, R54, R9, RZ ;  /* 0x0000000936097210 */ /* 0x000fe20007ffe0ff */
[----:B------:R-:W-:Y:S01]  /*9c00*/  IMAD R54, R31, R14, R15 ;  /* 0x0000000e1f367224 */ /* 0x000fe200078e020f */
[----:B------:R-:W-:Y:S01]  /*9c10*/  IADD3 R31, PT, PT, R16, 0x1, RZ ;  /* 0x00000001101f7810 */ /* 0x000fe20007ffe0ff */
[----:B------:R-:W-:-:S04]  /*9c20*/  IMAD.WIDE.U32 R14, R30, R33, RZ ;  /* 0x000000211e0e7225 */ /* 0x000fc800078e00ff */
[----:B------:R-:W-:Y:S01]  /*9c30*/  @P0 IMAD.MOV R31, RZ, RZ, R16 ;  /* 0x000000ffff1f0224 */ /* 0x000fe200078e0210 */
[----:B------:R-:W-:Y:S01]  /*9c40*/  IADD3 R36, PT, PT, R51, R14, RZ ;  /* 0x0000000e33247210 */ /* 0x000fe20007ffe0ff */
[----:B------:R-:W-:Y:S02]  /*9c50*/  VIADD R16, R15, UR5 ;  /* 0x000000050f107c36 */ /* 0x000fe40008000000 */
[----:B------:R-:W-:Y:S01]  /*9c60*/  IMAD.WIDE.U32 R14, R24, R47, RZ ;  /* 0x0000002f180e7225 */ /* 0x000fe200078e00ff */
[----:B------:R-:W-:-:S03]  /*9c70*/  ISETP.GE.U32.AND P0, PT, R36, R51, PT ;  /* 0x000000332400720c */ /* 0x000fc60003f06070 */
[----:B------:R-:W-:Y:S01]  /*9c80*/  VIADD R12, R15, UR4 ;  /* 0x000000040f0c7c36 */ /* 0x000fe20008000000 */
[----:B------:R-:W-:Y:S01]  /*9c90*/  IADD3 R87, PT, PT, R36, R14, RZ ;  /* 0x0000000e24577210 */ /* 0x000fe20007ffe0ff */
[----:B------:R-:W-:-:S03]  /*9ca0*/  IMAD.WIDE.U32 R14, R46, R57, RZ ;  /* 0x000000392e0e7225 */ /* 0x000fc600078e00ff */
[----:B------:R-:W-:Y:S01]  /*9cb0*/  ISETP.GE.U32.AND P2, PT, R87, R36, PT ;  /* 0x000000245700720c */ /* 0x000fe20003f46070 */
[----:B------:R-:W-:Y:S01]  /*9cc0*/  IMAD.IADD R82, R11, 0x1, R14 ;  /* 0x000000010b527824 */ /* 0x000fe200078e020e */
[----:B------:R-:W-:Y:S01]  /*9cd0*/  IADD3 R14, PT, PT, R9, R92, RZ ;  /* 0x0000005c090e7210 */ /* 0x000fe20007ffe0ff */
[----:B------:R-:W-:Y:S01]  /*9ce0*/  IMAD.IADD R18, R18, 0x1, R31 ;  /* 0x0000000112127824 */ /* 0x000fe200078e021f */
[----:B------:R-:W-:Y:S01]  /*9cf0*/  IADD3 R15, PT, PT, R15, UR10, RZ ;  /* 0x0000000a0f0f7c10 */ /* 0x000fe2000fffe0ff */
[----:B------:R-:W-:Y:S01]  /*9d00*/  IMAD.IADD R54, R54, 0x1, R79 ;  /* 0x0000000136367824 */ /* 0x000fe200078e024f */
[----:B------:R-:W-:Y:S01]  /*9d10*/  ISETP.GE.U32.AND P3, PT, R82, R11, PT ;  /* 0x0000000b5200720c */ /* 0x000fe20003f66070 */
[C---:B------:R-:W-:Y:S01]  /*9d20*/  IMAD.IADD R31, R14.reuse, 0x1, R3 ;  /* 0x000000010e1f7824 */ /* 0x040fe200078e0203 */
[----:B------:R-:W-:Y:S01]  /*9d30*/  ISETP.GE.U32.AND P1, PT, R14, R9, PT ;  /* 0x000000090e00720c */ /* 0x000fe20003f26070 */
[----:B------:R-:W-:Y:S01]  /*9d40*/  IMAD R18, R5, R77, R18 ;  /* 0x0000004d05127224 */ /* 0x000fe200078e0212 */
[----:B------:R-:W-:Y:S01]  /*9d50*/  IADD3 R9, PT, PT, R15, 0x1, RZ ;  /* 0x000000010f097810 */ /* 0x000fe20007ffe0ff */
[----:B------:R-:W-:Y:S01]  /*9d60*/  IMAD R54, R65, R62, R54 ;  /* 0x0000003e41367224 */ /* 0x000fe200078e0236 */
[----:B------:R-:W-:Y:S01]  /*9d70*/  IADD3 R11, PT, PT, R12, 0x1, RZ ;  /* 0x000000010c0b7810 */ /* 0x000fe20007ffe0ff */
[----:B------:R-:W-:Y:S01]  /*9d80*/  @P2 IMAD.MOV R11, RZ, RZ, R12 ;  /* 0x000000ffff0b2224 */ /* 0x000fe200078e020c */
[----:B------:R-:W-:Y:S01]  /*9d90*/  IADD3 R3, PT, PT, R16, 0x1, RZ ;  /* 0x0000000110037810 */ /* 0x000fe20007ffe0ff */
[----:B------:R-:W-:-:S04]  /*9da0*/  @P0 IMAD.MOV R3, RZ, RZ, R16 ;  /* 0x000000ffff030224 */ /* 0x000fc800078e0210 */
[----:B------:R-:W-:Y:S02]  /*9db0*/  @P3 IMAD.MOV R9, RZ, RZ, R15 ;  /* 0x000000ffff093224 */ /* 0x000fe400078e020f */
[----:B------:R-:W-:-:S03]  /*9dc0*/  IMAD.WIDE.U32 R14, R61, R61, RZ ;  /* 0x0000003d3d0e7225 */ /* 0x000fc600078e00ff */
[----:B------:R-:W-:Y:S02]  /*9dd0*/  IADD3 R9, PT, PT, R54, R9, RZ ;  /* 0x0000000936097210 */ /* 0x000fe40007ffe0ff */
[----:B------:R-:W-:Y:S01]  /*9de0*/  IADD3 R12, PT, PT, R31, R14, RZ ;  /* 0x0000000e1f0c7210 */ /* 0x000fe20007ffe0ff */
[----:B------:R-:W-:Y:S02]  /*9df0*/  VIADD R14, R15, UR8 ;  /* 0x000000080f0e7c36 */ /* 0x000fe40008000000 */
[----:B------:R-:W-:Y:S01]  /*9e00*/  IMAD.MOV.U32 R15, RZ, RZ, -0x1 ;  /* 0xffffffffff0f7424 */ /* 0x000fe200078e00ff */
[C---:B------:R-:W-:Y:S01]  /*9e10*/  ISETP.GE.U32.AND P3, PT, R12.reuse, R31, PT ;  /* 0x0000001f0c00720c */ /* 0x040fe20003f66070 */
[----:B------:R-:W-:Y:S02]  /*9e20*/  IMAD.IADD R39, R12, 0x1, R2 ;  /* 0x000000010c277824 */ /* 0x000fe400078e0202 */
[----:B------:R-:W-:-:S03]  /*9e30*/  IMAD R9, R57, R10, R9 ;  /* 0x0000000a39097224 */ /* 0x000fc600078e0209 */
[----:B------:R-:W-:Y:S01]  /*9e40*/  IADD3 R2, PT, PT, R39, R92, RZ ;  /* 0x0000005c27027210 */ /* 0x000fe20007ffe0ff */
[----:B------:R-:W-:Y:S02]  /*9e50*/  VIADD R92, R93, UR9 ;  /* 0x000000095d5c7c36 */ /* 0x000fe40008000000 */
[----:B------:R-:W-:Y:S01]  /*9e60*/  IMAD R9, R53, R46, R9 ;  /* 0x0000002e35097224 */ /* 0x000fe200078e0209 */
[C---:B------:R-:W-:Y:S01]  /*9e70*/  ISETP.GE.U32.AND P2, PT, R2.reuse, R39, PT ;  /* 0x000000270200720c */ /* 0x040fe20003f46070 */
[----:B------:R-:W-:Y:S02]  /*9e80*/  IMAD.IADD R31, R2, 0x1, R8 ;  /* 0x00000001021f7824 */ /* 0x000fe400078e0208 */
[----:B------:R-:W-:Y:S02]  /*9e90*/  IMAD R2, R13, R66, RZ ;  /* 0x000000420d027224 */ /* 0x000fe400078e02ff */
[----:B------:R-:W-:Y:S01]  /*9ea0*/  IMAD R13, R26, R26, RZ ;  /* 0x0000001a1a0d7224 */ /* 0x000fe200078e02ff */
[----:B------:R-:W-:-:S02]  /*9eb0*/  IADD3 R39, PT, PT, R31, R40, RZ ;  /* 0x000000281f277210 */ /* 0x000fc40007ffe0ff */
[----:B------:R-:W-:Y:S01]  /*9ec0*/  MOV R40, R58 ;  /* 0x0000003a00287202 */ /* 0x000fe20000000f00 */
[----:B------:R-:W-:Y:S01]  /*9ed0*/  @P4 IMAD.MOV R40, RZ, RZ, R41 ;  /* 0x000000ffff284224 */ /* 0x000fe200078e0229 */
[C---:B------:R-:W-:Y:S01]  /*9ee0*/  ISETP.GE.U32.AND P0, PT, R39.reuse, R31, PT ;  /* 0x0000001f2700720c */ /* 0x040fe20003f06070 */
[----:B------:R-:W-:Y:S01]  /*9ef0*/  IMAD.IADD R16, R39, 0x1, R90 ;  /* 0x0000000127107824 */ /* 0x000fe200078e025a */
[----:B------:R-:W-:Y:S01]  /*9f00*/  IADD3 R90, PT, PT, R91, UR5, RZ ;  /* 0x000000055b5a7c10 */ /* 0x000fe2000fffe0ff */
[----:B------:R-:W-:-:S03]  /*9f10*/  IMAD R31, R24, R24, RZ ;  /* 0x00000018181f7224 */ /* 0x000fc600078e02ff */
[----:B------:R-:W-:Y:S01]  /*9f20*/  ISETP.GE.U32.AND P6, PT, R16, R39, PT ;  /* 0x000000271000720c */ /* 0x000fe20003fc6070 */
[----:B------:R-:W-:Y:S02]  /*9f30*/  VIADD R8, R90, 0x1 ;  /* 0x000000015a087836 */ /* 0x000fe40000000000 */
[----:B------:R-:W-:Y:S01]  /*9f40*/  IMAD R31, R31, R2, RZ ;  /* 0x000000021f1f7224 */ /* 0x000fe200078e02ff */
[----:B------:R-:W-:Y:S02]  /*9f50*/  IADD3 R2, PT, PT, R92, 0x1, RZ ;  /* 0x000000015c027810 */ /* 0x000fe40007ffe0ff */
[----:B------:R-:W-:Y:S01]  /*9f60*/  MOV R39, R8 ;  /* 0x0000000800277202 */ /* 0x000fe20000000f00 */
[----:B------:R-:W-:Y:S01]  /*9f70*/  @P5 IMAD.MOV R39, RZ, RZ, R90 ;  /* 0x000000ffff275224 */ /* 0x000fe200078e025a */
[----:B------:R-:W-:Y:S01]  /*9f80*/  IADD3 R12, P5, PT, -R44, R13, RZ ;  /* 0x0000000d2c0c7210 */ /* 0x000fe20007fbe1ff */
[----:B------:R-:W-:Y:S01]  /*9f90*/  IMAD.MOV.U32 R36, RZ, RZ, R2 ;  /* 0x000000ffff247224 */ /* 0x000fe200078e0002 */
[----:B------:R-:W-:-:S02]  /*9fa0*/  @P1 IADD3 R36, PT, PT, R92, RZ, RZ ;  /* 0x000000ff5c241210 */ /* 0x000fc40007ffe0ff */
[----:B------:R-:W-:Y:S01]  /*9fb0*/  @P0 IADD3 R58, PT, PT, R41, RZ, RZ ;  /* 0x000000ff293a0210 */ /* 0x000fe20007ffe0ff */
[----:B------:R-:W-:Y:S01]  /*9fc0*/  IMAD.X R13, RZ, RZ, -0x1, P5 ;  /* 0xffffffffff0d7424 */ /* 0x000fe200028e06ff */
[----:B------:R-:W-:Y:S02]  /*9fd0*/  @P6 IADD3 R8, PT, PT, R90, RZ, RZ ;  /* 0x000000ff5a086210 */ /* 0x000fe40007ffe0ff */
[-C--:B------:R-:W-:Y:S02]  /*9fe0*/  IADD3 R12, P6, PT, R12, -R31.reuse, RZ ;  /* 0x8000001f0c0c7210 */ /* 0x080fe40007fde0ff */
[----:B------:R-:W-:Y:S02]  /*9ff0*/  LOP3.LUT R13, R13, 0x1, RZ, 0xc0, !PT ;  /* 0x000000010d0d7812 */ /* 0x000fe400078ec0ff */
[----:B------:R-:W-:Y:S02]  /*a000*/  IADD3 R12, P4, PT, R12, -R31, RZ ;  /* 0x8000001f0c0c7210 */ /* 0x000fe40007f9e0ff */
[----:B------:R-:W-:-:S02]  /*a010*/  IADD3 R88, P1, P5, R88, -R13, -R35 ;  /* 0x8000000d58587210 */ /* 0x000fc40007d3e823 */
[----:B------:R-:W-:Y:S01]  /*a020*/  IADD3 R12, P0, PT, -R12, R31, RZ ;  /* 0x0000001f0c0c7210 */ /* 0x000fe20007f1e1ff */
[----:B------:R-:W-:Y:S01]  /*a030*/  IMAD.X R49, RZ, RZ, -0x1, P4 ;  /* 0xffffffffff317424 */ /* 0x000fe200020e06ff */
[----:B------:R-:W-:Y:S02]  /*a040*/  IADD3.X R31, PT, PT, RZ, -0x1, R15, P1, P5 ;  /* 0xffffffffff1f7810 */ /* 0x000fe40000fea40f */
[----:B------:R-:W-:Y:S02]  /*a050*/  IADD3.X R13, PT, PT, RZ, -0x1, RZ, P6, !PT ;  /* 0xffffffffff0d7810 */ /* 0x000fe400037fe4ff */
[----:B------:R-:W-:Y:S02]  /*a060*/  LOP3.LUT R31, R31, 0x1, RZ, 0xc0, !PT ;  /* 0x000000011f1f7812 */ /* 0x000fe400078ec0ff */
[----:B------:R-:W-:Y:S02]  /*a070*/  LOP3.LUT R13, R13, 0x1, RZ, 0xc0, !PT ;  /* 0x000000010d0d7812 */ /* 0x000fe400078ec0ff */
[----:B------:R-:W-:-:S02]  /*a080*/  IADD3 R31, P5, P6, R50, -R31, -R43 ;  /* 0x8000001f321f7210 */ /* 0x000fc40007ebe82b */
[----:B------:R-:W-:Y:S02]  /*a090*/  @P2 IADD3 R2, PT, PT, R92, RZ, RZ ;  /* 0x000000ff5c022210 */ /* 0x000fe40007ffe0ff */
[--C-:B------:R-:W-:Y:S02]  /*a0a0*/  IADD3 R13, P1, P2, R88, -R13, -R4.reuse ;  /* 0x8000000d580d7210 */ /* 0x100fe40007a3e804 */
[----:B------:R-:W-:Y:S02]  /*a0b0*/  LOP3.LUT R49, R49, 0x1, RZ, 0xc0, !PT ;  /* 0x0000000131317812 */ /* 0x000fe400078ec0ff */
[----:B------:R-:W-:Y:S02]  /*a0c0*/  IADD3.X R41, PT, PT, RZ, -0x1, R15, P5, P6 ;  /* 0xffffffffff297810 */ /* 0x000fe40002fec40f */
[----:B------:R-:W-:Y:S02]  /*a0d0*/  IADD3 R49, P4, P6, R13, -R49, -R4 ;  /* 0x800000310d317210 */ /* 0x000fe40007e9e804 */
[----:B------:R-:W-:-:S02]  /*a0e0*/  LOP3.LUT R13, R41, 0x1, RZ, 0xc0, !PT ;  /* 0x00000001290d7812 */ /* 0x000fc400078ec0ff */
[----:B------:R-:W-:Y:S02]  /*a0f0*/  IADD3.X R41, PT, PT, RZ, -0x1, RZ, P0, !PT ;  /* 0xffffffffff297810 */ /* 0x000fe400007fe4ff */
[----:B------:R-:W-:Y:S02]  /*a100*/  IADD3.X R50, PT, PT, RZ, -0x1, R15, P1, P2 ;  /* 0xffffffffff327810 */ /* 0x000fe40000fe440f */
[----:B------:R-:W-:Y:S02]  /*a110*/  LOP3.LUT R41, R41, 0x1, RZ, 0xc0, !PT ;  /* 0x0000000129297812 */ /* 0x000fe400078ec0ff */
[----:B------:R-:W-:Y:S01]  /*a120*/  IADD3 R13, P0, P5, R86, -R13, -R55 ;  /* 0x8000000d560d7210 */ /* 0x000fe20007d1e837 */
[----:B------:R-:W-:Y:S01]  /*a130*/  IMAD R86, R37, R66, RZ ;  /* 0x0000004225567224 */ /* 0x000fe200078e02ff */
[----:B------:R-:W-:Y:S02]  /*a140*/  IADD3 R4, P1, P2, R4, -R41, -R49 ;  /* 0x8000002904047210 */ /* 0x000fe40007a3e831 */
[----:B------:R-:W-:-:S02]  /*a150*/  LOP3.LUT R49, R50, 0x1, RZ, 0xc0, !PT ;  /* 0x0000000132317812 */ /* 0x000fc400078ec0ff */
[--C-:B------:R-:W-:Y:S02]  /*a160*/  IADD3.X R41, PT, PT, RZ, -0x1, R15.reuse, P4, P6 ;  /* 0xffffffffff297810 */ /* 0x100fe400027ec40f */
[--C-:B------:R-:W-:Y:S02]  /*a170*/  IADD3 R31, P4, P6, R31, -R49, -R0.reuse ;  /* 0x800000311f1f7210 */ /* 0x100fe40007e9e800 */
[----:B------:R-:W-:Y:S02]  /*a180*/  LOP3.LUT R41, R41, 0x1, RZ, 0xc0, !PT ;  /* 0x0000000129297812 */ /* 0x000fe400078ec0ff */
[----:B------:R-:W-:Y:S02]  /*a190*/  IADD3.X R50, PT, PT, RZ, -0x1, R15, P0, P5 ;  /* 0xffffffffff327810 */ /* 0x000fe400007ea40f */
[----:B------:R-:W-:Y:S02]  /*a1a0*/  IADD3 R41, P0, P5, R31, -R41, -R0 ;  /* 0x800000291f297210 */ /* 0x000fe40007d1e800 */
[----:B------:R-:W-:-:S02]  /*a1b0*/  LOP3.LUT R50, R50, 0x1, RZ, 0xc0, !PT ;  /* 0x0000000132327812 */ /* 0x000fc400078ec0ff */
[----:B------:R-:W-:Y:S02]  /*a1c0*/  IADD3.X R31, PT, PT, RZ, -0x1, R15, P1, P2 ;  /* 0xffffffffff1f7810 */ /* 0x000fe40000fe440f */
[----:B------:R-:W-:Y:S02]  /*a1d0*/  IADD3 R50, P1, P2, R48, -R50, -R63 ;  /* 0x8000003230327210 */ /* 0x000fe40007a3e83f */
[----:B------:R-:W-:Y:S02]  /*a1e0*/  LOP3.LUT R31, R31, 0x1, RZ, 0xc0, !PT ;  /* 0x000000011f1f7812 */ /* 0x000fe400078ec0ff */
[----:B------:R-:W-:Y:S02]  /*a1f0*/  IADD3.X R48, PT, PT, RZ, -0x1, R15, P4, P6 ;  /* 0xffffffffff307810 */ /* 0x000fe400027ec40f */
[----:B------:R-:W-:Y:S02]  /*a200*/  IADD3 R0, P4, P6, R0, -R31, -R41 ;  /* 0x8000001f00007210 */ /* 0x000fe40007e9e829 */
[----:B------:R-:W-:-:S02]  /*a210*/  LOP3.LUT R41, R48, 0x1, RZ, 0xc0, !PT ;  /* 0x0000000130297812 */ /* 0x000fc400078ec0ff */
[--C-:B------:R-:W-:Y:S02]  /*a220*/  IADD3.X R31, PT, PT, RZ, -0x1, R15.reuse, P0, P5 ;  /* 0xffffffffff1f7810 */ /* 0x100fe400007ea40f */
[--C-:B------:R-:W-:Y:S02]  /*a230*/  IADD3.X R48, PT, PT, RZ, -0x1, R15.reuse, P1, P2 ;  /* 0xffffffffff307810 */ /* 0x100fe40000fe440f */
[----:B------:R-:W-:Y:S02]  /*a240*/  IADD3 R41, P0, P5, R13, -R41, -R6 ;  /* 0x800000290d297210 */ /* 0x000fe40007d1e806 */
[----:B------:R-:W-:Y:S02]  /*a250*/  LOP3.LUT R13, R31, 0x1, RZ, 0xc0, !PT ;  /* 0x000000011f0d7812 */ /* 0x000fe400078ec0ff */
[----:B------:R-:W-:Y:S02]  /*a260*/  LOP3.LUT R48, R48, 0x1, RZ, 0xc0, !PT ;  /* 0x0000000130307812 */ /* 0x000fe400078ec0ff */
[----:B------:R-:W-:-:S02]  /*a270*/  IADD3.X R31, PT, PT, RZ, -0x1, R15, P4, P6 ;  /* 0xffffffffff1f7810 */ /* 0x000fc400027ec40f */
[----:B------:R-:W-:Y:S02]  /*a280*/  IADD3 R48, P6, P4, R7, -R48, -R38 ;  /* 0x8000003007307210 */ /* 0x000fe40007cde826 */
[----:B------:R-:W-:Y:S02]  /*a290*/  IADD3 R13, P1, P2, R41, -R13, -R6 ;  /* 0x8000000d290d7210 */ /* 0x000fe40007a3e806 */
        /* <DEDUP_REMOVED lines=10> */
[----:B------:R-:W-:Y:S02]  /*a340*/  IADD3.X R13, PT, PT, RZ, -0x1, R15, P1, P2 ;  /* 0xffffffffff0d7810 */ /* 0x000fe40000fe440f */
[----:B------:R-:W-:Y:S02]  /*a350*/  IADD3 R59, P1, P2, R59, -R6, -R7 ;  /* 0x800000063b3b7210 */ /* 0x000fe40007a3e807 */
[----:B------:R-:W-:Y:S01]  /*a360*/  LOP3.LUT R7, R13, 0x1, RZ, 0xc0, !PT ;  /* 0x000000010d077812 */ /* 0x000fe200078ec0ff */
[----:B------:R-:W-:Y:S01]  /*a370*/  VIADD R13, R14, 0x1 ;  /* 0x000000010e0d7836 */ /* 0x000fe20000000000 */
[----:B------:R-:W-:Y:S02]  /*a380*/  IADD3.X R6, PT, PT, RZ, -0x1, R15, P0, P5 ;  /* 0xffffffffff067810 */ /* 0x000fe400007ea40f */
[----:B------:R-:W-:Y:S02]  /*a390*/  IADD3 R7, P0, P5, R48, -R7, -R45 ;  /* 0x8000000730077210 */ /* 0x000fe40007d1e82d */
[----:B------:R-:W-:-:S02]  /*a3a0*/  LOP3.LUT R48, R6, 0x1, RZ, 0xc0, !PT ;  /* 0x0000000106307812 */ /* 0x000fc400078ec0ff */
[----:B------:R-:W-:Y:S02]  /*a3b0*/  IADD3.X R6, PT, PT, RZ, -0x1, R15, P1, P2 ;  /* 0xffffffffff067810 */ /* 0x000fe40000fe440f */
[----:B------:R-:W-:Y:S01]  /*a3c0*/  IADD3 R7, P2, P1, R7, -R48, -R45 ;  /* 0x8000003007077210 */ /* 0x000fe2000795e82d */
[----:B------:R-:W-:Y:S01]  /*a3d0*/  IMAD.WIDE.U32 R48, R26, R12, RZ ;  /* 0x0000000c1a307225 */ /* 0x000fe200078e00ff */
[----:B------:R-:W-:Y:S02]  /*a3e0*/  LOP3.LUT R6, R6, 0x1, RZ, 0xc0, !PT ;  /* 0x0000000106067812 */ /* 0x000fe400078ec0ff */
[----:B------:R-:W-:Y:S01]  /*a3f0*/  @P3 IADD3 R13, PT, PT, R14, RZ, RZ ;  /* 0x000000ff0e0d3210 */ /* 0x000fe20007ffe0ff */
[----:B------:R-:W-:Y:S01]  /*a400*/  VIADD R41, R49, UR12 ;  /* 0x0000000c31297c36 */ /* 0x000fe20008000000 */
[----:B------:R-:W-:Y:S02]  /*a410*/  IADD3.X R14, PT, PT, RZ, -0x1, R15, P6, P4 ;  /* 0xffffffffff0e7810 */ /* 0x000fe400037e840f */
[----:B------:R-:W-:Y:S01]  /*a420*/  IADD3 R45, P3, P4, R45, -R6, -R7 ;  /* 0x800000062d2d7210 */ /* 0x000fe20007c7e807 */
[----:B------:R-:W-:-:S03]  /*a430*/  IMAD.WIDE.U32 R6, R32, R12, RZ ;  /* 0x0000000c20067225 */ /* 0x000fc600078e00ff */
[----:B------:R-:W-:Y:S01]  /*a440*/  IADD3 R49, PT, PT, R41, R6, RZ ;  /* 0x0000000629317210 */ /* 0x000fe20007ffe0ff */
[----:B------:R-:W-:-:S03]  /*a450*/  VIADD R6, R7, UR7 ;  /* 0x0000000707067c36 */ /* 0x000fc60008000000 */
[----:B------:R-:W-:Y:S02]  /*a460*/  ISETP.GE.U32.AND P6, PT, R49, R41, PT ;  /* 0x000000293100720c */ /* 0x000fe40003fc6070 */
[----:B------:R-:W-:-:S11]  /*a470*/  IADD3 R50, PT, PT, R6, 0x1, RZ ;  /* 0x0000000106327810 */ /* 0x000fd60007ffe0ff */
[----:B------:R-:W-:Y:S02]  /*a480*/  @P6 IMAD.MOV R50, RZ, RZ, R6 ;  /* 0x000000ffff326224 */ /* 0x000fe400078e0206 */
[----:B------:R-:W-:-:S03]  /*a490*/  IMAD.WIDE.U32 R6, R52, R12, RZ ;  /* 0x0000000c34067225 */ /* 0x000fc600078e00ff */
[----:B------:R-:W-:Y:S01]  /*a4a0*/  IADD3 R41, PT, PT, R6, R50, RZ ;  /* 0x0000003206297210 */ /* 0x000fe20007ffe0ff */
[----:B------:R-:W-:Y:S02]  /*a4b0*/  VIADD R6, R7, UR6 ;  /* 0x0000000607067c36 */ /* 0x000fe40008000000 */
[----:B------:R-:W-:Y:S01]  /*a4c0*/  IMAD R7, R67, R26, R39 ;  /* 0x0000001a43077224 */ /* 0x000fe200078e0227 */
[----:B------:R-:W-:Y:S02]  /*a4d0*/  ISETP.GE.U32.AND P6, PT, R41, R50, PT ;  /* 0x000000322900720c */ /* 0x000fe40003fc6070 */
[----:B------:R-:W-:Y:S02]  /*a4e0*/  IADD3 R51, PT, PT, R6, 0x1, RZ ;  /* 0x0000000106337810 */ /* 0x000fe40007ffe0ff */
[----:B------:R-:W-:-:S05]  /*a4f0*/  IADD3 R39, PT, PT, R7, R40, RZ ;  /* 0x0000002807277210 */ /* 0x000fca0007ffe0ff */
[----:B------:R-:W-:-:S04]  /*a500*/  IMAD R39, R23, R32, R39 ;  /* 0x0000002017277224 */ /* 0x000fc800078e0227 */
[----:B------:R-:W-:Y:S02]  /*a510*/  @P6 IMAD.MOV R51, RZ, RZ, R6 ;  /* 0x000000ffff336224 */ /* 0x000fe400078e0206 */
[----:B------:R-:W-:-:S04]  /*a520*/  IMAD.WIDE.U32 R6, R61, R12, RZ ;  /* 0x0000000c3d067225 */ /* 0x000fc800078e00ff */
[----:B------:R-:W-:Y:S01]  /*a530*/  IMAD.IADD R40, R6, 0x1, R51 ;  /* 0x0000000106287824 */ /* 0x000fe200078e0233 */
[----:B------:R-:W-:Y:S01]  /*a540*/  IADD3 R6, PT, PT, R7, UR8, RZ ;  /* 0x0000000807067c10 */ /* 0x000fe2000fffe0ff */
[----:B------:R-:W-:-:S03]  /*a550*/  IMAD.IADD R36, R39, 0x1, R36 ;  /* 0x0000000127247824 */ /* 0x000fc600078e0224 */
[----:B------:R-:W-:Y:S01]  /*a560*/  ISETP.GE.U32.AND P6, PT, R40, R51, PT ;  /* 0x000000332800720c */ /* 0x000fe20003fc6070 */
[----:B------:R-:W-:Y:S02]  /*a570*/  VIADD R50, R6, 0x1 ;  /* 0x0000000106327836 */ /* 0x000fe40000000000 */
[----:B------:R-:W-:-:S10]  /*a580*/  IMAD R36, R29, R52, R36 ;  /* 0x000000341d247224 */ /* 0x000fd400078e0224 */
[----:B------:R-:W-:Y:S01]  /*a590*/  @P6 IADD3 R50, PT, PT, R6, RZ, RZ ;  /* 0x000000ff06326210 */ /* 0x000fe20007ffe0ff */
[----:B------:R-:W-:-:S03]  /*a5a0*/  IMAD.WIDE.U32 R6, R85, R12, RZ ;  /* 0x0000000c55067225 */ /* 0x000fc600078e00ff */
[----:B------:R-:W-:Y:S01]  /*a5b0*/  IADD3 R39, PT, PT, R6, R50, RZ ;  /* 0x0000003206277210 */ /* 0x000fe20007ffe0ff */
[----:B------:R-:W-:-:S03]  /*a5c0*/  VIADD R6, R7, UR9 ;  /* 0x0000000907067c36 */ /* 0x000fc60008000000 */
[----:B------:R-:W-:Y:S02]  /*a5d0*/  ISETP.GE.U32.AND P6, PT, R39, R50, PT ;  /* 0x000000322700720c */ /* 0x000fe40003fc6070 */
[----:B------:R-:W-:Y:S02]  /*a5e0*/  IADD3 R51, PT, PT, R6, 0x1, RZ ;  /* 0x0000000106337810 */ /* 0x000fe40007ffe0ff */
[----:B------:R-:W-:-:S09]  /*a5f0*/  IADD3 R50, PT, PT, R36, R13, RZ ;  /* 0x0000000d24327210 */ /* 0x000fd20007ffe0ff */
[----:B------:R-:W-:Y:S02]  /*a600*/  @P6 IMAD.MOV R51, RZ, RZ, R6 ;  /* 0x000000ffff336224 */ /* 0x000fe400078e0206 */
[----:B------:R-:W-:-:S04]  /*a610*/  IMAD.WIDE.U32 R6, R29, R12, RZ ;  /* 0x0000000c1d067225 */ /* 0x000fc800078e00ff */
[----:B------:R-:W-:Y:S01]  /*a620*/  IMAD.IADD R36, R6, 0x1, R51 ;  /* 0x0000000106247824 */ /* 0x000fe200078e0233 */
[----:B------:R-:W-:Y:S01]  /*a630*/  IADD3 R6, PT, PT, R7, UR11, RZ ;  /* 0x0000000b07067c10 */ /* 0x000fe2000fffe0ff */
[----:B------:R-:W-:Y:S02]  /*a640*/  IMAD R7, R85, R61, R50 ;  /* 0x0000003d55077224 */ /* 0x000fe400078e0232 */
[----:B------:R-:W-:Y:S01]  /*a650*/  IMAD.IADD R50, R18, 0x1, R3 ;  /* 0x0000000112327824 */ /* 0x000fe200078e0203 */
[----:B------:R-:W-:Y:S01]  /*a660*/  ISETP.GE.U32.AND P6, PT, R36, R51, PT ;  /* 0x000000332400720c */ /* 0x000fe20003fc6070 */
[----:B------:R-:W-:Y:S02]  /*a670*/  VIADD R13, R6, 0x1 ;  /* 0x00000001060d7836 */ /* 0x000fe40000000000 */
[----:B------:R-:W-:Y:S02]  /*a680*/  IMAD.IADD R2, R7, 0x1, R2 ;  /* 0x0000000107027824 */ /* 0x000fe400078e0202 */
[----:B------:R-:W-:Y:S01]  /*a690*/  IMAD R50, R33, R71, R50 ;  /* 0x0000004721327224 */ /* 0x000fe200078e0232 */
[----:B------:R-:W-:-:S02]  /*a6a0*/  LOP3.LUT R33, R14, 0x1, RZ, 0xc0, !PT ;  /* 0x000000010e217812 */ /* 0x000fc400078ec0ff */
[----:B------:R-:W-:Y:S02]  /*a6b0*/  IADD3.X R14, PT, PT, RZ, -0x1, R15, P0, P5 ;  /* 0xffffffffff0e7810 */ /* 0x000fe400007ea40f */
[----:B------:R-:W-:Y:S02]  /*a6c0*/  IADD3 R33, P0, P5, R16, -R33, -R87 ;  /* 0x8000002110217210 */ /* 0x000fe40007d1e857 */
[----:B------:R-:W-:Y:S02]  /*a6d0*/  IADD3 R16, PT, PT, R50, R11, RZ ;  /* 0x0000000b32107210 */ /* 0x000fe40007ffe0ff */
[----:B------:R-:W-:Y:S01]  /*a6e0*/  @P6 IADD3 R13, PT, PT, R6, RZ, RZ ;  /* 0x000000ff060d6210 */ /* 0x000fe20007ffe0ff */
[----:B------:R-:W-:Y:S01]  /*a6f0*/  IMAD.WIDE.U32 R6, R23, R12, RZ ;  /* 0x0000000c17067225 */ /* 0x000fe200078e00ff */
[----:B------:R-:W-:Y:S02]  /*a700*/  P2R R11, PR, RZ, 0x1 ;  /* 0x00000001ff0b7803 */ /* 0x000fe40000000000 */
[----:B------:R-:W-:Y:S01]  /*a710*/  LOP3.LUT R14, R14, 0x1, RZ, 0xc0, !PT ;  /* 0x000000010e0e7812 */ /* 0x000fe200078ec0ff */
[----:B------:R-:W-:Y:S01]  /*a720*/  VIADD R7, R7, UR5 ;  /* 0x0000000507077c36 */ /* 0x000fe20008000000 */
[----:B------:R-:W-:Y:S01]  /*a730*/  IADD3 R6, PT, PT, R6, R13, RZ ;  /* 0x0000000d06067210 */ /* 0x000fe20007ffe0ff */
[----:B------:R-:W-:-:S03]  /*a740*/  IMAD R16, R47, R30, R16 ;  /* 0x0000001e2f107224 */ /* 0x000fc600078e0210 */
[----:B------:R-:W-:Y:S02]  /*a750*/  ISETP.GE.U32.AND P6, PT, R6, R13, PT ;  /* 0x0000000d0600720c */ /* 0x000fe40003fc6070 */
[----:B------:R-:W-:-:S11]  /*a760*/  IADD3 R51, PT, PT, R7, 0x1, RZ ;  /* 0x0000000107337810 */ /* 0x000fd60007ffe0ff */
[----:B------:R-:W-:-:S04]  /*a770*/  @P6 IMAD.MOV R51, RZ, RZ, R7 ;  /* 0x000000ffff336224 */ /* 0x000fc800078e0207 */
[----:B------:R-:W-:Y:S02]  /*a780*/  IMAD R51, R67, R12, R51 ;  /* 0x0000000c43337224 */ /* 0x000fe400078e0233 */
[----:B------:R-:W-:-:S04]  /*a790*/  IMAD.WIDE.U32 R12, R26, R4, RZ ;  /* 0x000000041a0c7225 */ /* 0x000fc800078e00ff */
[----:B------:R-:W-:Y:S01]  /*a7a0*/  VIADD R13, R13, UR12 ;  /* 0x0000000c0d0d7c36 */ /* 0x000fe20008000000 */
[----:B------:R-:W-:-:S04]  /*a7b0*/  IADD3 R7, PT, PT, R49, R12, RZ ;  /* 0x0000000c31077210 */ /* 0x000fc80007ffe0ff */
[----:B------:R-:W-:Y:S02]  /*a7c0*/  ISETP.GE.U32.AND P6, PT, R7, R49, PT ;  /* 0x000000310700720c */ /* 0x000fe40003fc6070 */
[----:B------:R-:W-:-:S11]  /*a7d0*/  IADD3 R12, PT, PT, R13, 0x1, RZ ;  /* 0x000000010d0c7810 */ /* 0x000fd60007ffe0ff */
[----:B------:R-:W-:-:S05]  /*a7e0*/  @P6 IMAD.MOV R12, RZ, RZ, R13 ;  /* 0x000000ffff0c6224 */ /* 0x000fca00078e020d */
        /* <DEDUP_REMOVED lines=22> */
[----:B------:R-:W-:-:S03]  /*a950*/  IMAD.WIDE.U32 R12, R85, R4, RZ ;  /* 0x00000004550c7225 */ /* 0x000fc600078e00ff */
        /* <DEDUP_REMOVED lines=10> */
[----:B------:R-:W-:Y:S02]  /*aa00*/  VIADD R6, R12, 0x1 ;  /* 0x000000010c067836 */ /* 0x000fe40000000000 */
[----:B------:R-:W-:-:S10]  /*aa10*/  IMAD.WIDE.U32 R90, R86, R38, RZ ;  /* 0x00000026565a7225 */ /* 0x000fd400078e00ff */
[----:B------:R-:W-:Y:S01]  /*aa20*/  @P6 IADD3 R6, PT, PT, R12, RZ, RZ ;  /* 0x000000ff0c066210 */ /* 0x000fe20007ffe0ff */
[----:B------:R-:W-:-:S04]  /*aa30*/  IMAD.WIDE.U32 R12, R26, R0, RZ ;  /* 0x000000001a0c7225 */ /* 0x000fc800078e00ff */
[----:B------:R-:W-:Y:S01]  /*aa40*/  IMAD.IADD R51, R51, 0x1, R6 ;  /* 0x0000000133337824 */ /* 0x000fe200078e0206 */
[----:B------:R-:W-:Y:S01]  /*aa50*/  IADD3 R6, PT, PT, R41, R12, RZ ;  /* 0x0000000c29067210 */ /* 0x000fe20007ffe0ff */
[----:B------:R-:W-:Y:S02]  /*aa60*/  VIADD R13, R13, UR12 ;  /* 0x0000000c0d0d7c36 */ /* 0x000fe40008000000 */
[----:B------:R-:W-:Y:S01]  /*aa70*/  IMAD R51, R4, R23, R51 ;  /* 0x0000001704337224 */ /* 0x000fe200078e0233 */
        /* <DEDUP_REMOVED lines=30> */
[----:B------:R-:W-:Y:S02]  /*ac60*/  @P6 IMAD.MOV R36, RZ, RZ, R12 ;  /* 0x000000ffff246224 */ /* 0x000fe400078e020c */
[----:B------:R-:W-:-:S04]  /*ac70*/  IMAD.WIDE.U32 R12, R26, R31, RZ ;  /* 0x0000001f1a0c7225 */ /* 0x000fc800078e00ff */
[----:B------:R-:W-:Y:S01]  /*ac80*/  VIADD R13, R13, UR12 ;  /* 0x0000000c0d0d7c36 */ /* 0x000fe20008000000 */
[----:B------:R-:W-:Y:S01]  /*ac90*/  IADD3 R5, PT, PT, R41, R12, RZ ;  /* 0x0000000c29057210 */ /* 0x000fe20007ffe0ff */
[----:B------:R-:W-:Y:S02]  /*aca0*/  IMAD.IADD R36, R51, 0x1, R36 ;  /* 0x0000000133247824 */ /* 0x000fe400078e0224 */
[----:B------:R-:W-:Y:S01]  /*acb0*/  IMAD.WIDE.U32 R50, R44, R86, RZ ;  /* 0x000000562c327225 */ /* 0x000fe200078e00ff */
[----:B------:R-:W-:Y:S02]  /*acc0*/  ISETP.GE.U32.AND P6, PT, R5, R41, PT ;  /* 0x000000290500720c */ /* 0x000fe40003fc6070 */
[----:B------:R-:W-:Y:S01]  /*acd0*/  IADD3 R12, PT, PT, R13, 0x1, RZ ;  /* 0x000000010d0c7810 */ /* 0x000fe20007ffe0ff */
[----:B------:R-:W-:-:S10]  /*ace0*/  VIADD R37, R51, UR5 ;  /* 0x0000000533257c36 */ /* 0x000fd40008000000 */
        /* <DEDUP_REMOVED lines=21> */
[----:B------:R-:W-:Y:S01]  /*ae40*/  @P6 IADD3 R39, PT, PT, R12, RZ, RZ ;  /* 0x000000ff0c276210 */ /* 0x000fe20007ffe0ff */
        /* <DEDUP_REMOVED lines=17> */
[----:B------:R-:W-:Y:S02]  /*af60*/  ISETP.GE.U32.AND P6, PT, R40, R49, PT ;  /* 0x000000312800720c */ /* 0x000fe40003fc6070 */
[----:B------:R-:W-:Y:S02]  /*af70*/  IADD3 R18, PT, PT, R12, 0x1, RZ ;  /* 0x000000010c127810 */ /* 0x000fe40007ffe0ff */
[----:B------:R-:W-:-:S09]  /*af80*/  P2R R49, PR, RZ, 0x20 ;  /* 0x00000020ff317803 */ /* 0x000fd20000000000 */
[----:B------:R-:W-:Y:S02]  /*af90*/  @P6 IMAD.MOV R18, RZ, RZ, R12 ;  /* 0x000000ffff126224 */ /* 0x000fe400078e020c */
[----:B------:R-:W-:-:S03]  /*afa0*/  IMAD.WIDE.U32 R12, R26, R45, RZ ;  /* 0x0000002d1a0c7225 */ /* 0x000fc600078e00ff */
[----:B------:R-:W-:Y:S01]  /*afb0*/  IADD3 R3, PT, PT, R41, R12, RZ ;  /* 0x0000000c29037210 */ /* 0x000fe20007ffe0ff */
[----:B------:R-:W-:-:S03]  /*afc0*/  VIADD R12, R13, UR12 ;  /* 0x0000000c0d0c7c36 */ /* 0x000fc60008000000 */
[----:B------:R-:W-:Y:S02]  /*afd0*/  ISETP.GE.U32.AND P6, PT, R3, R41, PT ;  /* 0x000000290300720c */ /* 0x000fe40003fc6070 */
[----:B------:R-:W-:-:S11]  /*afe0*/  IADD3 R13, PT, PT, R12, 0x1, RZ ;  /* 0x000000010c0d7810 */ /* 0x000fd60007ffe0ff */
[----:B------:R-:W-:-:S04]  /*aff0*/  @P6 IMAD.MOV R13, RZ, RZ, R12 ;  /* 0x000000ffff0d6224 */ /* 0x000fc800078e020c */
[----:B------:R-:W-:Y:S02]  /*b000*/  IMAD.IADD R40, R40, 0x1, R13 ;  /* 0x0000000128287824 */ /* 0x000fe400078e020d */
[----:B------:R-:W-:-:S03]  /*b010*/  IMAD.WIDE.U32 R12, R32, R45, RZ ;  /* 0x0000002d200c7225 */ /* 0x000fc600078e00ff */
[----:B------:R-:W-:Y:S02]  /*b020*/  IADD3 R41, PT, PT, R40, R12, RZ ;  /* 0x0000000c28297210 */ /* 0x000fe40007ffe0ff */
[----:B------:R-:W-:Y:S02]  /*b030*/  IADD3 R12, PT, PT, R13, UR7, RZ ;  /* 0x000000070d0c7c10 */ /* 0x000fe4000fffe0ff */
[----:B------:R-:W-:-:S03]  /*b040*/  ISETP.GE.U32.AND P0, PT, R41, R40, PT ;  /* 0x000000282900720c */ /* 0x000fc60003f06070 */
[----:B------:R-:W-:-:S10]  /*b050*/  VIADD R47, R12, 0x1 ;  /* 0x000000010c2f7836 */ /* 0x000fd40000000000 */
[----:B------:R-:W-:Y:S01]  /*b060*/  @P0 IADD3 R47, PT, PT, R12, RZ, RZ ;  /* 0x000000ff0c2f0210 */ /* 0x000fe20007ffe0ff */
[----:B------:R-:W-:-:S03]  /*b070*/  IMAD.WIDE.U32 R12, R86, R35, RZ ;  /* 0x00000023560c7225 */ /* 0x000fc600078e00ff */
[----:B------:R-:W-:Y:S01]  /*b080*/  IADD3 R51, PT, PT, R37, R12, RZ ;  /* 0x0000000c25337210 */ /* 0x000fe20007ffe0ff */
[----:B------:R-:W-:-:S03]  /*b090*/  VIADD R12, R13, UR6 ;  /* 0x000000060d0c7c36 */ /* 0x000fc60008000000 */
[----:B------:R-:W-:Y:S02]  /*b0a0*/  ISETP.GE.U32.AND P0, PT, R51, R37, PT ;  /* 0x000000253300720c */ /* 0x000fe40003f06070 */
[----:B------:R-:W-:-:S11]  /*b0b0*/  IADD3 R13, PT, PT, R12, 0x1, RZ ;  /* 0x000000010c0d7810 */ /* 0x000fd60007ffe0ff */
[----:B------:R-:W-:Y:S02]  /*b0c0*/  @P0 IMAD.MOV R13, RZ, RZ, R12 ;  /* 0x000000ffff0d0224 */ /* 0x000fe400078e020c */
[----:B------:R-:W-:Y:S02]  /*b0d0*/  IMAD R12, R0, R29, R36 ;  /* 0x0000001d000c7224 */ /* 0x000fe400078e0224 */
[----:B------:R-:W-:-:S03]  /*b0e0*/  IMAD.WIDE.U32 R36, R86, R43, RZ ;  /* 0x0000002b56247225 */ /* 0x000fc600078e00ff */
[----:B------:R-:W-:Y:S02]  /*b0f0*/  IADD3 R12, PT, PT, R12, R39, RZ ;  /* 0x000000270c0c7210 */ /* 0x000fe40007ffe0ff */
[----:B------:R-:W-:Y:S01]  /*b100*/  IADD3 R0, PT, PT, R36, R13, RZ ;  /* 0x0000000d24007210 */ /* 0x000fe20007ffe0ff */
[----:B------:R-:W-:Y:S02]  /*b110*/  VIADD R36, R37, UR6 ;  /* 0x0000000625247c36 */ /* 0x000fe40008000000 */
[----:B------:R-:W-:Y:S01]  /*b120*/  IMAD R31, R31, R85, R12 ;  /* 0x000000551f1f7224 */ /* 0x000fe200078e020c */
[----:B------:R-:W-:Y:S02]  /*b130*/  ISETP.GE.U32.AND P0, PT, R0, R13, PT ;  /* 0x0000000d0000720c */ /* 0x000fe40003f06070 */
[----:B------:R-:W-:-:S11]  /*b140*/  IADD3 R37, PT, PT, R36, 0x1, RZ ;  /* 0x0000000124257810 */ /* 0x000fd60007ffe0ff */
[----:B------:R-:W-:Y:S02]  /*b150*/  @P0 IMAD.MOV R37, RZ, RZ, R36 ;  /* 0x000000ffff250224 */ /* 0x000fe400078e0224 */
[----:B------:R-:W-:Y:S02]  /*b160*/  IMAD R36, R89, R24, R16 ;  /* 0x0000001859247224 */ /* 0x000fe400078e0210 */
[----:B------:R-:W-:-:S03]  /*b170*/  IMAD.WIDE.U32 R88, R86, R55, RZ ;  /* 0x0000003756587225 */ /* 0x000fc600078e00ff */
[----:B------:R-:W-:Y:S01]  /*b180*/  IADD3 R13, PT, PT, R88, R37, RZ ;  /* 0x00000025580d7210 */ /* 0x000fe20007ffe0ff */
[----:B------:R-:W-:-:S03]  /*b190*/  VIADD R88, R89, UR6 ;  /* 0x0000000659587c36 */ /* 0x000fc60008000000 */
[----:B------:R-:W-:Y:S02]  /*b1a0*/  ISETP.GE.U32.AND P0, PT, R13, R37, PT ;  /* 0x000000250d00720c */ /* 0x000fe40003f06070 */
[----:B------:R-:W-:-:S11]  /*b1b0*/  IADD3 R37, PT, PT, R88, 0x1, RZ ;  /* 0x0000000158257810 */ /* 0x000fd60007ffe0ff */
[----:B------:R-:W-:Y:S02]  /*b1c0*/  @P0 IMAD.MOV R37, RZ, RZ, R88 ;  /* 0x000000ffff250224 */ /* 0x000fe400078e0258 */
[----:B------:R-:W-:-:S04]  /*b1d0*/  IMAD.WIDE.U32 R88, R86, R63, RZ ;  /* 0x0000003f56587225 */ /* 0x000fc800078e00ff */
[----:B------:R-:W-:Y:S01]  /*b1e0*/  IMAD.IADD R40, R88, 0x1, R37 ;  /* 0x0000000158287824 */ /* 0x000fe200078e0225 */
[----:B------:R-:W-:-:S04]  /*b1f0*/  IADD3 R16, PT, PT, R89, UR6, RZ ;  /* 0x0000000659107c10 */ /* 0x000fc8000fffe0ff */
[----:B------:R-:W-:Y:S02]  /*b200*/  ISETP.GE.U32.AND P0, PT, R40, R37, PT ;  /* 0x000000252800720c */ /* 0x000fe40003f06070 */
[----:B------:R-:W-:-:S11]  /*b210*/  IADD3 R88, PT, PT, R16, 0x1, RZ ;  /* 0x0000000110587810 */ /* 0x000fd60007ffe0ff */
[----:B------:R-:W-:Y:S01]  /*b220*/  @P0 IMAD.MOV R88, RZ, RZ, R16 ;  /* 0x000000ffff580224 */ /* 0x000fe200078e0210 */
[----:B------:R-:W-:-:S03]  /*b230*/  IADD3 R16, PT, PT, R91, UR6, RZ ;  /* 0x000000065b107c10 */ /* 0x000fc6000fffe0ff */
[----:B------:R-:W-:Y:S01]  /*b240*/  IMAD.IADD R37, R90, 0x1, R88 ;  /* 0x000000015a257824 */ /* 0x000fe200078e0258 */
[----:B------:R-:W-:Y:S01]  /*b250*/  IADD3 R89, PT, PT, R16, 0x1, RZ ;  /* 0x0000000110597810 */ /* 0x000fe20007ffe0ff */
[----:B------:R-:W-:-:S03]  /*b260*/  IMAD.WIDE.U32 R90, R86, R87, RZ ;  /* 0x00000057565a7225 */ /* 0x000fc600078e00ff */
[----:B------:R-:W-:-:S13]  /*b270*/  ISETP.GE.U32.AND P0, PT, R37, R88, PT ;  /* 0x000000582500720c */ /* 0x000fda0003f06070 */
[----:B------:R-:W-:Y:S01]  /*b280*/  @P0 IMAD.MOV R89, RZ, RZ, R16 ;  /* 0x000000ffff590224 */ /* 0x000fe200078e0210 */
[----:B------:R-:W-:-:S03]  /*b290*/  IADD3 R16, PT, PT, R91, UR6, RZ ;  /* 0x000000065b107c10 */ /* 0x000fc6000fffe0ff */
[----:B------:R-:W-:Y:S02]  /*b2a0*/  IMAD.IADD R88, R90, 0x1, R89 ;  /* 0x000000015a587824 */ /* 0x000fe400078e0259 */
[----:B------:R-:W-:-:S03]  /*b2b0*/  IMAD.WIDE.U32 R90, R44, R84, RZ ;  /* 0x000000542c5a7225 */ /* 0x000fc600078e00ff */
[----:B------:R-:W-:Y:S02]  /*b2c0*/  ISETP.GE.U32.AND P0, PT, R88, R89, PT ;  /* 0x000000595800720c */ /* 0x000fe40003f06070 */
[----:B------:R-:W-:-:S11]  /*b2d0*/  IADD3 R89, PT, PT, R16, 0x1, RZ ;  /* 0x0000000110597810 */ /* 0x000fd60007ffe0ff */
[----:B------:R-:W-:Y:S02]  /*b2e0*/  @P0 IMAD.MOV R89, RZ, RZ, R16 ;  /* 0x000000ffff590224 */ /* 0x000fe400078e0210 */
[----:B------:R-:W-:Y:S02]  /*b2f0*/  IMAD.IADD R16, R51, 0x1, R90 ;  /* 0x0000000133107824 */ /* 0x000fe400078e025a */
[----:B------:R-:W-:Y:S01]  /*b300*/  IMAD R86, R36, R86, R89 ;  /* 0x0000005624567224 */ /* 0x000fe200078e0259 */
[----:B------:R-:W-:Y:S01]  /*b310*/  IADD3 R89, PT, PT, R91, UR5, RZ ;  /* 0x000000055b597c10 */ /* 0x000fe2000fffe0ff */
[----:B------:R-:W-:Y:S01]  /*b320*/  IMAD.WIDE.U32 R90, R35, R84, RZ ;  /* 0x00000054235a7225 */ /* 0x000fe200078e00ff */
[----:B------:R-:W-:Y:S02]  /*b330*/  ISETP.GE.U32.AND P0, PT, R16, R51, PT ;  /* 0x000000331000720c */ /* 0x000fe40003f06070 */
[----:B------:R-:W-:-:S11]  /*b340*/  IADD3 R51, PT, PT, R89, 0x1, RZ ;  /* 0x0000000159337810 */ /* 0x000fd60007ffe0ff */
[----:B------:R-:W-:-:S05]  /*b350*/  @P0 IMAD.MOV R51, RZ, RZ, R89 ;  /* 0x000000ffff330224 */ /* 0x000fca00078e0259 */
        /* <DEDUP_REMOVED lines=24> */
[----:B------:R-:W-:Y:S01]  /*b4e0*/  IADD3 R37, PT, PT, R88, R37, RZ ;  /* 0x0000002558257210 */ /* 0x000fe20007ffe0ff */
[----:B------:R-:W-:-:S04]  /*b4f0*/  IMAD.WIDE.U32 R88, R38, R84, RZ ;  /* 0x0000005426587225 */ /* 0x000fc800078e00ff */
[----:B------:R-:W-:-:S05]  /*b500*/  IMAD.IADD R88, R88, 0x1, R37 ;  /* 0x0000000158587824 */ /* 0x000fca00078e0225 */
[----:B------:R-:W-:Y:S02]  /*b510*/  ISETP.GE.U32.AND P0, PT, R88, R37, PT ;  /* 0x000000255800720c */ /* 0x000fe40003f06070 */
[----:B------:R-:W-:-:S11]  /*b520*/  IADD3 R37, PT, PT, R89, 0x1, RZ ;  /* 0x0000000159257810 */ /* 0x000fd60007ffe0ff */
[----:B------:R-:W-:-:S05]  /*b530*/  @P0 IMAD.MOV R37, RZ, RZ, R89 ;  /* 0x000000ffff250224 */ /* 0x000fca00078e0259 */
[----:B------:R-:W-:-:S05]  /*b540*/  IADD3 R37, PT, PT, R86, R37, RZ ;  /* 0x0000002556257210 */ /* 0x000fca0007ffe0ff */
[----:B------:R-:W-:Y:S02]  /*b550*/  IMAD R84, R84, R87, R37 ;  /* 0x0000005754547224 */ /* 0x000fe400078e0225 */
[----:B------:R-:W-:-:S04]  /*b560*/  IMAD.WIDE.U32 R86, R44, R80, RZ ;  /* 0x000000502c567225 */ /* 0x000fc800078e00ff */
[----:B------:R-:W-:Y:S01]  /*b570*/  VIADD R87, R87, UR5 ;  /* 0x0000000557577c36 */ /* 0x000fe20008000000 */
        /* <DEDUP_REMOVED lines=17> */
[----:B------:R-:W-:Y:S02]  /*b690*/  IMAD.IADD R40, R40, 0x1, R13 ;  /* 0x0000000128287824 */ /* 0x000fe400078e020d */
[----:B------:R-:W-:-:S03]  /*b6a0*/  VIADD R89, R87, 0x1 ;  /* 0x0000000157597836 */ /* 0x000fc60000000000 */
[----:B------:R-:W-:-:S04]  /*b6b0*/  IADD3 R13, PT, PT, R86, R40, RZ ;  /* 0x00000028560d7210 */ /* 0x000fc80007ffe0ff */
[----:B------:R-:W-:-:S13]  /*b6c0*/  ISETP.GE.U32.AND P0, PT, R13, R40, PT ;  /* 0x000000280d00720c */ /* 0x000fda0003f06070 */
[----:B------:R-:W-:Y:S01]  /*b6d0*/  @P0 IADD3 R89, PT, PT, R87, RZ, RZ ;  /* 0x000000ff57590210 */ /* 0x000fe20007ffe0ff */
[----:B------:R-:W-:-:S04]  /*b6e0*/  IMAD.WIDE.U32 R86, R63, R80, RZ ;  /* 0x000000503f567225 */ /* 0x000fc800078e00ff */
[----:B------:R-:W-:Y:S02]  /*b6f0*/  IMAD.IADD R89, R88, 0x1, R89 ;  /* 0x0000000158597824 */ /* 0x000fe400078e0259 */
[----:B------:R-:W-:-:S03]  /*b700*/  VIADD R88, R91, 0x1 ;  /* 0x000000015b587836 */ /* 0x000fc60000000000 */
[----:B------:R-:W-:-:S04]  /*b710*/  IADD3 R40, PT, PT, R86, R89, RZ ;  /* 0x0000005956287210 */ /* 0x000fc80007ffe0ff */
[----:B------:R-:W-:Y:S01]  /*b720*/  ISETP.GE.U32.AND P0, PT, R40, R89, PT ;  /* 0x000000592800720c */ /* 0x000fe20003f06070 */
[----:B------:R-:W-:-:S12]  /*b730*/  VIADD R89, R87, 0x1 ;  /* 0x0000000157597836 */ /* 0x000fd80000000000 */
[----:B------:R-:W-:Y:S01]  /*b740*/  @P0 IADD3 R89, PT, PT, R87, RZ, RZ ;  /* 0x000000ff57590210 */ /* 0x000fe20007ffe0ff */
[----:B------:R-:W-:-:S04]  /*b750*/  IMAD.WIDE.U32 R86, R44, R60, RZ ;  /* 0x0000003c2c567225 */ /* 0x000fc800078e00ff */
[----:B------:R-:W-:Y:S01]  /*b760*/  VIADD R87, R87, UR5 ;  /* 0x0000000557577c36 */ /* 0x000fe20008000000 */
[----:B------:R-:W-:Y:S01]  /*b770*/  IADD3 R86, PT, PT, R51, R86, RZ ;  /* 0x0000005633567210 */ /* 0x000fe20007ffe0ff */
[----:B------:R-:W-:-:S03]  /*b780*/  IMAD.IADD R89, R84, 0x1, R89 ;  /* 0x0000000154597824 */ /* 0x000fc600078e0259 */
[----:B------:R-:W-:Y:S01]  /*b790*/  ISETP.GE.U32.AND P0, PT, R86, R51, PT ;  /* 0x000000335600720c */ /* 0x000fe20003f06070 */
[----:B------:R-:W-:Y:S02]  /*b7a0*/  VIADD R51, R87, 0x1 ;  /* 0x0000000157337836 */ /* 0x000fe40000000000 */
[----:B------:R-:W-:-:S10]  /*b7b0*/  IMAD R38, R80, R38, R89 ;  /* 0x0000002650267224 */ /* 0x000fd400078e0259 */
[----:B------:R-:W-:-:S05]  /*b7c0*/  @P0 IADD3 R51, PT, PT, R87, RZ, RZ ;  /* 0x000000ff57330210 */ /* 0x000fca0007ffe0ff */
[----:B------:R-:W-:-:S05]  /*b7d0*/  IMAD.IADD R51, R0, 0x1, R51 ;  /* 0x0000000100337824 */ /* 0x000fca00078e0233 */
[----:B------:R-:W-:-:S04]  /*b7e0*/  IADD3 R0, PT, PT, R90, R51, RZ ;  /* 0x000000335a007210 */ /* 0x000fc80007ffe0ff */
[----:B------:R-:W-:-:S13]  /*b7f0*/  ISETP.GE.U32.AND P0, PT, R0, R51, PT ;  /* 0x000000330000720c */ /* 0x000fda0003f06070 */
        /* <DEDUP_REMOVED lines=8> */
[----:B------:R-:W-:-:S05]  /*b880*/  IMAD.IADD R51, R40, 0x1, R51 ;  /* 0x0000000128337824 */ /* 0x000fca00078e0233 */
[----:B------:R-:W-:-:S04]  /*b890*/  IADD3 R40, PT, PT, R90, R51, RZ ;  /* 0x000000335a287210 */ /* 0x000fc80007ffe0ff */
[----:B------:R-:W-:Y:S01]  /*b8a0*/  ISETP.GE.U32.AND P0, PT, R40, R51, PT ;  /* 0x000000332800720c */ /* 0x000fe20003f06070 */
[----:B------:R-:W-:-:S12]  /*b8b0*/  VIADD R51, R91, 0x1 ;  /* 0x000000015b337836 */ /* 0x000fd80000000000 */
[----:B------:R-:W-:Y:S02]  /*b8c0*/  @P0 IADD3 R51, PT, PT, R91, RZ, RZ ;  /* 0x000000ff5b330210 */ /* 0x000fe40007ffe0ff */
[----:B------:R-:W-:-:S05]  /*b8d0*/  IADD3 R50, P0, PT, R48, -R50, RZ ;  /* 0x8000003230327210 */ /* 0x000fca0007f1e0ff */
[----:B------:R-:W-:-:S05]  /*b8e0*/  IMAD.X R87, RZ, RZ, -0x1, P0 ;  /* 0xffffffffff577424 */ /* 0x000fca00000e06ff */
[----:B------:R-:W-:-:S04]  /*b8f0*/  LOP3.LUT R87, R87, 0x1, RZ, 0xc0, !PT ;  /* 0x0000000157577812 */ /* 0x000fc800078ec0ff */
[----:B------:R-:W-:-:S04]  /*b900*/  IADD3 R16, P0, P6, R7, -R87, -R16 ;  /* 0x8000005707107210 */ /* 0x000fc80007e1e810 */
[--C-:B------:R-:W-:Y:S02]  /*b910*/  IADD3.X R88, PT, PT, RZ, -0x1, R15.reuse, P0, P6 ;  /* 0xffffffffff587810 */ /* 0x100fe400007ec40f */
[----:B------:R-:W-:Y:S02]  /*b920*/  IADD3 R87, P5, P0, R33, -R14, -R82 ;  /* 0x8000000e21577210 */ /* 0x000fe400078be852 */
[----:B------:R-:W-:Y:S02]  /*b930*/  LOP3.LUT R88, R88, 0x1, RZ, 0xc0, !PT ;  /* 0x0000000158587812 */ /* 0x000fe400078ec0ff */
[----:B------:R-:W-:Y:S02]  /*b940*/  ISETP.NE.AND P6, PT, R11, RZ, PT ;  /* 0x000000ff0b00720c */ /* 0x000fe40003fc5270 */
[----:B------:R-:W-:Y:S02]  /*b950*/  IADD3.X R14, PT, PT, RZ, -0x1, R15, P2, P1 ;  /* 0xffffffffff0e7810 */ /* 0x000fe400017e240f */
[----:B------:R-:W-:-:S02]  /*b960*/  IADD3 R11, P1, P2, R6, -R88, -R37 ;  /* 0x80000058060b7210 */ /* 0x000fc40007a3e825 */
[----:B------:R-:W-:Y:S02]  /*b970*/  LOP3.LUT R14, R14, 0x1, RZ, 0xc0, !PT ;  /* 0x000000010e0e7812 */ /* 0x000fe400078ec0ff */
[--C-:B------:R-:W-:Y:S02]  /*b980*/  IADD3.X R88, PT, PT, RZ, -0x1, R15.reuse, P1, P2 ;  /* 0xffffffffff587810 */ /* 0x100fe40000fe440f */
[----:B------:R-:W-:Y:S02]  /*b990*/  IADD3 R37, P1, P2, R87, -R14, -R82 ;  /* 0x8000000e57257210 */ /* 0x000fe40007a3e852 */
[----:B------:R-:W-:Y:S02]  /*b9a0*/  LOP3.LUT R88, R88, 0x1, RZ, 0xc0, !PT ;  /* 0x0000000158587812 */ /* 0x000fe400078ec0ff */
[----:B------:R-:W-:Y:S02]  /*b9b0*/  IADD3.X R87, PT, PT, RZ, -0x1, R15, P3, P4 ;  /* 0xffffffffff577810 */ /* 0x000fe40001fe840f */
[----:B------:R-:W-:-:S02]  /*b9c0*/  IADD3 R14, P3, P4, R5, -R88, -R86 ;  /* 0x80000058050e7210 */ /* 0x000fc40007c7e856 */
[----:B------:R-:W-:Y:S02]  /*b9d0*/  LOP3.LUT R87, R87, 0x1, RZ, 0xc0, !PT ;  /* 0x0000000157577812 */ /* 0x000fe400078ec0ff */
[----:B------:R-:W-:Y:S02]  /*b9e0*/  IADD3.X R88, PT, PT, RZ, -0x1, R15, P3, P4 ;  /* 0xffffffffff587810 */ /* 0x000fe40001fe840f */
[----:B------:R-:W-:Y:S01]  /*b9f0*/  IADD3 R37, P3, P4, R82, -R87, -R37 ;  /* 0x8000005752257210 */ /* 0x000fe20007c7e825 */
[----:B------:R-:W-:Y:S01]  /*ba00*/  IMAD.WIDE.U32 R86, R44, R56, RZ ;  /* 0x000000382c567225 */ /* 0x000fe200078e00ff */
[----:B------:R-:W-:Y:S02]  /*ba10*/  P2R R33, PR, RZ, 0x20 ;  /* 0x00000020ff217803 */ /* 0x000fe40000000000 */
[----:B------:R-:W-:Y:S01]  /*ba20*/  LOP3.LUT R88, R88, 0x1, RZ, 0xc0, !PT ;  /* 0x0000000158587812 */ /* 0x000fe200078ec0ff */
[----:B------:R-:W-:Y:S01]  /*ba30*/  IMAD.IADD R91, R0, 0x1, R86 ;  /* 0x00000001005b7824 */ /* 0x000fe200078e0256 */
[----:B------:R-:W-:-:S02]  /*ba40*/  IADD3 R86, PT, PT, R87, UR5, RZ ;  /* 0x0000000557567c10 */ /* 0x000fc4000fffe0ff */
[----:B------:R-:W-:Y:S02]  /*ba50*/  IADD3.X R10, PT, PT, RZ, -0x1, R15, P1, P2 ;  /* 0xffffffffff0a7810 */ /* 0x000fe40000fe440f */
[----:B------:R-:W-:Y:S01]  /*ba60*/  ISETP.GE.U32.AND P5, PT, R91, R0, PT ;  /* 0x000000005b00720c */ /* 0x000fe20003fa6070 */
[----:B------:R-:W-:Y:S01]  /*ba70*/  VIADD R12, R86, 0x1 ;  /* 0x00000001560c7836 */ /* 0x000fe20000000000 */
[----:B------:R-:W-:Y:S02]  /*ba80*/  LOP3.LUT R10, R10, 0x1, RZ, 0xc0, !PT ;  /* 0x000000010a0a7812 */ /* 0x000fe400078ec0ff */
[----:B------:R-:W-:Y:S02]  /*ba90*/  P2R R82, PR, RZ, 0x20 ;  /* 0x00000020ff527803 */ /* 0x000fe40000000000 */
[----:B------:R-:W-:-:S04]  /*baa0*/  ISETP.NE.AND P5, PT, R49, RZ, PT ;  /* 0x000000ff3100720c */ /* 0x000fc80003fa5270 */
[----:B------:R-:W-:Y:S02]  /*bab0*/  IADD3.X R39, PT, PT, RZ, -0x1, R15, P6, P5 ;  /* 0xffffffffff277810 */ /* 0x000fe400037ea40f */
[----:B------:R-:W-:Y:S02]  /*bac0*/  IADD3 R0, P5, P6, R4, -R88, -R91 ;  /* 0x8000005804007210 */ /* 0x000fe40007ebe85b */
[----:B------:R-:W-:Y:S02]  /*bad0*/  LOP3.LUT R39, R39, 0x1, RZ, 0xc0, !PT ;  /* 0x0000000127277812 */ /* 0x000fe400078ec0ff */
[----:B------:R-:W-:Y:S02]  /*bae0*/  IADD3.X R49, PT, PT, RZ, -0x1, R15, P5, P6 ;  /* 0xffffffffff317810 */ /* 0x000fe40002fec40f */
[----:B------:R-:W-:Y:S02]  /*baf0*/  ISETP.NE.AND P6, PT, R82, RZ, PT ;  /* 0x000000ff5200720c */ /* 0x000fe40003fc5270 */
[----:B------:R-:W-:-:S11]  /*bb00*/  LOP3.LUT R49, R49, 0x1, RZ, 0xc0, !PT ;  /* 0x0000000131317812 */ /* 0x000fd600078ec0ff */
[----:B------:R-:W-:Y:S02]  /*bb10*/  @P6 IADD3 R12, PT, PT, R86, RZ, RZ ;  /* 0x000000ff560c6210 */ /* 0x000fe40007ffe0ff */
[----:B------:R-:W-:-:S03]  /*bb20*/  ISETP.NE.AND P6, PT, R33, RZ, PT ;  /* 0x000000ff2100720c */ /* 0x000fc60003fc5270 */
[----:B------:R-:W-:Y:S02]  /*bb30*/  IMAD.IADD R82, R13, 0x1, R12 ;  /* 0x000000010d527824 */ /* 0x000fe400078e020c */
[----:B------:R-:W-:-:S04]  /*bb40*/  IMAD.WIDE.U32 R12, R35, R56, RZ ;  /* 0x00000038230c7225 */ /* 0x000fc800078e00ff */
[----:B------:R-:W-:Y:S01]  /*bb50*/  VIADD R87, R13, 0x1 ;  /* 0x000000010d577836 */ /* 0x000fe20000000000 */
        /* <DEDUP_REMOVED lines=8> */
[----:B------:R-:W-:Y:S02]  /*bbe0*/  IMAD R87, R85, R61, R2 ;  /* 0x0000003d55577224 */ /* 0x000fe400078e0202 */
[----:B------:R-:W-:-:S03]  /*bbf0*/  IMAD.WIDE.U32 R84, R44, R34, RZ ;  /* 0x000000222c547225 */ /* 0x000fc600078e00ff */
[----:B------:R-:W-:Y:S01]  /*bc00*/  IADD3 R58, PT, PT, R87, R58, RZ ;  /* 0x0000003a573a7210 */ /* 0x000fe20007ffe0ff */
[----:B------:R-:W-:-:S04]  /*bc10*/  IMAD.WIDE.U32 R86, R66, R27, RZ ;  /* 0x0000001b42567225 */ /* 0x000fc800078e00ff */
[----:B------:R-:W-:Y:S02]  /*bc20*/  IMAD R29, R29, R52, R58 ;  /* 0x000000341d1d7224 */ /* 0x000fe400078e023a */
[----:B------:R-:W-:Y:S01]  /*bc30*/  @P5 IADD3 R40, PT, PT, R13, RZ, RZ ;  /* 0x000000ff0d285210 */ /* 0x000fe20007ffe0ff */
[----:B------:R-:W-:Y:S02]  /*bc40*/  IMAD.WIDE.U32 R12, R44, R42, RZ ;  /* 0x0000002a2c0c7225 */ /* 0x000fe400078e00ff */
[----:B------:R-:W-:Y:S02]  /*bc50*/  IADD3 R8, PT, PT, R29, R8, RZ ;  /* 0x000000081d087210 */ /* 0x000fe40007ffe0ff */
[----:B------:R-:W-:Y:S01]  /*bc60*/  IMAD.IADD R2, R33, 0x1, R12 ;  /* 0x0000000121027824 */ /* 0x000fe200078e020c */
[----:B------:R-:W-:Y:S02]  /*bc70*/  IADD3 R12, PT, PT, R13, UR5, RZ ;  /* 0x000000050d0c7c10 */ /* 0x000fe4000fffe0ff */
[----:B------:R-:W-:-:S02]  /*bc80*/  IMAD R8, R23, R32, R8 ;  /* 0x0000002017087224 */ /* 0x000fc400078e0208 */
[----:B------:R-:W-:Y:S01]  /*bc90*/  ISETP.GE.U32.AND P5, PT, R2, R33, PT ;  /* 0x000000210200720c */ /* 0x000fe20003fa6070 */
[----:B------:R-:W-:Y:S02]  /*bca0*/  VIADD R13, R12, 0x1 ;  /* 0x000000010c0d7836 */ /* 0x000fe40000000000 */
[----:B------:R-:W-:-:S10]  /*bcb0*/  IMAD R8, R67, R26, R8 ;  /* 0x0000001a43087224 */ /* 0x000fd400078e0208 */
[----:B------:R-:W-:-:S05]  /*bcc0*/  @P5 IADD3 R13, PT, PT, R12, RZ, RZ ;  /* 0x000000ff0c0d5210 */ /* 0x000fca0007ffe0ff */
[----:B------:R-:W-:Y:S02]  /*bcd0*/  IMAD.IADD R82, R82, 0x1, R13 ;  /* 0x0000000152527824 */ /* 0x000fe400078e020d */
[----:B------:R-:W-:-:S03]  /*bce0*/  IMAD.WIDE.U32 R12, R35, R42, RZ ;  /* 0x0000002a230c7225 */ /* 0x000fc600078e00ff */
[----:B------:R-:W-:Y:S01]  /*bcf0*/  IADD3 R33, PT, PT, R12, R82, RZ ;  /* 0x000000520c217210 */ /* 0x000fe20007ffe0ff */
[----:B------:R-:W-:-:S03]  /*bd00*/  VIADD R12, R13, 0x1 ;  /* 0x000000010d0c7836 */ /* 0x000fc60000000000 */
[----:B------:R-:W-:-:S13]  /*bd10*/  ISETP.GE.U32.AND P5, PT, R33, R82, PT ;  /* 0x000000522100720c */ /* 0x000fda0003fa6070 */
[----:B------:R-:W-:Y:S02]  /*bd20*/  @P5 IADD3 R12, PT, PT, R13, RZ, RZ ;  /* 0x000000ff0d0c5210 */ /* 0x000fe40007ffe0ff */
[----:B------:R-:W-:Y:S01]  /*bd30*/  IADD3 R13, PT, PT, R33, R84, RZ ;  /* 0x00000054210d7210 */ /* 0x000fe20007ffe0ff */
[----:B------:R-:W-:-:S03]  /*bd40*/  VIADD R84, R85, UR5 ;  /* 0x0000000555547c36 */ /* 0x000fc60008000000 */
[----:B------:R-:W-:Y:S01]  /*bd50*/  ISETP.GE.U32.AND P5, PT, R13, R33, PT ;  /* 0x000000210d00720c */ /* 0x000fe20003fa6070 */
[----:B------:R-:W-:-:S12]  /*bd60*/  VIADD R33, R84, 0x1 ;  /* 0x0000000154217836 */ /* 0x000fd80000000000 */
[----:B------:R-:W-:Y:S01]  /*bd70*/  @P5 IADD3 R33, PT, PT, R84, RZ, RZ ;  /* 0x000000ff54215210 */ /* 0x000fe20007ffe0ff */
[----:B------:R-:W-:-:S04]  /*bd80*/  IMAD.WIDE.U32 R84, R68, R27, RZ ;  /* 0x0000001b44547225 */ /* 0x000fc800078e00ff */
[----:B------:R-:W-:Y:S01]  /*bd90*/  IMAD.IADD R89, R87, 0x1, R84 ;  /* 0x0000000157597824 */ /* 0x000fe200078e0254 */
[----:B------:R-:W-:-:S04]  /*bda0*/  IADD3 R58, PT, PT, R85, 0x1, RZ ;  /* 0x00000001553a7810 */ /* 0x000fc80007ffe0ff */
[----:B------:R-:W-:-:S13]  /*bdb0*/  ISETP.GE.U32.AND P5, PT, R89, R87, PT ;  /* 0x000000575900720c */ /* 0x000fda0003fa6070 */
[----:B------:R-:W-:Y:S02]  /*bdc0*/  @P5 IMAD.MOV R58, RZ, RZ, R85 ;  /* 0x000000ffff3a5224 */ /* 0x000fe400078e0255 */
[----:B------:R-:W-:-:S04]  /*bdd0*/  IMAD.WIDE.U32 R84, R74, R27, RZ ;  /* 0x0000001b4a547225 */ /* 0x000fc800078e00ff */
[----:B------:R-:W-:-:S05]  /*bde0*/  IMAD.IADD R29, R84, 0x1, R58 ;  /* 0x00000001541d7824 */ /* 0x000fca00078e023a */
[----:B------:R-:W-:Y:S02]  /*bdf0*/  ISETP.GE.U32.AND P5, PT, R29, R58, PT ;  /* 0x0000003a1d00720c */ /* 0x000fe40003fa6070 */
[----:B------:R-:W-:-:S11]  /*be00*/  IADD3 R58, PT, PT, R85, 0x1, RZ ;  /* 0x00000001553a7810 */ /* 0x000fd60007ffe0ff */
[----:B------:R-:W-:Y:S02]  /*be10*/  @P5 IMAD.MOV R58, RZ, RZ, R85 ;  /* 0x000000ffff3a5224 */ /* 0x000fe400078e0255 */
[----:B------:R-:W-:-:S04]  /*be20*/  IMAD.WIDE.U32 R84, R22, R27, RZ ;  /* 0x0000001b16547225 */ /* 0x000fc800078e00ff */
[----:B------:R-:W-:Y:S01]  /*be30*/  VIADD R87, R85, 0x1 ;  /* 0x0000000155577836 */ /* 0x000fe20000000000 */
[----:B------:R-:W-:-:S04]  /*be40*/  IADD3 R23, PT, PT, R84, R58, RZ ;  /* 0x0000003a54177210 */ /* 0x000fc80007ffe0ff */
[----:B------:R-:W-:Y:S01]  /*be50*/  ISETP.GE.U32.AND P5, PT, R23, R58, PT ;  /* 0x0000003a1700720c */ /* 0x000fe20003fa6070 */
[----:B------:R-:W-:Y:S02]  /*be60*/  IMAD.IADD R58, R31, 0x1, R18 ;  /* 0x000000011f3a7824 */ /* 0x000fe400078e0212 */
[----:B------:R-:W-:-:S04]  /*be70*/  IMAD.IADD R31, R38, 0x1, R51 ;  /* 0x00000001261f7824 */ /* 0x000fc800078e0233 */
[----:B------:R-:W-:Y:S02]  /*be80*/  IMAD R31, R60, R63, R31 ;  /* 0x0000003f3c1f7224 */ /* 0x000fe400078e021f */
[----:B------:R-:W-:Y:S02]  /*be90*/  IMAD R60, R59, R61, R58 ;  /* 0x0000003d3b3c7224 */ /* 0x000fe400078e023a */
[----:B------:R-:W-:Y:S02]  /*bea0*/  IMAD.IADD R31, R31, 0x1, R40 ;  /* 0x000000011f1f7824 */ /* 0x000fe400078e0228 */
[----:B------:R-:W-:Y:S01]  /*beb0*/  @P5 IADD3 R87, PT, PT, R85, RZ, RZ ;  /* 0x000000ff55575210 */ /* 0x000fe20007ffe0ff */
[----:B------:R-:W-:-:S04]  /*bec0*/  IMAD.WIDE.U32 R84, R76, R27, RZ ;  /* 0x0000001b4c547225 */ /* 0x000fc800078e00ff */
[----:B------:R-:W-:Y:S01]  /*bed0*/  IMAD R31, R56, R55, R31 ;  /* 0x00000037381f7224 */ /* 0x000fe200078e021f */
[----:B------:R-:W-:Y:S01]  /*bee0*/  IADD3 R18, PT, PT, R84, R87, RZ ;  /* 0x0000005754127210 */ /* 0x000fe20007ffe0ff */
[----:B------:R-:W-:-:S03]  /*bef0*/  IMAD.IADD R47, R60, 0x1, R47 ;  /* 0x000000013c2f7824 */ /* 0x000fc600078e022f */
[----:B------:R-:W-:Y:S01]  /*bf00*/  ISETP.GE.U32.AND P5, PT, R18, R87, PT ;  /* 0x000000571200720c */ /* 0x000fe20003fa6070 */
[----:B------:R-:W-:Y:S01]  /*bf10*/  VIADD R87, R85, 0x1 ;  /* 0x0000000155577836 */ /* 0x000fe20000000000 */
[----:B------:R-:W-:Y:S01]  /*bf20*/  IADD3 R31, PT, PT, R31, R12, RZ ;  /* 0x0000000c1f1f7210 */ /* 0x000fe20007ffe0ff */
[----:B------:R-:W-:Y:S01]  /*bf30*/  IMAD R47, R45, R52, R47 ;  /* 0x000000342d2f7224 */ /* 0x000fe200078e022f */
[----:B------:R-:W-:-:S03]  /*bf40*/  MOV R52, R48 ;  /* 0x0000003000347202 */ /* 0x000fc60000000f00 */
[----:B------:R-:W-:-:S04]  /*bf50*/  IMAD R42, R42, R43, R31 ;  /* 0x0000002b2a2a7224 */ /* 0x000fc800078e021f */
[----:B------:R-:W-:Y:S02]  /*bf60*/  IMAD.IADD R33, R42, 0x1, R33 ;  /* 0x000000012a217824 */ /* 0x000fe400078e0221 */
[----:B------:R-:W-:Y:S01]  /*bf70*/  @P5 IADD3 R87, PT, PT, R85, RZ, RZ ;  /* 0x000000ff55575210 */ /* 0x000fe20007ffe0ff */
[----:B------:R-:W-:-:S04]  /*bf80*/  IMAD.WIDE.U32 R84, R78, R27, RZ ;  /* 0x0000001b4e547225 */ /* 0x000fc800078e00ff */
[----:B------:R-:W-:Y:S01]  /*bf90*/  VIADD R80, R85, 0x1 ;  /* 0x0000000155507836 */ /* 0x000fe20000000000 */
[----:B------:R-:W-:Y:S01]  /*bfa0*/  IADD3 R38, PT, PT, R84, R87, RZ ;  /* 0x0000005754267210 */ /* 0x000fe20007ffe0ff */
[----:B------:R-:W-:-:S03]  /*bfb0*/  IMAD R33, R34, R35, R33 ;  /* 0x0000002322217224 */ /* 0x000fc600078e0221 */
[----:B------:R-:W-:Y:S01]  /*bfc0*/  ISETP.GE.U32.AND P5, PT, R38, R87, PT ;  /* 0x000000572600720c */ /* 0x000fe20003fa6070 */
[----:B------:R-:W-:-:S12]  /*bfd0*/  IMAD R33, R28, R44, R33 ;  /* 0x0000002c1c217224 */ /* 0x000fd800078e0221 */
[----:B------:R-:W-:Y:S01]  /*bfe0*/  @P5 IADD3 R80, PT, PT, R85, RZ, RZ ;  /* 0x000000ff55505210 */ /* 0x000fe20007ffe0ff */
[----:B------:R-:W-:-:S04]  /*bff0*/  IMAD.WIDE.U32 R84, R70, R27, RZ ;  /* 0x0000001b46547225 */ /* 0x000fc800078e00ff */
[----:B------:R-:W-:Y:S01]  /*c000*/  VIADD R79, R85, 0x1 ;  /* 0x00000001554f7836 */ /* 0x000fe20000000000 */
[----:B------:R-:W-:-:S04]  /*c010*/  IADD3 R51, PT, PT, R84, R80, RZ ;  /* 0x0000005054337210 */ /* 0x000fc80007ffe0ff */
[----:B------:R-:W-:-:S13]  /*c020*/  ISETP.GE.U32.AND P5, PT, R51, R80, PT ;  /* 0x000000503300720c */ /* 0x000fda0003fa6070 */
[----:B------:R-:W-:Y:S01]  /*c030*/  @P5 IADD3 R79, PT, PT, R85, RZ, RZ ;  /* 0x000000ff554f5210 */ /* 0x000fe20007ffe0ff */
[----:B------:R-:W-:-:S04]  /*c040*/  IMAD.WIDE.U32 R84, R66, R69, RZ ;  /* 0x0000004542547225 */ /* 0x000fc800078e00ff */
[----:B------:R-:W-:Y:S01]  /*c050*/  IMAD R27, R72, R27, R79 ;  /* 0x0000001b481b7224 */ /* 0x000fe200078e024f */
[----:B------:R-:W-:Y:S01]  /*c060*/  IADD3 R80, PT, PT, R85, 0x1, RZ ;  /* 0x0000000155507810 */ /* 0x000fe20007ffe0ff */
[----:B------:R-:W-:-:S05]  /*c070*/  IMAD.IADD R72, R89, 0x1, R84 ;  /* 0x0000000159487824 */ /* 0x000fca00078e0254 */
[----:B------:R-:W-:Y:S01]  /*c080*/  ISETP.GE.U32.AND P5, PT, R72, R89, PT ;  /* 0x000000594800720c */ /* 0x000fe20003fa6070 */
[----:B------:R-:W-:-:S12]  /*c090*/  IMAD.WIDE.U32 R88, R30, R86, RZ ;  /* 0x000000561e587225 */ /* 0x000fd800078e00ff */
        /* <DEDUP_REMOVED lines=8> */
[----:B------:R-:W-:Y:S02]  /*c120*/  IADD3 R80, PT, PT, R23, R80, RZ ;  /* 0x0000005017507210 */ /* 0x000fe40007ffe0ff */
[----:B------:R-:W-:-:S03]  /*c130*/  IADD3 R79, PT, PT, R85, 0x1, RZ ;  /* 0x00000001554f7810 */ /* 0x000fc60007ffe0ff */
[----:B------:R-:W-:-:S05]  /*c140*/  IMAD.IADD R23, R84, 0x1, R80 ;  /* 0x0000000154177824 */ /* 0x000fca00078e0250 */
        /* <DEDUP_REMOVED lines=22> */
[----:B------:R-:W-:Y:S01]  /*c2b0*/  IADD3 R80, PT, PT, R29, R84, RZ ;  /* 0x000000541d507210 */ /* 0x000fe20007ffe0ff */
[----:B------:R-:W-:Y:S02]  /*c2c0*/  VIADD R84, R85, 0x1 ;  /* 0x0000000155547836 */ /* 0x000fe40000000000 */
[----:B------:R-:W-:Y:S01]  /*c2d0*/  IMAD R69, R70, R69, R27 ;  /* 0x0000004546457224 */ /* 0x000fe200078e021b */
        /* <DEDUP_REMOVED lines=27> */
[----:B------:R-:W-:Y:S01]  /*c490*/  IMAD.IADD R38, R69, 0x1, R38 ;  /* 0x0000000145267824 */ /* 0x000fe200078e0226 */
[----:B------:R-:W-:-:S03]  /*c4a0*/  IADD3 R82, PT, PT, R23, R84, RZ ;  /* 0x0000005417527210 */ /* 0x000fc60007ffe0ff */
[----:B------:R-:W-:Y:S01]  /*c4b0*/  IMAD R38, R78, R17, R38 ;  /* 0x000000114e267224 */ /* 0x000fe200078e0226 */
[----:B------:R-:W-:Y:S01]  /*c4c0*/  ISETP.GE.U32.AND P5, PT, R82, R23, PT ;  /* 0x000000175200720c */ /* 0x000fe20003fa6070 */
[----:B------:R-:W-:-:S12]  /*c4d0*/  VIADD R23, R85, 0x1 ;  /* 0x0000000155177836 */ /* 0x000fd80000000000 */
        /* <DEDUP_REMOVED lines=20> */
[----:B------:R-:W-:Y:S02]  /*c620*/  IMAD.IADD R27, R18, 0x1, R84 ;  /* 0x00000001121b7824 */ /* 0x000fe400078e0254 */
[----:B------:R-:W-:-:S03]  /*c630*/  IMAD.IADD R29, R38, 0x1, R29 ;  /* 0x00000001261d7824 */ /* 0x000fc600078e021d */
[----:B------:R-:W-:Y:S01]  /*c640*/  ISETP.GE.U32.AND P5, PT, R27, R18, PT ;  /* 0x000000121b00720c */ /* 0x000fe20003fa6070 */
[----:B------:R-:W-:Y:S01]  /*c650*/  IMAD R83, R76, R83, R29 ;  /* 0x000000534c537224 */ /* 0x000fe200078e021d */
        /* <DEDUP_REMOVED lines=23> */
[----:B------:R-:W-:-:S04]  /*c7d0*/  IADD3 R51, PT, PT, R84, R23, RZ ;  /* 0x0000001754337210 */ /* 0x000fc80007ffe0ff */
[----:B------:R-:W-:Y:S02]  /*c7e0*/  ISETP.GE.U32.AND P5, PT, R51, R23, PT ;  /* 0x000000173300720c */ /* 0x000fe40003fa6070 */
[----:B------:R-:W-:-:S11]  /*c7f0*/  IADD3 R23, PT, PT, R85, 0x1, RZ ;  /* 0x0000000155177810 */ /* 0x000fd60007ffe0ff */
[----:B------:R-:W-:Y:S02]  /*c800*/  @P5 IMAD.MOV R23, RZ, RZ, R85 ;  /* 0x000000ffff175224 */ /* 0x000fe400078e0255 */
[----:B------:R-:W-:-:S03]  /*c810*/  IMAD.WIDE.U32 R84, R66, R75, RZ ;  /* 0x0000004b42547225 */ /* 0x000fc600078e00ff */
[----:B------:R-:W-:Y:S01]  /*c820*/  IADD3 R20, PT, PT, R20, R23, RZ ;  /* 0x0000001714147210 */ /* 0x000fe20007ffe0ff */
[----:B------:R-:W-:Y:S01]  /*c830*/  IMAD.WIDE.U32 R22, R19, R86, RZ ;  /* 0x0000005613167225 */ /* 0x000fe200078e00ff */
[----:B------:R-:W-:Y:S02]  /*c840*/  IADD3 R17, PT, PT, R51, R84, RZ ;  /* 0x0000005433117210 */ /* 0x000fe40007ffe0ff */
[----:B------:R-:W-:Y:S01]  /*c850*/  IADD3 R69, PT, PT, R85, 0x1, RZ ;  /* 0x0000000155457810 */ /* 0x000fe20007ffe0ff */
[----:B------:R-:W-:Y:S01]  /*c860*/  IMAD R20, R74, R81, R20 ;  /* 0x000000514a147224 */ /* 0x000fe200078e0214 */
[----:B------:R-:W-:Y:S02]  /*c870*/  ISETP.GE.U32.AND P5, PT, R17, R51, PT ;  /* 0x000000331100720c */ /* 0x000fe40003fa6070 */
[----:B------:R-:W-:-:S11]  /*c880*/  IADD3 R23, PT, PT, R23, UR6, RZ ;  /* 0x0000000617177c10 */ /* 0x000fd6000fffe0ff */
[----:B------:R-:W-:Y:S02]  /*c890*/  @P5 IMAD.MOV R69, RZ, RZ, R85 ;  /* 0x000000ffff455224 */ /* 0x000fe400078e0255 */
[----:B------:R-:W-:-:S04]  /*c8a0*/  IMAD.WIDE.U32 R84, R24, R86, RZ ;  /* 0x0000005618547225 */ /* 0x000fc800078e00ff */
[----:B------:R-:W-:Y:S01]  /*c8b0*/  IMAD.IADD R20, R20, 0x1, R69 ;  /* 0x0000000114147824 */ /* 0x000fe200078e0245 */
[----:B------:R-:W-:-:S05]  /*c8c0*/  IADD3 R38, PT, PT, R85, UR4, RZ ;  /* 0x0000000455267c10 */ /* 0x000fca000fffe0ff */
        /* <DEDUP_REMOVED lines=30> */
[----:B------:R-:W-:-:S03]  /*cab0*/  VIADD R22, R23, 0x1 ;  /* 0x0000000117167836 */ /* 0x000fc60000000000 */
[----:B------:R-:W-:-:S13]  /*cac0*/  ISETP.GE.U32.AND P5, PT, R70, R83, PT ;  /* 0x000000534600720c */ /* 0x000fda0003fa6070 */
[----:B------:R-:W-:-:S05]  /*cad0*/  @P5 IADD3 R22, PT, PT, R23, RZ, RZ ;  /* 0x000000ff17165210 */ /* 0x000fca0007ffe0ff */
[----:B------:R-:W-:Y:S02]  /*cae0*/  IMAD R73, R73, R86, R22 ;  /* 0x0000005649497224 */ /* 0x000fe400078e0216 */
        /* <DEDUP_REMOVED lines=13> */
[----:B------:R-:W-:-:S03]  /*cbc0*/  IMAD.WIDE.U32 R22, R24, R80, RZ ;  /* 0x0000005018167225 */ /* 0x000fc600078e00ff */
[----:B------:R-:W-:Y:S02]  /*cbd0*/  IADD3 R51, PT, PT, R18, R51, RZ ;  /* 0x0000003312337210 */ /* 0x000fe40007ffe0ff */
[----:B------:R-:W-:Y:S01]  /*cbe0*/  IADD3 R29, PT, PT, R86, R22, RZ ;  /* 0x00000016561d7210 */ /* 0x000fe20007ffe0ff */
[----:B------:R-:W-:-:S03]  /*cbf0*/  VIADD R22, R23, UR4 ;  /* 0x0000000417167c36 */ /* 0x000fc60008000000 */
[----:B------:R-:W-:Y:S01]  /*cc00*/  ISETP.GE.U32.AND P5, PT, R29, R86, PT ;  /* 0x000000561d00720c */ /* 0x000fe20003fa6070 */
[----:B------:R-:W-:Y:S02]  /*cc10*/  VIADD R83, R22, 0x1 ;  /* 0x0000000116537836 */ /* 0x000fe40000000000 */
[----:B------:R-:W-:-:S10]  /*cc20*/  IMAD.WIDE.U32 R86, R24, R82, RZ ;  /* 0x0000005218567225 */ /* 0x000fd400078e00ff */
[----:B------:R-:W-:Y:S01]  /*cc30*/  @P5 IADD3 R83, PT, PT, R22, RZ, RZ ;  /* 0x000000ff16535210 */ /* 0x000fe20007ffe0ff */
[----:B------:R-:W-:-:S04]  /*cc40*/  IMAD.WIDE.U32 R22, R71, R72, RZ ;  /* 0x0000004847167225 */ /* 0x000fc800078e00ff */
[----:B------:R-:W-:Y:S01]  /*cc50*/  IMAD.IADD R18, R51, 0x1, R22 ;  /* 0x0000000133127824 */ /* 0x000fe200078e0216 */
[----:B------:R-:W-:-:S04]  /*cc60*/  IADD3 R22, PT, PT, R23, UR8, RZ ;  /* 0x0000000817167c10 */ /* 0x000fc8000fffe0ff */
[C---:B------:R-:W-:Y:S01]  /*cc70*/  ISETP.GE.U32.AND P5, PT, R18.reuse, R51, PT ;  /* 0x000000331200720c */ /* 0x040fe20003fa6070 */
[----:B------:R-:W-:Y:S01]  /*cc80*/  IMAD.IADD R18, R18, 0x1, R83 ;  /* 0x0000000112127824 */ /* 0x000fe200078e0253 */
[----:B------:R-:W-:-:S11]  /*cc90*/  IADD3 R51, PT, PT, R22, 0x1, RZ ;  /* 0x0000000116337810 */ /* 0x000fd60007ffe0ff */
[----:B------:R-:W-:Y:S02]  /*cca0*/  @P5 IMAD.MOV R51, RZ, RZ, R22 ;  /* 0x000000ffff335224 */ /* 0x000fe400078e0216 */
[----:B------:R-:W-:-:S03]  /*ccb0*/  IMAD.WIDE.U32 R22, R30, R80, RZ ;  /* 0x000000501e167225 */ /* 0x000fc600078e00ff */
[----:B------:R-:W-:Y:S02]  /*ccc0*/  IADD3 R51, PT, PT, R78, R51, RZ ;  /* 0x000000334e337210 */ /* 0x000fe40007ffe0ff */
[----:B------:R-:W-:Y:S01]  /*ccd0*/  IADD3 R83, PT, PT, R18, R22, RZ ;  /* 0x0000001612537210 */ /* 0x000fe20007ffe0ff */
[----:B------:R-:W-:-:S03]  /*cce0*/  VIADD R22, R23, UR7 ;  /* 0x0000000717167c36 */ /* 0x000fc60008000000 */
[----:B------:R-:W-:Y:S01]  /*ccf0*/  ISETP.GE.U32.AND P5, PT, R83, R18, PT ;  /* 0x000000125300720c */ /* 0x000fe20003fa6070 */
[----:B------:R-:W-:-:S12]  /*cd00*/  VIADD R85, R22, 0x1 ;  /* 0x0000000116557836 */ /* 0x000fd80000000000 */
[----:B------:R-:W-:Y:S01]  /*cd10*/  @P5 IADD3 R85, PT, PT, R22, RZ, RZ ;  /* 0x000000ff16555210 */ /* 0x000fe20007ffe0ff */
[----:B------:R-:W-:-:S04]  /*cd20*/  IMAD.WIDE.U32 R22, R77, R72, RZ ;  /* 0x000000484d167225 */ /* 0x000fc800078e00ff */
[----:B------:R-:W-:Y:S01]  /*cd30*/  IMAD.IADD R18, R51, 0x1, R22 ;  /* 0x0000000133127824 */ /* 0x000fe200078e0216 */
[----:B------:R-:W-:-:S03]  /*cd40*/  IADD3 R22, PT, PT, R23, UR5, RZ ;  /* 0x0000000517167c10 */ /* 0x000fc6000fffe0ff */
[C---:B------:R-:W-:Y:S01]  /*cd50*/  IMAD.IADD R85, R18.reuse, 0x1, R85 ;  /* 0x0000000112557824 */ /* 0x040fe200078e0255 */
        /* <DEDUP_REMOVED lines=31> */
[----:B------:R-:W-:-:S04]  /*cf50*/  IMAD.WIDE.U32 R22, R25, R80, RZ ;  /* 0x0000005019167225 */ /* 0x000fc800078e00ff */
[----:B------:R-:W-:Y:S01]  /*cf60*/  VIADD R23, R23, UR9 ;  /* 0x0000000917177c36 */ /* 0x000fe20008000000 */
[----:B------:R-:W-:Y:S01]  /*cf70*/  IADD3 R22, PT, PT, R85, R22, RZ ;  /* 0x0000001655167210 */ /* 0x000fe20007ffe0ff */
[----:B------:R-:W-:-:S03]  /*cf80*/  IMAD.IADD R73, R73, 0x1, R18 ;  /* 0x0000000149497824 */ /* 0x000fc600078e0212 */
[----:B------:R-:W-:Y:S02]  /*cf90*/  ISETP.GE.U32.AND P5, PT, R22, R85, PT ;  /* 0x000000551600720c */ /* 0x000fe40003fa6070 */
[----:B------:R-:W-:-:S11]  /*cfa0*/  IADD3 R51, PT, PT, R23, 0x1, RZ ;  /* 0x0000000117337810 */ /* 0x000fd60007ffe0ff */
[----:B------:R-:W-:Y:S01]  /*cfb0*/  @P5 IMAD.MOV R51, RZ, RZ, R23 ;  /* 0x000000ffff335224 */ /* 0x000fe200078e0217 */
[----:B------:R-:W-:Y:S01]  /*cfc0*/  IADD3 R23, PT, PT, R83, R86, RZ ;  /* 0x0000005653177210 */ /* 0x000fe20007ffe0ff */
[----:B------:R-:W-:-:S03]  /*cfd0*/  VIADD R86, R87, UR4 ;  /* 0x0000000457567c36 */ /* 0x000fc60008000000 */
[----:B------:R-:W-:Y:S02]  /*cfe0*/  ISETP.GE.U32.AND P5, PT, R23, R83, PT ;  /* 0x000000531700720c */ /* 0x000fe40003fa6070 */
[----:B------:R-:W-:-:S11]  /*cff0*/  IADD3 R83, PT, PT, R86, 0x1, RZ ;  /* 0x0000000156537810 */ /* 0x000fd60007ffe0ff */
[----:B------:R-:W-:Y:S02]  /*d000*/  @P5 IMAD.MOV R83, RZ, RZ, R86 ;  /* 0x000000ffff535224 */ /* 0x000fe400078e0256 */
[----:B------:R-:W-:-:S03]  /*d010*/  IMAD.WIDE.U32 R86, R30, R82, RZ ;  /* 0x000000521e567225 */ /* 0x000fc600078e00ff */
[----:B------:R-:W-:-:S05]  /*d020*/  IADD3 R78, PT, PT, R78, R83, RZ ;  /* 0x000000534e4e7210 */ /* 0x000fca0007ffe0ff */
[----:B------:R-:W-:Y:S01]  /*d030*/  IMAD.IADD R83, R78, 0x1, R86 ;  /* 0x000000014e537824 */ /* 0x000fe200078e0256 */
[----:B------:R-:W-:-:S04]  /*d040*/  IADD3 R86, PT, PT, R87, UR7, RZ ;  /* 0x0000000757567c10 */ /* 0x000fc8000fffe0ff */
[----:B------:R-:W-:Y:S01]  /*d050*/  ISETP.GE.U32.AND P5, PT, R83, R78, PT ;  /* 0x0000004e5300720c */ /* 0x000fe20003fa6070 */
[----:B------:R-:W-:Y:S02]  /*d060*/  VIADD R85, R86, 0x1 ;  /* 0x0000000156557836 */ /* 0x000fe40000000000 */
[----:B------:R-:W-:Y:S02]  /*d070*/  IMAD R78, R72, R19, R73 ;  /* 0x00000013484e7224 */ /* 0x000fe400078e0249 */
[----:B------:R-:W-:-:S04]  /*d080*/  IMAD.WIDE.U32 R72, R24, R79, RZ ;  /* 0x0000004f18487225 */ /* 0x000fc800078e00ff */
[----:B------:R-:W-:-:S04]  /*d090*/  IMAD.IADD R51, R78, 0x1, R51 ;  /* 0x000000014e337824 */ /* 0x000fc800078e0233 */
[----:B------:R-:W-:Y:S01]  /*d0a0*/  @P5 IADD3 R85, PT, PT, R86, RZ, RZ ;  /* 0x000000ff56555210 */ /* 0x000fe20007ffe0ff */
[----:B------:R-:W-:-:S04]  /*d0b0*/  IMAD.WIDE.U32 R86, R71, R82, RZ ;  /* 0x0000005247567225 */ /* 0x000fc800078e00ff */
[----:B------:R-:W-:Y:S02]  /*d0c0*/  IMAD.IADD R85, R76, 0x1, R85 ;  /* 0x000000014c557824 */ /* 0x000fe400078e0255 */
[----:B------:R-:W-:-:S03]  /*d0d0*/  IMAD R51, R80, R21, R51 ;  /* 0x0000001550337224 */ /* 0x000fc600078e0233 */
        /* <DEDUP_REMOVED lines=9> */
[----:B------:R-:W-:Y:S02]  /*d170*/  ISETP.GE.U32.AND P5, PT, R22, R85, PT ;  /* 0x000000551600720c */ /* 0x000fe40003fa6070 */
[----:B------:R-:W-:-:S11]  /*d180*/  IADD3 R76, PT, PT, R86, 0x1, RZ ;  /* 0x00000001564c7810 */ /* 0x000fd60007ffe0ff */
[----:B------:R-:W-:Y:S02]  /*d190*/  @P5 IMAD.MOV R76, RZ, RZ, R86 ;  /* 0x000000ffff4c5224 */ /* 0x000fe400078e0256 */
[----:B------:R-:W-:-:S04]  /*d1a0*/  IMAD.WIDE.U32 R86, R24, R27, RZ ;  /* 0x0000001b18567225 */ /* 0x000fc800078e00ff */
[----:B------:R-:W-:Y:S01]  /*d1b0*/  IMAD.IADD R51, R51, 0x1, R76 ;  /* 0x0000000133337824 */ /* 0x000fe200078e024c */
[----:B------:R-:W-:Y:S01]  /*d1c0*/  IADD3 R18, PT, PT, R83, R86, RZ ;  /* 0x0000005653127210 */ /* 0x000fe20007ffe0ff */
[----:B------:R-:W-:Y:S02]  /*d1d0*/  VIADD R86, R87, UR4 ;  /* 0x0000000457567c36 */ /* 0x000fe40008000000 */
[----:B------:R-:W-:Y:S01]  /*d1e0*/  IMAD R25, R82, R25, R51 ;  /* 0x0000001952197224 */ /* 0x000fe200078e0233 */
[----:B------:R-:W-:Y:S02]  /*d1f0*/  ISETP.GE.U32.AND P5, PT, R18, R83, PT ;  /* 0x000000531200720c */ /* 0x000fe40003fa6070 */
[----:B------:R-:W-:-:S11]  /*d200*/  IADD3 R83, PT, PT, R86, 0x1, RZ ;  /* 0x0000000156537810 */ /* 0x000fd60007ffe0ff */
[----:B------:R-:W-:Y:S02]  /*d210*/  @P5 IMAD.MOV R83, RZ, RZ, R86 ;  /* 0x000000ffff535224 */ /* 0x000fe400078e0256 */
[----:B------:R-:W-:-:S03]  /*d220*/  IMAD.WIDE.U32 R86, R30, R27, RZ ;  /* 0x0000001b1e567225 */ /* 0x000fc600078e00ff */
[----:B------:R-:W-:-:S05]  /*d230*/  IADD3 R83, PT, PT, R70, R83, RZ ;  /* 0x0000005346537210 */ /* 0x000fca0007ffe0ff */
[----:B------:R-:W-:Y:S01]  /*d240*/  IMAD.IADD R70, R83, 0x1, R86 ;  /* 0x0000000153467824 */ /* 0x000fe200078e0256 */
[----:B------:R-:W-:-:S03]  /*d250*/  IADD3 R86, PT, PT, R87, UR7, RZ ;  /* 0x0000000757567c10 */ /* 0x000fc6000fffe0ff */
[C---:B------:R-:W-:Y:S01]  /*d260*/  IMAD.IADD R19, R70.reuse, 0x1, R72 ;  /* 0x0000000146137824 */ /* 0x040fe200078e0248 */
[----:B------:R-:W-:Y:S01]  /*d270*/  ISETP.GE.U32.AND P5, PT, R70, R83, PT ;  /* 0x000000534600720c */ /* 0x000fe20003fa6070 */
[----:B------:R-:W-:Y:S01]  /*d280*/  VIADD R83, R86, 0x1 ;  /* 0x0000000156537836 */ /* 0x000fe20000000000 */
[----:B------:R-:W-:-:S04]  /*d290*/  IADD3 R72, PT, PT, R73, UR4, RZ ;  /* 0x0000000449487c10 */ /* 0x000fc8000fffe0ff */
[----:B------:R-:W-:-:S07]  /*d2a0*/  IADD3 R85, PT, PT, R72, 0x1, RZ ;  /* 0x0000000148557810 */ /* 0x000fce0007ffe0ff */
[----:B------:R-:W-:Y:S02]  /*d2b0*/  @P5 IADD3 R83, PT, PT, R86, RZ, RZ ;  /* 0x000000ff56535210 */ /* 0x000fe40007ffe0ff */
[----:B------:R-:W-:-:S03]  /*d2c0*/  ISETP.GE.U32.AND P5, PT, R19, R70, PT ;  /* 0x000000461300720c */ /* 0x000fc60003fa6070 */
[----:B------:R-:W-:-:S10]  /*d2d0*/  IMAD.IADD R83, R22, 0x1, R83 ;  /* 0x0000000116537824 */ /* 0x000fd400078e0253 */
[----:B------:R-:W-:Y:S02]  /*d2e0*/  @P5 IMAD.MOV R85, RZ, RZ, R72 ;  /* 0x000000ffff555224 */ /* 0x000fe400078e0248 */
[----:B------:R-:W-:-:S03]  /*d2f0*/  IMAD.WIDE.U32 R72, R71, R27, RZ ;  /* 0x0000001b47487225 */ /* 0x000fc600078e00ff */
[----:B------:R-:W-:Y:S02]  /*d300*/  IADD3 R22, PT, PT, R83, R72, RZ ;  /* 0x0000004853167210 */ /* 0x000fe40007ffe0ff */
[----:B------:R-:W-:Y:S01]  /*d310*/  IADD3 R70, PT, PT, R73, UR8, RZ ;  /* 0x0000000849467c10 */ /* 0x000fe2000fffe0ff */
[----:B------:R-:W-:Y:S01]  /*d320*/  IMAD.WIDE.U32 R72, R30, R79, RZ ;  /* 0x0000004f1e487225 */ /* 0x000fe200078e00ff */
[----:B------:R-:W-:-:S03]  /*d330*/  ISETP.GE.U32.AND P5, PT, R22, R83, PT ;  /* 0x000000531600720c */ /* 0x000fc60003fa6070 */
[----:B------:R-:W-:Y:S01]  /*d340*/  IMAD.IADD R85, R22, 0x1, R85 ;  /* 0x0000000116557824 */ /* 0x000fe200078e0255 */
[----:B------:R-:W-:-:S04]  /*d350*/  IADD3 R22, PT, PT, R70, 0x1, RZ ;  /* 0x0000000146167810 */ /* 0x000fc80007ffe0ff */
[----:B------:R-:W-:-:S05]  /*d360*/  IADD3 R21, PT, PT, R85, R72, RZ ;  /* 0x0000004855157210 */ /* 0x000fca0007ffe0ff */
[----:B------:R-:W-:Y:S01]  /*d370*/  @P5 IMAD.MOV R22, RZ, RZ, R70 ;  /* 0x000000ffff165224 */ /* 0x000fe200078e0246 */
[----:B------:R-:W-:Y:S02]  /*d380*/  ISETP.GE.U32.AND P5, PT, R21, R85, PT ;  /* 0x000000551500720c */ /* 0x000fe40003fa6070 */
[----:B------:R-:W-:Y:S01]  /*d390*/  IADD3 R70, PT, PT, R73, UR7, RZ ;  /* 0x0000000749467c10 */ /* 0x000fe2000fffe0ff */
[----:B------:R-:W-:-:S04]  /*d3a0*/  IMAD.WIDE.U32 R72, R24, R17, RZ ;  /* 0x0000001118487225 */ /* 0x000fc800078e00ff */
[----:B------:R-:W-:Y:S01]  /*d3b0*/  IMAD.IADD R22, R25, 0x1, R22 ;  /* 0x0000000119167824 */ /* 0x000fe200078e0216 */
[----:B------:R-:W-:Y:S01]  /*d3c0*/  IADD3 R51, PT, PT, R21, R72, RZ ;  /* 0x0000004815337210 */ /* 0x000fe20007ffe0ff */
[----:B------:R-:W-:Y:S01]  /*d3d0*/  VIADD R81, R70, 0x1 ;  /* 0x0000000146517836 */ /* 0x000fe20000000000 */
[----:B------:R-:W-:Y:S01]  /*d3e0*/  IADD3 R72, PT, PT, R73, UR4, RZ ;  /* 0x0000000449487c10 */ /* 0x000fe2000fffe0ff */
[----:B------:R-:W-:Y:S01]  /*d3f0*/  IMAD R22, R27, R77, R22 ;  /* 0x0000004d1b167224 */ /* 0x000fe200078e0216 */
[----:B------:R-:W-:Y:S01]  /*d400*/  IADD3.X R27, PT, PT, RZ, -0x1, R15, P6, P0 ;  /* 0xffffffffff1b7810 */ /* 0x000fe200037e040f */
[----:B------:R-:W-:Y:S01]  /*d410*/  IMAD R25, R68, R75, R20 ;  /* 0x0000004b44197224 */ /* 0x000fe200078e0214 */
[----:B------:R-:W-:Y:S02]  /*d420*/  @P5 IADD3 R81, PT, PT, R70, RZ, RZ ;  /* 0x000000ff46515210 */ /* 0x000fe40007ffe0ff */
[----:B------:R-:W-:Y:S01]  /*d430*/  ISETP.GE.U32.AND P5, PT, R51, R21, PT ;  /* 0x000000153300720c */ /* 0x000fe20003fa6070 */
[----:B------:R-:W-:-:S02]  /*d440*/  IMAD R25, R66, R64, R25 ;  /* 0x0000004042197224 */ /* 0x000fc400078e0219 */
[----:B------:R-:W-:Y:S01]  /*d450*/  IMAD.IADD R20, R22, 0x1, R81 ;  /* 0x0000000116147824 */ /* 0x000fe200078e0251 */
[----:B------:R-:W-:-:S03]  /*d460*/  IADD3 R22, PT, PT, R72, 0x1, RZ ;  /* 0x0000000148167810 */ /* 0x000fc60007ffe0ff */
[----:B------:R-:W-:Y:S02]  /*d470*/  IMAD R71, R79, R71, R20 ;  /* 0x000000474f477224 */ /* 0x000fe400078e0214 */
[----:B------:R-:W-:-:S04]  /*d480*/  IMAD.WIDE.U32 R20, R26, R37, RZ ;  /* 0x000000251a147225 */ /* 0x000fc800078e00ff */
[----:B------:R-:W-:Y:S01]  /*d490*/  @P5 IMAD.MOV R22, RZ, RZ, R72 ;  /* 0x000000ffff165224 */ /* 0x000fe200078e0248 */
[----:B------:R-:W-:Y:S01]  /*d4a0*/  IADD3 R58, PT, PT, R41, R20, RZ ;  /* 0x00000014293a7210 */ /* 0x000fe20007ffe0ff */
[----:B------:R-:W-:Y:S01]  /*d4b0*/  VIADD R20, R21, UR12 ;  /* 0x0000000c15147c36 */ /* 0x000fe20008000000 */
[----:B------:R-:W-:Y:S01]  /*d4c0*/  IADD3 R49, P5, P6, R3, -R49, -R2 ;  /* 0x8000003103317210 */ /* 0x000fe20007ebe802 */
[----:B------:R-:W-:Y:S01]  /*d4d0*/  IMAD.IADD R22, R71, 0x1, R22 ;  /* 0x0000000147167824 */ /* 0x000fe200078e0216 */
[----:B------:R-:W-:Y:S01]  /*d4e0*/  ISETP.GE.U32.AND P0, PT, R58, R41, PT ;  /* 0x000000293a00720c */ /* 0x000fe20003f06070 */
[----:B------:R-:W-:Y:S01]  /*d4f0*/  VIADD R12, R20, 0x1 ;  /* 0x00000001140c7836 */ /* 0x000fe20000000000 */
[----:B------:R-:W-:Y:S01]  /*d500*/  LOP3.LUT R2, R27, 0x1, RZ, 0xc0, !PT ;  /* 0x000000011b027812 */ /* 0x000fe200078ec0ff */
[----:B------:R-:W-:Y:S01]  /*d510*/  IMAD R22, R17, R30, R22 ;  /* 0x0000001e11167224 */ /* 0x000fe200078e0216 */
[----:B------:R-:W-:Y:S01]  /*d520*/  IADD3.X R45, PT, PT, RZ, -0x1, R15, P5, P6 ;  /* 0xffffffffff2d7810 */ /* 0x000fe20002fec40f */
[----:B------:R-:W-:Y:S01]  /*d530*/  IMAD.MOV.U32 R30, RZ, RZ, R84 ;  /* 0x000000ffff1e7224 */ /* 0x000fe200078e0054 */
[----:B------:R-:W-:Y:S01]  /*d540*/  IADD3 R2, PT, PT, R9, R2, RZ ;  /* 0x0000000209027210 */ /* 0x000fe20007ffe0ff */
[----:B------:R-:W-:Y:S01]  /*d550*/  IMAD R44, R25, R24, R22 ;  /* 0x00000018192c7224 */ /* 0x000fe200078e0216 */
[----:B------:R-:W-:-:S02]  /*d560*/  LOP3.LUT R45, R45, 0x1, RZ, 0xc0, !PT ;  /* 0x000000012d2d7812 */ /* 0x000fc400078ec0ff */
[----:B------:R-:W-:-:S03]  /*d570*/  IADD3 R2, PT, PT, R2, R39, R36 ;  /* 0x0000002702027210 */ /* 0x000fc60007ffe024 */
[----:B------:R-:W-:Y:S02]  /*d580*/  @P0 IADD3 R12, PT, PT, R20, RZ, RZ ;  /* 0x000000ff140c0210 */ /* 0x000fe40007ffe0ff */
[----:B------:R-:W-:Y:S02]  /*d590*/  IADD3 R21, PT, PT, R2, R10, R9 ;  /* 0x0000000a02157210 */ /* 0x000fe40007ffe009 */
[----:B------:R-:W-:Y:S02]  /*d5a0*/  IADD3.X R2, PT, PT, RZ, -0x1, R15, P3, P4 ;  /* 0xffffffffff027810 */ /* 0x000fe40001fe840f */
[----:B------:R-:W-:Y:S02]  /*d5b0*/  IADD3 R12, PT, PT, R47, R12, RZ ;  /* 0x0000000c2f0c7210 */ /* 0x000fe40007ffe0ff */
[----:B------:R-:W-:Y:S02]  /*d5c0*/  IADD3 R8, PT, PT, R2, R21, -R8 ;  /* 0x0000001502087210 */ /* 0x000fe40007ffe808 */
[----:B------:R-:W-:Y:S01]  /*d5d0*/  IADD3 R45, P0, P1, R58, -R45, -R13 ;  /* 0x8000002d3a2d7210 */ /* 0x000fe2000791e80d */
[----:B------:R-:W-:Y:S01]  /*d5e0*/  IMAD R12, R37, R32, R12 ;  /* 0x00000020250c7224 */ /* 0x000fe200078e020c */
[----:B------:R-:W-:-:S02]  /*d5f0*/  IADD3 R9, PT, PT, R9, R8, RZ ;  /* 0x0000000809097210 */ /* 0x000fc40007ffe0ff */
[----:B------:R-:W-:-:S03]  /*d600*/  IADD3.X R59, PT, PT, RZ, -0x1, R15, P0, P1 ;  /* 0xffffffffff3b7810 */ /* 0x000fc600007e240f */
[----:B------:R-:W-:Y:S01]  /*d610*/  IMAD R26, R9, R26, R12 ;  /* 0x0000001a091a7224 */ /* 0x000fe200078e020c */
[----:B------:R-:W-:-:S04]  /*d620*/  LOP3.LUT R59, R59, 0x1, RZ, 0xc0, !PT ;  /* 0x000000013b3b7812 */ /* 0x000fc800078ec0ff */
[----:B------:R-:W-:-:S07]  /*d630*/  IADD3 R59, PT, PT, R26, -R59, -R33 ;  /* 0x8000003b1a3b7210 */ /* 0x000fce0007ffe821 */
.L_x_3:
[----:B------:R-:W-:Y:S05]  /*d640*/  BSYNC.RECONVERGENT B0 ;  /* 0x0000000000007941 */ /* 0x000fea0003800200 */
.L_x_0:
[----:B------:R-:W-:Y:S05]  /*d650*/  WARPSYNC.ALL ;  /* 0x0000000000007948 */ /* 0x000fea0003800000 */
[----:B------:R-:W0:Y:S01]  /*d660*/  S2R R2, SR_TID.X ;  /* 0x0000000000027919 */ /* 0x000e220000002100 */
[----:B------:R-:W0:Y:S08]  /*d670*/  LDC R15, c[0x0][0x360] ;  /* 0x0000d800ff0f7b82 */ /* 0x000e300000000800 */
[----:B------:R-:W1:Y:S08]  /*d680*/  LDC.64 R8, c[0x0][0x3b0] ;  /* 0x0000ec00ff087b82 */ /* 0x000e700000000a00 */
[----:B------:R-:W2:Y:S08]  /*d690*/  LDC.64 R12, c[0x0][0x3b8] ;  /* 0x0000ee00ff0c7b82 */ /* 0x000eb00000000a00 */
[----:B------:R-:W3:Y:S01]  /*d6a0*/  LDC.64 R20, c[0x0][0x3c0] ;  /* 0x0000f000ff147b82 */ /* 0x000ee20000000a00 */
[----:B0-----:R-:W-:-:S04]  /*d6b0*/  IMAD R15, R15, UR13, R2 ;  /* 0x0000000d0f0f7c24 */ /* 0x001fc8000f8e0202 */
[----:B-1----:R-:W-:-:S05]  /*d6c0*/  IMAD.WIDE R8, R15, 0x20, R8 ;  /* 0x000000200f087825 */ /* 0x002fca00078e0208 */
[----:B------:R-:W-:Y:S01]  /*d6d0*/  STG.E desc[UR14][R8.64+0x4], R7 ;  /* 0x0000040708007986 */ /* 0x000fe2000c10190e */
[----:B--2---:R-:W-:-:S03]  /*d6e0*/  IMAD.WIDE R12, R15, 0x20, R12 ;  /* 0x000000200f0c7825 */ /* 0x004fc600078e020c */
[----:B------:R3:W-:Y:S04]  /*d6f0*/  STG.E desc[UR14][R8.64+0x8], R6 ;  /* 0x0000080608007986 */ /* 0x0007e8000c10190e */
[----:B------:R-:W-:Y:S04]  /*d700*/  STG.E desc[UR14][R8.64], R52 ;  /* 0x0000003408007986 */ /* 0x000fe8000c10190e */
[----:B------:R-:W-:Y:S01]  /*d710*/  STG.E desc[UR14][R8.64+0xc], R5 ;  /* 0x00000c0508007986 */ /* 0x000fe2000c10190e */
[----:B---3--:R-:W-:-:S03]  /*d720*/  IMAD.WIDE R6, R15, 0x20, R20 ;  /* 0x000000200f067825 */ /* 0x008fc600078e0214 */
[----:B------:R-:W-:Y:S04]  /*d730*/  STG.E desc[UR14][R8.64+0x10], R4 ;  /* 0x0000100408007986 */ /* 0x000fe8000c10190e */
        /* <DEDUP_REMOVED lines=18> */
[----:B------:R-:W-:Y:S01]  /*d860*/  STG.E desc[UR14][R6.64+0x1c], R44 ;  /* 0x00001c2c06007986 */ /* 0x000fe2000c10190e */
[----:B------:R-:W-:Y:S05]  /*d870*/  EXIT ;  /* 0x000000000000794d */ /* 0x000fea0003800000 */
.L_x_4:
[----:B------:R-:W-:-:S00]  /*d880*/  BRA `(.L_x_4) ;  /* 0xfffffffc00fc7947 */ /* 0x000fc0000383ffff */
[----:B------:R-:W-:-:S00]  /*d890*/  NOP ;  /* 0x0000000000007918 */ /* 0x000fc00000000000 */
        /* <DEDUP_REMOVED lines=14> */
.L_x_5:


//--------------------- .nv.shared.reserved.0     --------------------------
	.section	.nv.shared.reserved.0,"aw",@nobits
	.weak		__nv_reservedSMEM_offset_0_alias
	.size		__nv_reservedSMEM_offset_0_alias, 0, 64
	.other		__nv_reservedSMEM_offset_0_alias,@"STO_CUDA_RESERVED_SHARED STV_DEFAULT"
__nv_reservedSMEM_offset_0_alias:
	.zero		0
	.zero		64


//--------------------- .nv.constant0._Z20cudaJacPointAdditionPK9BigNumberS1_S1_S1_S1_S1_PS_S2_S2_ijj --------------------------
	.section	.nv.constant0._Z20cudaJacPointAdditionPK9BigNumberS1_S1_S1_S1_S1_PS_S2_S2_ijj,"a",@progbits
	.sectionflags	@""
	.align	4
.nv.constant0._Z20cudaJacPointAdditionPK9BigNumberS1_S1_S1_S1_S1_PS_S2_S2_ijj:
	.zero		980


//--------------------- SYMBOLS --------------------------

	.type		.nv.reservedSmem.offset0,@object
	.size		.nv.reservedSmem.offset0,0x4
